//
// Generated by NVIDIA NVVM Compiler
//
// Compiler Build ID: CL-36424714
// Cuda compilation tools, release 13.0, V13.0.88
// Based on NVVM 20.0.0
//

.version 9.0
.target sm_100
.address_size 64

	// .globl	_Z9vect_dblePdi
.extern .func  (.param .b32 func_retval0) vprintf
(
	.param .b64 vprintf_param_0,
	.param .b64 vprintf_param_1
)
;
.func  (.param .align 16 .b8 func_retval0[16]) __internal_trig_reduction_slowpathd
(
	.param .b64 __internal_trig_reduction_slowpathd_param_0
)
;
.func  (.param .b64 func_retval0) __internal_accurate_pow
(
	.param .b64 __internal_accurate_pow_param_0,
	.param .b64 __internal_accurate_pow_param_1
)
;
// _ZZ27cuda_soap_forces_virial_twoiPdiPiS0_P7double3S2_S_iS_E19shxthis_block_force has been demoted
// _ZZ27cuda_soap_forces_virial_twoiPdiPiS0_P7double3S2_S_iS_E19shythis_block_force has been demoted
// _ZZ27cuda_soap_forces_virial_twoiPdiPiS0_P7double3S2_S_iS_E19shzthis_block_force has been demoted
// _ZZ25cuda_get_soap_der_two_onePdS_S_S_S_S_S_S_PiiiiiiiE19sh_soap_rad_der_dot has been demoted
// _ZZ25cuda_get_soap_der_two_onePdS_S_S_S_S_S_S_PiiiiiiiE19sh_soap_azi_der_dot has been demoted
// _ZZ25cuda_get_soap_der_two_onePdS_S_S_S_S_S_S_PiiiiiiiE19sh_soap_pol_der_dot has been demoted
.global .align 1 .b8 $str[7] = {32, 37, 108, 102, 32, 10};
.global .align 8 .b8 __cudart_i2opi_d[144] = {8, 93, 141, 31, 177, 95, 251, 107, 234, 146, 82, 138, 247, 57, 7, 61, 123, 241, 229, 235, 199, 186, 39, 117, 45, 234, 95, 158, 102, 63, 70, 79, 183, 9, 203, 39, 207, 126, 54, 109, 31, 109, 10, 90, 139, 17, 47, 239, 15, 152, 5, 222, 255, 151, 248, 31, 59, 40, 249, 189, 139, 95, 132, 156, 244, 57, 83, 131, 57, 214, 145, 57, 65, 126, 95, 180, 38, 112, 156, 233, 132, 68, 187, 46, 245, 53, 130, 232, 62, 167, 41, 177, 28, 235, 29, 254, 28, 146, 209, 9, 234, 46, 73, 6, 224, 210, 77, 66, 58, 110, 36, 183, 97, 197, 187, 222, 171, 99, 81, 254, 65, 144, 67, 60, 153, 149, 98, 219, 192, 221, 52, 245, 209, 87, 39, 252, 41, 21, 68, 78, 110, 131, 249, 162};
.global .align 16 .b8 __cudart_sin_cos_coeffs[128] = {70, 210, 176, 44, 241, 229, 90, 190, 146, 227, 172, 105, 227, 29, 199, 62, 161, 98, 219, 25, 160, 1, 42, 191, 24, 8, 17, 17, 17, 17, 129, 63, 84, 85, 85, 85, 85, 85, 197, 191, 0, 0, 0, 0, 0, 0, 0, 0, 0, 0, 0, 0, 0, 0, 0, 0, 100, 129, 253, 32, 131, 255, 168, 189, 40, 133, 239, 193, 167, 238, 33, 62, 217, 230, 6, 142, 79, 126, 146, 190, 233, 188, 221, 25, 160, 1, 250, 62, 71, 93, 193, 22, 108, 193, 86, 191, 81, 85, 85, 85, 85, 85, 165, 63, 0, 0, 0, 0, 0, 0, 224, 191, 0, 0, 0, 0, 0, 0, 240, 63};

.visible .entry _Z9vect_dblePdi(
	.param .u64 .ptr .align 1 _Z9vect_dblePdi_param_0,
	.param .u32 _Z9vect_dblePdi_param_1
)
{
	.local .align 8 .b8 	__local_depot0[8];
	.reg .b64 	%SP;
	.reg .b64 	%SPL;
	.reg .pred 	%p<2>;
	.reg .b32 	%r<8>;
	.reg .b64 	%rd<9>;
	.reg .b64 	%fd<2>;

	mov.u64 	%SPL, __local_depot0;
	cvta.local.u64 	%SP, %SPL;
	ld.param.u64 	%rd1, [_Z9vect_dblePdi_param_0];
	ld.param.u32 	%r2, [_Z9vect_dblePdi_param_1];
	mov.u32 	%r3, %tid.x;
	mov.u32 	%r4, %ctaid.x;
	mov.u32 	%r5, %nctaid.x;
	mad.lo.s32 	%r1, %r4, %r5, %r3;
	setp.ge.s32 	%p1, %r1, %r2;
	@%p1 bra 	$L__BB0_2;
	add.u64 	%rd2, %SP, 0;
	add.u64 	%rd3, %SPL, 0;
	cvta.to.global.u64 	%rd4, %rd1;
	mul.wide.s32 	%rd5, %r1, 8;
	add.s64 	%rd6, %rd4, %rd5;
	ld.global.f64 	%fd1, [%rd6];
	st.local.f64 	[%rd3], %fd1;
	mov.u64 	%rd7, $str;
	cvta.global.u64 	%rd8, %rd7;
	{ // callseq 0, 0
	.param .b64 param0;
	st.param.b64 	[param0], %rd8;
	.param .b64 param1;
	st.param.b64 	[param1], %rd2;
	.param .b32 retval0;
	call.uni (retval0), 
	vprintf, 
	(
	param0, 
	param1
	);
	ld.param.b32 	%r6, [retval0];
	} // callseq 0
$L__BB0_2:
	ret;

}
	// .globl	_Z7gpu_powPdS_di
.visible .entry _Z7gpu_powPdS_di(
	.param .u64 .ptr .align 1 _Z7gpu_powPdS_di_param_0,
	.param .u64 .ptr .align 1 _Z7gpu_powPdS_di_param_1,
	.param .f64 _Z7gpu_powPdS_di_param_2,
	.param .u32 _Z7gpu_powPdS_di_param_3
)
{
	.reg .pred 	%p<24>;
	.reg .b32 	%r<29>;
	.reg .b64 	%rd<11>;
	.reg .b64 	%fd<25>;

	ld.param.u64 	%rd2, [_Z7gpu_powPdS_di_param_0];
	ld.param.u64 	%rd3, [_Z7gpu_powPdS_di_param_1];
	ld.param.f64 	%fd10, [_Z7gpu_powPdS_di_param_2];
	ld.param.u32 	%r4, [_Z7gpu_powPdS_di_param_3];
	mov.u32 	%r5, %tid.x;
	mov.u32 	%r6, %ctaid.x;
	mov.u32 	%r7, %ntid.x;
	mad.lo.s32 	%r1, %r6, %r7, %r5;
	setp.ge.s32 	%p4, %r1, %r4;
	@%p4 bra 	$L__BB1_12;
	cvta.to.global.u64 	%rd4, %rd2;
	mul.wide.s32 	%rd5, %r1, 8;
	add.s64 	%rd6, %rd4, %rd5;
	ld.global.f64 	%fd1, [%rd6];
	{
	.reg .b32 %temp; 
	mov.b64 	{%temp, %r2}, %fd1;
	}
	{
	.reg .b32 %temp; 
	mov.b64 	{%temp, %r3}, %fd10;
	}
	shr.u32 	%r8, %r3, 20;
	and.b32  	%r9, %r8, 2047;
	add.s32 	%r10, %r9, -1012;
	mov.b64 	%rd7, %fd10;
	shl.b64 	%rd1, %rd7, %r10;
	setp.eq.s64 	%p3, %rd1, -9223372036854775808;
	abs.f64 	%fd2, %fd1;
	setp.neu.f64 	%p5, %fd1, 0d0000000000000000;
	@%p5 bra 	$L__BB1_3;
	setp.eq.s64 	%p8, %rd1, -9223372036854775808;
	abs.f64 	%fd18, %fd10;
	setp.neu.f64 	%p9, %fd18, 0d3FE0000000000000;
	and.pred  	%p3, %p9, %p8;
	selp.b32 	%r11, %r2, 0, %p3;
	setp.lt.s32 	%p10, %r3, 0;
	or.b32  	%r12, %r11, 2146435072;
	selp.b32 	%r13, %r12, %r11, %p10;
	mov.b32 	%r14, 0;
	mov.b64 	%fd24, {%r14, %r13};
	bra.uni 	$L__BB1_4;
$L__BB1_3:
	{ // callseq 1, 0
	.param .b64 param0;
	st.param.f64 	[param0], %fd2;
	.param .b64 param1;
	st.param.f64 	[param1], %fd10;
	.param .b64 retval0;
	call.uni (retval0), 
	__internal_accurate_pow, 
	(
	param0, 
	param1
	);
	ld.param.f64 	%fd11, [retval0];
	} // callseq 1
	setp.lt.s32 	%p6, %r2, 0;
	cvt.rzi.f64.f64 	%fd13, %fd10;
	setp.neu.f64 	%p7, %fd10, %fd13;
	neg.f64 	%fd14, %fd11;
	selp.f64 	%fd15, %fd14, %fd11, %p3;
	selp.f64 	%fd16, %fd15, %fd11, %p6;
	selp.f64 	%fd17, 0dFFF8000000000000, %fd16, %p6;
	selp.f64 	%fd24, %fd17, %fd16, %p7;
$L__BB1_4:
	add.f64 	%fd19, %fd10, %fd1;
	{
	.reg .b32 %temp; 
	mov.b64 	{%temp, %r15}, %fd19;
	}
	and.b32  	%r16, %r15, 2146435072;
	setp.ne.s32 	%p11, %r16, 2146435072;
	@%p11 bra 	$L__BB1_11;
	setp.num.f64 	%p12, %fd1, %fd10;
	@%p12 bra 	$L__BB1_7;
	add.rn.f64 	%fd24, %fd1, %fd10;
	bra.uni 	$L__BB1_11;
$L__BB1_7:
	abs.f64 	%fd20, %fd10;
	setp.neu.f64 	%p13, %fd20, 0d7FF0000000000000;
	@%p13 bra 	$L__BB1_9;
	setp.gt.f64 	%p18, %fd2, 0d3FF0000000000000;
	selp.b32 	%r24, 2146435072, 0, %p18;
	setp.lt.s32 	%p19, %r3, 0;
	xor.b32  	%r25, %r24, 2146435072;
	selp.b32 	%r26, %r25, %r24, %p19;
	setp.eq.f64 	%p20, %fd1, 0dBFF0000000000000;
	selp.b32 	%r27, 1072693248, %r26, %p20;
	mov.b32 	%r28, 0;
	mov.b64 	%fd24, {%r28, %r27};
	bra.uni 	$L__BB1_11;
$L__BB1_9:
	setp.neu.f64 	%p14, %fd2, 0d7FF0000000000000;
	@%p14 bra 	$L__BB1_11;
	setp.lt.s32 	%p15, %r2, 0;
	setp.lt.s32 	%p16, %r3, 0;
	selp.b32 	%r17, 0, 2146435072, %p16;
	and.b32  	%r18, %r3, 2147483647;
	setp.ne.s32 	%p17, %r18, 1071644672;
	or.b32  	%r19, %r17, -2147483648;
	selp.b32 	%r20, %r19, %r17, %p17;
	selp.b32 	%r21, %r20, %r17, %p3;
	selp.b32 	%r22, %r21, %r17, %p15;
	mov.b32 	%r23, 0;
	mov.b64 	%fd24, {%r23, %r22};
$L__BB1_11:
	setp.eq.f64 	%p21, %fd1, 0d3FF0000000000000;
	setp.eq.f64 	%p22, %fd10, 0d0000000000000000;
	selp.f64 	%fd21, 0d3FF0000000000000, %fd24, %p21;
	selp.f64 	%fd22, 0d3FF0000000000000, %fd21, %p22;
	cvta.to.global.u64 	%rd8, %rd3;
	add.s64 	%rd10, %rd8, %rd5;
	st.global.f64 	[%rd10], %fd22;
$L__BB1_12:
	ret;

}
	// .globl	_Z14gpu_simpleaxpcPdddi
.visible .entry _Z14gpu_simpleaxpcPdddi(
	.param .u64 .ptr .align 1 _Z14gpu_simpleaxpcPdddi_param_0,
	.param .f64 _Z14gpu_simpleaxpcPdddi_param_1,
	.param .f64 _Z14gpu_simpleaxpcPdddi_param_2,
	.param .u32 _Z14gpu_simpleaxpcPdddi_param_3
)
{
	.reg .pred 	%p<2>;
	.reg .b32 	%r<6>;
	.reg .b64 	%rd<5>;
	.reg .b64 	%fd<5>;

	ld.param.u64 	%rd1, [_Z14gpu_simpleaxpcPdddi_param_0];
	ld.param.f64 	%fd1, [_Z14gpu_simpleaxpcPdddi_param_1];
	ld.param.f64 	%fd2, [_Z14gpu_simpleaxpcPdddi_param_2];
	ld.param.u32 	%r2, [_Z14gpu_simpleaxpcPdddi_param_3];
	mov.u32 	%r3, %tid.x;
	mov.u32 	%r4, %ctaid.x;
	mov.u32 	%r5, %ntid.x;
	mad.lo.s32 	%r1, %r4, %r5, %r3;
	setp.ge.s32 	%p1, %r1, %r2;
	@%p1 bra 	$L__BB2_2;
	cvta.to.global.u64 	%rd2, %rd1;
	mul.wide.s32 	%rd3, %r1, 8;
	add.s64 	%rd4, %rd2, %rd3;
	ld.global.f64 	%fd3, [%rd4];
	fma.rn.f64 	%fd4, %fd1, %fd3, %fd2;
	st.global.f64 	[%rd4], %fd4;
$L__BB2_2:
	ret;

}
	// .globl	_Z15matvect_kernelsPdS_ii
.visible .entry _Z15matvect_kernelsPdS_ii(
	.param .u64 .ptr .align 1 _Z15matvect_kernelsPdS_ii_param_0,
	.param .u64 .ptr .align 1 _Z15matvect_kernelsPdS_ii_param_1,
	.param .u32 _Z15matvect_kernelsPdS_ii_param_2,
	.param .u32 _Z15matvect_kernelsPdS_ii_param_3
)
{
	.reg .pred 	%p<4>;
	.reg .b32 	%r<8>;
	.reg .b64 	%rd<9>;
	.reg .b64 	%fd<4>;

	ld.param.u64 	%rd1, [_Z15matvect_kernelsPdS_ii_param_0];
	ld.param.u64 	%rd2, [_Z15matvect_kernelsPdS_ii_param_1];
	ld.param.u32 	%r3, [_Z15matvect_kernelsPdS_ii_param_2];
	ld.param.u32 	%r4, [_Z15matvect_kernelsPdS_ii_param_3];
	mov.u32 	%r5, %tid.x;
	mov.u32 	%r6, %ctaid.x;
	mov.u32 	%r7, %ntid.x;
	mad.lo.s32 	%r1, %r6, %r7, %r5;
	div.s32 	%r2, %r1, %r3;
	setp.ge.s32 	%p1, %r2, %r4;
	setp.lt.s32 	%p2, %r3, 0;
	or.pred  	%p3, %p2, %p1;
	@%p3 bra 	$L__BB3_2;
	cvta.to.global.u64 	%rd3, %rd1;
	cvta.to.global.u64 	%rd4, %rd2;
	mul.wide.s32 	%rd5, %r1, 8;
	add.s64 	%rd6, %rd3, %rd5;
	ld.global.f64 	%fd1, [%rd6];
	mul.wide.s32 	%rd7, %r2, 8;
	add.s64 	%rd8, %rd4, %rd7;
	ld.global.f64 	%fd2, [%rd8];
	mul.f64 	%fd3, %fd1, %fd2;
	st.global.f64 	[%rd6], %fd3;
$L__BB3_2:
	ret;

}
	// .globl	_Z10matvect_qsPdS_S_ii
.visible .entry _Z10matvect_qsPdS_S_ii(
	.param .u64 .ptr .align 1 _Z10matvect_qsPdS_S_ii_param_0,
	.param .u64 .ptr .align 1 _Z10matvect_qsPdS_S_ii_param_1,
	.param .u64 .ptr .align 1 _Z10matvect_qsPdS_S_ii_param_2,
	.param .u32 _Z10matvect_qsPdS_S_ii_param_3,
	.param .u32 _Z10matvect_qsPdS_S_ii_param_4
)
{
	.reg .pred 	%p<4>;
	.reg .b32 	%r<8>;
	.reg .b64 	%rd<12>;
	.reg .b64 	%fd<4>;

	ld.param.u64 	%rd1, [_Z10matvect_qsPdS_S_ii_param_0];
	ld.param.u64 	%rd2, [_Z10matvect_qsPdS_S_ii_param_1];
	ld.param.u64 	%rd3, [_Z10matvect_qsPdS_S_ii_param_2];
	ld.param.u32 	%r3, [_Z10matvect_qsPdS_S_ii_param_3];
	ld.param.u32 	%r4, [_Z10matvect_qsPdS_S_ii_param_4];
	mov.u32 	%r5, %tid.x;
	mov.u32 	%r6, %ctaid.x;
	mov.u32 	%r7, %ntid.x;
	mad.lo.s32 	%r1, %r6, %r7, %r5;
	div.s32 	%r2, %r1, %r3;
	setp.ge.s32 	%p1, %r2, %r4;
	setp.lt.s32 	%p2, %r3, 0;
	or.pred  	%p3, %p2, %p1;
	@%p3 bra 	$L__BB4_2;
	cvta.to.global.u64 	%rd4, %rd1;
	cvta.to.global.u64 	%rd5, %rd3;
	cvta.to.global.u64 	%rd6, %rd2;
	mul.wide.s32 	%rd7, %r1, 8;
	add.s64 	%rd8, %rd4, %rd7;
	ld.global.f64 	%fd1, [%rd8];
	mul.wide.s32 	%rd9, %r2, 8;
	add.s64 	%rd10, %rd5, %rd9;
	ld.global.f64 	%fd2, [%rd10];
	mul.f64 	%fd3, %fd1, %fd2;
	add.s64 	%rd11, %rd6, %rd7;
	st.global.f64 	[%rd11], %fd3;
$L__BB4_2:
	ret;

}
	// .globl	_Z27cuda_soap_forces_virial_twoiPdiPiS0_P7double3S2_S_iS_
.visible .entry _Z27cuda_soap_forces_virial_twoiPdiPiS0_P7double3S2_S_iS_(
	.param .u32 _Z27cuda_soap_forces_virial_twoiPdiPiS0_P7double3S2_S_iS__param_0,
	.param .u64 .ptr .align 1 _Z27cuda_soap_forces_virial_twoiPdiPiS0_P7double3S2_S_iS__param_1,
	.param .u32 _Z27cuda_soap_forces_virial_twoiPdiPiS0_P7double3S2_S_iS__param_2,
	.param .u64 .ptr .align 1 _Z27cuda_soap_forces_virial_twoiPdiPiS0_P7double3S2_S_iS__param_3,
	.param .u64 .ptr .align 1 _Z27cuda_soap_forces_virial_twoiPdiPiS0_P7double3S2_S_iS__param_4,
	.param .u64 .ptr .align 1 _Z27cuda_soap_forces_virial_twoiPdiPiS0_P7double3S2_S_iS__param_5,
	.param .u64 .ptr .align 1 _Z27cuda_soap_forces_virial_twoiPdiPiS0_P7double3S2_S_iS__param_6,
	.param .u64 .ptr .align 1 _Z27cuda_soap_forces_virial_twoiPdiPiS0_P7double3S2_S_iS__param_7,
	.param .u32 _Z27cuda_soap_forces_virial_twoiPdiPiS0_P7double3S2_S_iS__param_8,
	.param .u64 .ptr .align 1 _Z27cuda_soap_forces_virial_twoiPdiPiS0_P7double3S2_S_iS__param_9
)
{
	.reg .pred 	%p<17>;
	.reg .b32 	%r<96>;
	.reg .b64 	%rd<95>;
	.reg .b64 	%fd<262>;
	// demoted variable
	.shared .align 8 .b8 _ZZ27cuda_soap_forces_virial_twoiPdiPiS0_P7double3S2_S_iS_E19shxthis_block_force[1024];
	// demoted variable
	.shared .align 8 .b8 _ZZ27cuda_soap_forces_virial_twoiPdiPiS0_P7double3S2_S_iS_E19shythis_block_force[1024];
	// demoted variable
	.shared .align 8 .b8 _ZZ27cuda_soap_forces_virial_twoiPdiPiS0_P7double3S2_S_iS_E19shzthis_block_force[1024];
	ld.param.u32 	%r49, [_Z27cuda_soap_forces_virial_twoiPdiPiS0_P7double3S2_S_iS__param_0];
	ld.param.u64 	%rd8, [_Z27cuda_soap_forces_virial_twoiPdiPiS0_P7double3S2_S_iS__param_1];
	ld.param.u32 	%r50, [_Z27cuda_soap_forces_virial_twoiPdiPiS0_P7double3S2_S_iS__param_2];
	ld.param.u64 	%rd9, [_Z27cuda_soap_forces_virial_twoiPdiPiS0_P7double3S2_S_iS__param_3];
	ld.param.u64 	%rd4, [_Z27cuda_soap_forces_virial_twoiPdiPiS0_P7double3S2_S_iS__param_4];
	ld.param.u64 	%rd10, [_Z27cuda_soap_forces_virial_twoiPdiPiS0_P7double3S2_S_iS__param_5];
	ld.param.u64 	%rd6, [_Z27cuda_soap_forces_virial_twoiPdiPiS0_P7double3S2_S_iS__param_7];
	ld.param.u64 	%rd7, [_Z27cuda_soap_forces_virial_twoiPdiPiS0_P7double3S2_S_iS__param_9];
	cvta.to.global.u64 	%rd1, %rd10;
	cvta.to.global.u64 	%rd2, %rd8;
	cvta.to.global.u64 	%rd11, %rd9;
	mov.u32 	%r1, %ctaid.x;
	mov.u32 	%r2, %tid.x;
	mul.wide.u32 	%rd12, %r1, 4;
	add.s64 	%rd13, %rd11, %rd12;
	ld.global.u32 	%r3, [%rd13];
	setp.ge.s32 	%p1, %r2, %r50;
	mov.f64 	%fd259, 0d0000000000000000;
	mov.f64 	%fd260, %fd259;
	mov.f64 	%fd261, %fd259;
	@%p1 bra 	$L__BB5_12;
	mul.lo.s32 	%r4, %r50, %r1;
	not.b32 	%r51, %r2;
	add.s32 	%r5, %r50, %r51;
	shr.u32 	%r52, %r5, 7;
	add.s32 	%r6, %r52, 1;
	setp.lt.u32 	%p2, %r5, 896;
	mov.f64 	%fd261, 0d0000000000000000;
	mov.u32 	%r93, %r2;
	mov.f64 	%fd260, %fd261;
	mov.f64 	%fd259, %fd261;
	@%p2 bra 	$L__BB5_4;
	add.s32 	%r91, %r2, %r4;
	add.s32 	%r53, %r2, 896;
	mul.lo.s32 	%r90, %r49, %r53;
	shl.b32 	%r9, %r49, 10;
	add.s32 	%r54, %r2, 768;
	mul.lo.s32 	%r89, %r49, %r54;
	add.s32 	%r55, %r2, 512;
	mul.lo.s32 	%r88, %r49, %r55;
	add.s32 	%r56, %r2, 640;
	mul.lo.s32 	%r87, %r49, %r56;
	add.s32 	%r57, %r2, 384;
	mul.lo.s32 	%r86, %r49, %r57;
	add.s32 	%r58, %r2, 256;
	mul.lo.s32 	%r85, %r49, %r58;
	add.s32 	%r59, %r2, 128;
	mul.lo.s32 	%r84, %r49, %r59;
	mul.lo.s32 	%r83, %r2, %r49;
	and.b32  	%r60, %r6, 67108856;
	neg.s32 	%r82, %r60;
	mov.f64 	%fd261, 0d0000000000000000;
	cvt.s64.s32 	%rd15, %r3;
	mov.u32 	%r93, %r2;
$L__BB5_3:
	.pragma "nounroll";
	cvt.s64.s32 	%rd14, %r83;
	add.s64 	%rd16, %rd15, %rd14;
	shl.b64 	%rd17, %rd16, 3;
	add.s64 	%rd18, %rd2, %rd17;
	ld.global.f64 	%fd41, [%rd18+-8];
	mul.wide.s32 	%rd19, %r91, 24;
	add.s64 	%rd20, %rd1, %rd19;
	ld.global.f64 	%fd42, [%rd20];
	ld.global.f64 	%fd43, [%rd20+8];
	ld.global.f64 	%fd44, [%rd20+16];
	fma.rn.f64 	%fd45, %fd41, %fd42, %fd259;
	fma.rn.f64 	%fd46, %fd41, %fd43, %fd260;
	fma.rn.f64 	%fd47, %fd41, %fd44, %fd261;
	cvt.s64.s32 	%rd21, %r84;
	add.s64 	%rd22, %rd15, %rd21;
	shl.b64 	%rd23, %rd22, 3;
	add.s64 	%rd24, %rd2, %rd23;
	ld.global.f64 	%fd48, [%rd24+-8];
	ld.global.f64 	%fd49, [%rd20+3072];
	ld.global.f64 	%fd50, [%rd20+3080];
	ld.global.f64 	%fd51, [%rd20+3088];
	fma.rn.f64 	%fd52, %fd48, %fd49, %fd45;
	fma.rn.f64 	%fd53, %fd48, %fd50, %fd46;
	fma.rn.f64 	%fd54, %fd48, %fd51, %fd47;
	cvt.s64.s32 	%rd25, %r85;
	add.s64 	%rd26, %rd15, %rd25;
	shl.b64 	%rd27, %rd26, 3;
	add.s64 	%rd28, %rd2, %rd27;
	ld.global.f64 	%fd55, [%rd28+-8];
	ld.global.f64 	%fd56, [%rd20+6144];
	ld.global.f64 	%fd57, [%rd20+6152];
	ld.global.f64 	%fd58, [%rd20+6160];
	fma.rn.f64 	%fd59, %fd55, %fd56, %fd52;
	fma.rn.f64 	%fd60, %fd55, %fd57, %fd53;
	fma.rn.f64 	%fd61, %fd55, %fd58, %fd54;
	cvt.s64.s32 	%rd29, %r86;
	add.s64 	%rd30, %rd15, %rd29;
	shl.b64 	%rd31, %rd30, 3;
	add.s64 	%rd32, %rd2, %rd31;
	ld.global.f64 	%fd62, [%rd32+-8];
	ld.global.f64 	%fd63, [%rd20+9216];
	ld.global.f64 	%fd64, [%rd20+9224];
	ld.global.f64 	%fd65, [%rd20+9232];
	fma.rn.f64 	%fd66, %fd62, %fd63, %fd59;
	fma.rn.f64 	%fd67, %fd62, %fd64, %fd60;
	fma.rn.f64 	%fd68, %fd62, %fd65, %fd61;
	cvt.s64.s32 	%rd33, %r88;
	add.s64 	%rd34, %rd15, %rd33;
	shl.b64 	%rd35, %rd34, 3;
	add.s64 	%rd36, %rd2, %rd35;
	ld.global.f64 	%fd69, [%rd36+-8];
	ld.global.f64 	%fd70, [%rd20+12288];
	ld.global.f64 	%fd71, [%rd20+12296];
	ld.global.f64 	%fd72, [%rd20+12304];
	fma.rn.f64 	%fd73, %fd69, %fd70, %fd66;
	fma.rn.f64 	%fd74, %fd69, %fd71, %fd67;
	fma.rn.f64 	%fd75, %fd69, %fd72, %fd68;
	cvt.s64.s32 	%rd37, %r87;
	add.s64 	%rd38, %rd15, %rd37;
	shl.b64 	%rd39, %rd38, 3;
	add.s64 	%rd40, %rd2, %rd39;
	ld.global.f64 	%fd76, [%rd40+-8];
	ld.global.f64 	%fd77, [%rd20+15360];
	ld.global.f64 	%fd78, [%rd20+15368];
	ld.global.f64 	%fd79, [%rd20+15376];
	fma.rn.f64 	%fd80, %fd76, %fd77, %fd73;
	fma.rn.f64 	%fd81, %fd76, %fd78, %fd74;
	fma.rn.f64 	%fd82, %fd76, %fd79, %fd75;
	cvt.s64.s32 	%rd41, %r89;
	add.s64 	%rd42, %rd15, %rd41;
	shl.b64 	%rd43, %rd42, 3;
	add.s64 	%rd44, %rd2, %rd43;
	ld.global.f64 	%fd83, [%rd44+-8];
	ld.global.f64 	%fd84, [%rd20+18432];
	ld.global.f64 	%fd85, [%rd20+18440];
	ld.global.f64 	%fd86, [%rd20+18448];
	fma.rn.f64 	%fd87, %fd83, %fd84, %fd80;
	fma.rn.f64 	%fd88, %fd83, %fd85, %fd81;
	fma.rn.f64 	%fd89, %fd83, %fd86, %fd82;
	cvt.s64.s32 	%rd45, %r90;
	add.s64 	%rd46, %rd15, %rd45;
	shl.b64 	%rd47, %rd46, 3;
	add.s64 	%rd48, %rd2, %rd47;
	ld.global.f64 	%fd90, [%rd48+-8];
	ld.global.f64 	%fd91, [%rd20+21504];
	ld.global.f64 	%fd92, [%rd20+21512];
	ld.global.f64 	%fd93, [%rd20+21520];
	fma.rn.f64 	%fd259, %fd90, %fd91, %fd87;
	fma.rn.f64 	%fd260, %fd90, %fd92, %fd88;
	fma.rn.f64 	%fd261, %fd90, %fd93, %fd89;
	add.s32 	%r93, %r93, 1024;
	add.s32 	%r91, %r91, 1024;
	add.s32 	%r90, %r90, %r9;
	add.s32 	%r89, %r89, %r9;
	add.s32 	%r88, %r88, %r9;
	add.s32 	%r87, %r87, %r9;
	add.s32 	%r86, %r86, %r9;
	add.s32 	%r85, %r85, %r9;
	add.s32 	%r84, %r84, %r9;
	add.s32 	%r83, %r83, %r9;
	add.s32 	%r82, %r82, 8;
	setp.ne.s32 	%p3, %r82, 0;
	@%p3 bra 	$L__BB5_3;
$L__BB5_4:
	and.b32  	%r41, %r6, 7;
	setp.eq.s32 	%p4, %r41, 0;
	@%p4 bra 	$L__BB5_12;
	cvt.s64.s32 	%rd3, %r3;
	setp.lt.u32 	%p5, %r41, 4;
	@%p5 bra 	$L__BB5_7;
	mul.lo.s32 	%r61, %r93, %r49;
	cvt.s64.s32 	%rd49, %r61;
	add.s64 	%rd50, %rd3, %rd49;
	shl.b64 	%rd51, %rd50, 3;
	add.s64 	%rd52, %rd2, %rd51;
	ld.global.f64 	%fd95, [%rd52+-8];
	add.s32 	%r62, %r93, %r4;
	mul.wide.s32 	%rd53, %r62, 24;
	add.s64 	%rd54, %rd1, %rd53;
	ld.global.f64 	%fd96, [%rd54];
	ld.global.f64 	%fd97, [%rd54+8];
	ld.global.f64 	%fd98, [%rd54+16];
	fma.rn.f64 	%fd99, %fd95, %fd96, %fd259;
	fma.rn.f64 	%fd100, %fd95, %fd97, %fd260;
	fma.rn.f64 	%fd101, %fd95, %fd98, %fd261;
	shl.b32 	%r63, %r49, 7;
	add.s32 	%r64, %r61, %r63;
	cvt.s64.s32 	%rd55, %r64;
	add.s64 	%rd56, %rd3, %rd55;
	shl.b64 	%rd57, %rd56, 3;
	add.s64 	%rd58, %rd2, %rd57;
	ld.global.f64 	%fd102, [%rd58+-8];
	ld.global.f64 	%fd103, [%rd54+3072];
	ld.global.f64 	%fd104, [%rd54+3080];
	ld.global.f64 	%fd105, [%rd54+3088];
	fma.rn.f64 	%fd106, %fd102, %fd103, %fd99;
	fma.rn.f64 	%fd107, %fd102, %fd104, %fd100;
	fma.rn.f64 	%fd108, %fd102, %fd105, %fd101;
	shl.b32 	%r65, %r49, 8;
	add.s32 	%r66, %r65, %r61;
	cvt.s64.s32 	%rd59, %r66;
	add.s64 	%rd60, %rd3, %rd59;
	shl.b64 	%rd61, %rd60, 3;
	add.s64 	%rd62, %rd2, %rd61;
	ld.global.f64 	%fd109, [%rd62+-8];
	ld.global.f64 	%fd110, [%rd54+6144];
	ld.global.f64 	%fd111, [%rd54+6152];
	ld.global.f64 	%fd112, [%rd54+6160];
	fma.rn.f64 	%fd113, %fd109, %fd110, %fd106;
	fma.rn.f64 	%fd114, %fd109, %fd111, %fd107;
	fma.rn.f64 	%fd115, %fd109, %fd112, %fd108;
	add.s32 	%r67, %r66, %r63;
	cvt.s64.s32 	%rd63, %r67;
	add.s64 	%rd64, %rd3, %rd63;
	shl.b64 	%rd65, %rd64, 3;
	add.s64 	%rd66, %rd2, %rd65;
	ld.global.f64 	%fd116, [%rd66+-8];
	ld.global.f64 	%fd117, [%rd54+9216];
	ld.global.f64 	%fd118, [%rd54+9224];
	ld.global.f64 	%fd119, [%rd54+9232];
	fma.rn.f64 	%fd259, %fd116, %fd117, %fd113;
	fma.rn.f64 	%fd260, %fd116, %fd118, %fd114;
	fma.rn.f64 	%fd261, %fd116, %fd119, %fd115;
	add.s32 	%r93, %r93, 512;
$L__BB5_7:
	and.b32  	%r68, %r6, 3;
	setp.eq.s32 	%p6, %r68, 0;
	@%p6 bra 	$L__BB5_12;
	setp.eq.s32 	%p7, %r68, 1;
	@%p7 bra 	$L__BB5_10;
	mul.lo.s32 	%r69, %r93, %r49;
	cvt.s64.s32 	%rd67, %r69;
	add.s64 	%rd68, %rd3, %rd67;
	shl.b64 	%rd69, %rd68, 3;
	add.s64 	%rd70, %rd2, %rd69;
	ld.global.f64 	%fd121, [%rd70+-8];
	add.s32 	%r70, %r93, %r4;
	mul.wide.s32 	%rd71, %r70, 24;
	add.s64 	%rd72, %rd1, %rd71;
	ld.global.f64 	%fd122, [%rd72];
	ld.global.f64 	%fd123, [%rd72+8];
	ld.global.f64 	%fd124, [%rd72+16];
	fma.rn.f64 	%fd125, %fd121, %fd122, %fd259;
	fma.rn.f64 	%fd126, %fd121, %fd123, %fd260;
	fma.rn.f64 	%fd127, %fd121, %fd124, %fd261;
	shl.b32 	%r71, %r49, 7;
	add.s32 	%r72, %r69, %r71;
	cvt.s64.s32 	%rd73, %r72;
	add.s64 	%rd74, %rd3, %rd73;
	shl.b64 	%rd75, %rd74, 3;
	add.s64 	%rd76, %rd2, %rd75;
	ld.global.f64 	%fd128, [%rd76+-8];
	ld.global.f64 	%fd129, [%rd72+3072];
	ld.global.f64 	%fd130, [%rd72+3080];
	ld.global.f64 	%fd131, [%rd72+3088];
	fma.rn.f64 	%fd259, %fd128, %fd129, %fd125;
	fma.rn.f64 	%fd260, %fd128, %fd130, %fd126;
	fma.rn.f64 	%fd261, %fd128, %fd131, %fd127;
	add.s32 	%r93, %r93, 256;
$L__BB5_10:
	and.b32  	%r73, %r5, 128;
	setp.ne.s32 	%p8, %r73, 0;
	@%p8 bra 	$L__BB5_12;
	mul.lo.s32 	%r74, %r93, %r49;
	cvt.s64.s32 	%rd78, %r74;
	add.s64 	%rd79, %rd3, %rd78;
	shl.b64 	%rd80, %rd79, 3;
	add.s64 	%rd81, %rd2, %rd80;
	ld.global.f64 	%fd132, [%rd81+-8];
	add.s32 	%r75, %r93, %r4;
	mul.wide.s32 	%rd82, %r75, 24;
	add.s64 	%rd83, %rd1, %rd82;
	ld.global.f64 	%fd133, [%rd83];
	ld.global.f64 	%fd134, [%rd83+8];
	ld.global.f64 	%fd135, [%rd83+16];
	fma.rn.f64 	%fd259, %fd132, %fd133, %fd259;
	fma.rn.f64 	%fd260, %fd132, %fd134, %fd260;
	fma.rn.f64 	%fd261, %fd132, %fd135, %fd261;
$L__BB5_12:
	shl.b32 	%r76, %r2, 3;
	mov.u32 	%r77, _ZZ27cuda_soap_forces_virial_twoiPdiPiS0_P7double3S2_S_iS_E19shxthis_block_force;
	add.s32 	%r46, %r77, %r76;
	mov.u32 	%r78, _ZZ27cuda_soap_forces_virial_twoiPdiPiS0_P7double3S2_S_iS_E19shythis_block_force;
	add.s32 	%r47, %r78, %r76;
	mov.u32 	%r79, _ZZ27cuda_soap_forces_virial_twoiPdiPiS0_P7double3S2_S_iS_E19shzthis_block_force;
	add.s32 	%r48, %r79, %r76;
	st.shared.f64 	[%r46], %fd259;
	st.shared.f64 	[%r47], %fd260;
	st.shared.f64 	[%r48], %fd261;
	bar.sync 	0;
	setp.gt.u32 	%p9, %r2, 63;
	@%p9 bra 	$L__BB5_14;
	ld.shared.f64 	%fd136, [%r46+512];
	ld.shared.f64 	%fd137, [%r46];
	add.f64 	%fd138, %fd136, %fd137;
	st.shared.f64 	[%r46], %fd138;
	ld.shared.f64 	%fd139, [%r47+512];
	ld.shared.f64 	%fd140, [%r47];
	add.f64 	%fd141, %fd139, %fd140;
	st.shared.f64 	[%r47], %fd141;
	ld.shared.f64 	%fd142, [%r48+512];
	ld.shared.f64 	%fd143, [%r48];
	add.f64 	%fd144, %fd142, %fd143;
	st.shared.f64 	[%r48], %fd144;
$L__BB5_14:
	bar.sync 	0;
	setp.gt.u32 	%p10, %r2, 31;
	@%p10 bra 	$L__BB5_16;
	ld.shared.f64 	%fd145, [%r46+256];
	ld.shared.f64 	%fd146, [%r46];
	add.f64 	%fd147, %fd145, %fd146;
	st.shared.f64 	[%r46], %fd147;
	ld.shared.f64 	%fd148, [%r47+256];
	ld.shared.f64 	%fd149, [%r47];
	add.f64 	%fd150, %fd148, %fd149;
	st.shared.f64 	[%r47], %fd150;
	ld.shared.f64 	%fd151, [%r48+256];
	ld.shared.f64 	%fd152, [%r48];
	add.f64 	%fd153, %fd151, %fd152;
	st.shared.f64 	[%r48], %fd153;
$L__BB5_16:
	bar.sync 	0;
	setp.gt.u32 	%p11, %r2, 15;
	@%p11 bra 	$L__BB5_18;
	ld.shared.f64 	%fd154, [%r46+128];
	ld.shared.f64 	%fd155, [%r46];
	add.f64 	%fd156, %fd154, %fd155;
	st.shared.f64 	[%r46], %fd156;
	ld.shared.f64 	%fd157, [%r47+128];
	ld.shared.f64 	%fd158, [%r47];
	add.f64 	%fd159, %fd157, %fd158;
	st.shared.f64 	[%r47], %fd159;
	ld.shared.f64 	%fd160, [%r48+128];
	ld.shared.f64 	%fd161, [%r48];
	add.f64 	%fd162, %fd160, %fd161;
	st.shared.f64 	[%r48], %fd162;
$L__BB5_18:
	bar.sync 	0;
	setp.gt.u32 	%p12, %r2, 7;
	@%p12 bra 	$L__BB5_20;
	ld.shared.f64 	%fd163, [%r46+64];
	ld.shared.f64 	%fd164, [%r46];
	add.f64 	%fd165, %fd163, %fd164;
	st.shared.f64 	[%r46], %fd165;
	ld.shared.f64 	%fd166, [%r47+64];
	ld.shared.f64 	%fd167, [%r47];
	add.f64 	%fd168, %fd166, %fd167;
	st.shared.f64 	[%r47], %fd168;
	ld.shared.f64 	%fd169, [%r48+64];
	ld.shared.f64 	%fd170, [%r48];
	add.f64 	%fd171, %fd169, %fd170;
	st.shared.f64 	[%r48], %fd171;
$L__BB5_20:
	bar.sync 	0;
	setp.gt.u32 	%p13, %r2, 3;
	@%p13 bra 	$L__BB5_22;
	ld.shared.f64 	%fd172, [%r46+32];
	ld.shared.f64 	%fd173, [%r46];
	add.f64 	%fd174, %fd172, %fd173;
	st.shared.f64 	[%r46], %fd174;
	ld.shared.f64 	%fd175, [%r47+32];
	ld.shared.f64 	%fd176, [%r47];
	add.f64 	%fd177, %fd175, %fd176;
	st.shared.f64 	[%r47], %fd177;
	ld.shared.f64 	%fd178, [%r48+32];
	ld.shared.f64 	%fd179, [%r48];
	add.f64 	%fd180, %fd178, %fd179;
	st.shared.f64 	[%r48], %fd180;
$L__BB5_22:
	bar.sync 	0;
	setp.gt.u32 	%p14, %r2, 1;
	@%p14 bra 	$L__BB5_24;
	ld.shared.f64 	%fd181, [%r46+16];
	ld.shared.f64 	%fd182, [%r46];
	add.f64 	%fd183, %fd181, %fd182;
	st.shared.f64 	[%r46], %fd183;
	ld.shared.f64 	%fd184, [%r47+16];
	ld.shared.f64 	%fd185, [%r47];
	add.f64 	%fd186, %fd184, %fd185;
	st.shared.f64 	[%r47], %fd186;
	ld.shared.f64 	%fd187, [%r48+16];
	ld.shared.f64 	%fd188, [%r48];
	add.f64 	%fd189, %fd187, %fd188;
	st.shared.f64 	[%r48], %fd189;
$L__BB5_24:
	bar.sync 	0;
	setp.ne.s32 	%p15, %r2, 0;
	@%p15 bra 	$L__BB5_26;
	ld.shared.f64 	%fd190, [_ZZ27cuda_soap_forces_virial_twoiPdiPiS0_P7double3S2_S_iS_E19shxthis_block_force+8];
	ld.shared.f64 	%fd191, [%r46];
	add.f64 	%fd192, %fd190, %fd191;
	st.shared.f64 	[%r46], %fd192;
	ld.shared.f64 	%fd193, [_ZZ27cuda_soap_forces_virial_twoiPdiPiS0_P7double3S2_S_iS_E19shythis_block_force+8];
	ld.shared.f64 	%fd194, [%r47];
	add.f64 	%fd195, %fd193, %fd194;
	st.shared.f64 	[%r47], %fd195;
	ld.shared.f64 	%fd196, [_ZZ27cuda_soap_forces_virial_twoiPdiPiS0_P7double3S2_S_iS_E19shzthis_block_force+8];
	ld.shared.f64 	%fd197, [%r48];
	add.f64 	%fd198, %fd196, %fd197;
	st.shared.f64 	[%r48], %fd198;
$L__BB5_26:
	setp.ne.s32 	%p16, %r2, 0;
	bar.sync 	0;
	@%p16 bra 	$L__BB5_28;
	ld.param.u64 	%rd94, [_Z27cuda_soap_forces_virial_twoiPdiPiS0_P7double3S2_S_iS__param_6];
	cvta.to.global.u64 	%rd84, %rd6;
	cvta.to.global.u64 	%rd85, %rd4;
	mul.wide.u32 	%rd86, %r1, 4;
	add.s64 	%rd87, %rd85, %rd86;
	ld.global.u32 	%r80, [%rd87];
	mad.lo.s32 	%r81, %r80, 3, -3;
	cvta.to.global.u64 	%rd88, %rd7;
	mul.wide.s32 	%rd89, %r81, 8;
	add.s64 	%rd90, %rd88, %rd89;
	ld.shared.f64 	%fd199, [_ZZ27cuda_soap_forces_virial_twoiPdiPiS0_P7double3S2_S_iS_E19shxthis_block_force];
	atom.global.add.f64 	%fd200, [%rd90], %fd199;
	ld.shared.f64 	%fd201, [_ZZ27cuda_soap_forces_virial_twoiPdiPiS0_P7double3S2_S_iS_E19shythis_block_force];
	atom.global.add.f64 	%fd202, [%rd90+8], %fd201;
	ld.shared.f64 	%fd203, [_ZZ27cuda_soap_forces_virial_twoiPdiPiS0_P7double3S2_S_iS_E19shzthis_block_force];
	atom.global.add.f64 	%fd204, [%rd90+16], %fd203;
	ld.shared.f64 	%fd205, [_ZZ27cuda_soap_forces_virial_twoiPdiPiS0_P7double3S2_S_iS_E19shxthis_block_force];
	ld.shared.f64 	%fd206, [_ZZ27cuda_soap_forces_virial_twoiPdiPiS0_P7double3S2_S_iS_E19shythis_block_force];
	ld.shared.f64 	%fd207, [_ZZ27cuda_soap_forces_virial_twoiPdiPiS0_P7double3S2_S_iS_E19shzthis_block_force];
	cvta.to.global.u64 	%rd91, %rd94;
	mul.wide.u32 	%rd92, %r1, 24;
	add.s64 	%rd93, %rd91, %rd92;
	ld.global.f64 	%fd208, [%rd93];
	ld.global.f64 	%fd209, [%rd93+8];
	ld.global.f64 	%fd210, [%rd93+16];
	mul.f64 	%fd211, %fd205, %fd208;
	fma.rn.f64 	%fd212, %fd205, %fd208, %fd211;
	mul.f64 	%fd213, %fd212, 0d3FE0000000000000;
	atom.global.add.f64 	%fd214, [%rd84], %fd213;
	mul.f64 	%fd215, %fd206, %fd208;
	fma.rn.f64 	%fd216, %fd205, %fd209, %fd215;
	mul.f64 	%fd217, %fd216, 0d3FE0000000000000;
	atom.global.add.f64 	%fd218, [%rd84+8], %fd217;
	mul.f64 	%fd219, %fd207, %fd208;
	fma.rn.f64 	%fd220, %fd205, %fd210, %fd219;
	mul.f64 	%fd221, %fd220, 0d3FE0000000000000;
	atom.global.add.f64 	%fd222, [%rd84+16], %fd221;
	atom.global.add.f64 	%fd223, [%rd84+24], %fd217;
	mul.f64 	%fd224, %fd206, %fd209;
	fma.rn.f64 	%fd225, %fd206, %fd209, %fd224;
	mul.f64 	%fd226, %fd225, 0d3FE0000000000000;
	atom.global.add.f64 	%fd227, [%rd84+32], %fd226;
	mul.f64 	%fd228, %fd207, %fd209;
	fma.rn.f64 	%fd229, %fd206, %fd210, %fd228;
	mul.f64 	%fd230, %fd229, 0d3FE0000000000000;
	atom.global.add.f64 	%fd231, [%rd84+40], %fd230;
	atom.global.add.f64 	%fd232, [%rd84+48], %fd221;
	atom.global.add.f64 	%fd233, [%rd84+56], %fd230;
	mul.f64 	%fd234, %fd207, %fd210;
	fma.rn.f64 	%fd235, %fd207, %fd210, %fd234;
	mul.f64 	%fd236, %fd235, 0d3FE0000000000000;
	atom.global.add.f64 	%fd237, [%rd84+64], %fd236;
$L__BB5_28:
	ret;

}
	// .globl	_Z15cuda_get_soap_pPdS_S_P7double2Pbiiii
.visible .entry _Z15cuda_get_soap_pPdS_S_P7double2Pbiiii(
	.param .u64 .ptr .align 1 _Z15cuda_get_soap_pPdS_S_P7double2Pbiiii_param_0,
	.param .u64 .ptr .align 1 _Z15cuda_get_soap_pPdS_S_P7double2Pbiiii_param_1,
	.param .u64 .ptr .align 1 _Z15cuda_get_soap_pPdS_S_P7double2Pbiiii_param_2,
	.param .u64 .ptr .align 1 _Z15cuda_get_soap_pPdS_S_P7double2Pbiiii_param_3,
	.param .u64 .ptr .align 1 _Z15cuda_get_soap_pPdS_S_P7double2Pbiiii_param_4,
	.param .u32 _Z15cuda_get_soap_pPdS_S_P7double2Pbiiii_param_5,
	.param .u32 _Z15cuda_get_soap_pPdS_S_P7double2Pbiiii_param_6,
	.param .u32 _Z15cuda_get_soap_pPdS_S_P7double2Pbiiii_param_7,
	.param .u32 _Z15cuda_get_soap_pPdS_S_P7double2Pbiiii_param_8
)
{
	.reg .pred 	%p<16>;
	.reg .b16 	%rs<12>;
	.reg .b32 	%r<136>;
	.reg .b64 	%rd<50>;
	.reg .b64 	%fd<158>;

	ld.param.u64 	%rd5, [_Z15cuda_get_soap_pPdS_S_P7double2Pbiiii_param_0];
	ld.param.u64 	%rd9, [_Z15cuda_get_soap_pPdS_S_P7double2Pbiiii_param_2];
	ld.param.u64 	%rd8, [_Z15cuda_get_soap_pPdS_S_P7double2Pbiiii_param_4];
	ld.param.u32 	%r49, [_Z15cuda_get_soap_pPdS_S_P7double2Pbiiii_param_5];
	ld.param.u32 	%r46, [_Z15cuda_get_soap_pPdS_S_P7double2Pbiiii_param_6];
	ld.param.u32 	%r48, [_Z15cuda_get_soap_pPdS_S_P7double2Pbiiii_param_8];
	cvta.to.global.u64 	%rd1, %rd9;
	mov.u32 	%r50, %tid.x;
	mov.u32 	%r51, %ctaid.x;
	mov.u32 	%r52, %ntid.x;
	mad.lo.s32 	%r1, %r51, %r52, %r50;
	add.s32 	%r2, %r48, 1;
	mad.lo.s32 	%r53, %r48, %r48, %r48;
	shr.u32 	%r54, %r53, 31;
	add.s32 	%r55, %r53, %r54;
	shr.s32 	%r56, %r55, 1;
	add.s32 	%r3, %r2, %r56;
	setp.ge.s32 	%p1, %r1, %r49;
	mov.f64 	%fd156, 0d0000000000000000;
	@%p1 bra 	$L__BB6_23;
	ld.param.u32 	%r107, [_Z15cuda_get_soap_pPdS_S_P7double2Pbiiii_param_7];
	setp.lt.s32 	%p2, %r107, 1;
	@%p2 bra 	$L__BB6_22;
	setp.lt.s32 	%p3, %r48, 0;
	@%p3 bra 	$L__BB6_22;
	cvta.to.global.u64 	%rd2, %rd8;
	cvta.to.global.u64 	%rd3, %rd5;
	mul.lo.s32 	%r4, %r46, %r1;
	mov.f64 	%fd156, 0d0000000000000000;
	mov.b32 	%r135, 0;
	mov.b32 	%r115, 1;
	mov.u32 	%r134, %r135;
$L__BB6_4:
	mov.u32 	%r118, %r115;
$L__BB6_5:
	ld.param.u32 	%r108, [_Z15cuda_get_soap_pPdS_S_P7double2Pbiiii_param_7];
	add.s32 	%r60, %r115, -1;
	mad.lo.s32 	%r61, %r60, %r108, %r118;
	add.s32 	%r62, %r61, -1;
	mul.lo.s32 	%r11, %r62, %r2;
	mov.b32 	%r121, 0;
	mov.b16 	%rs10, 0;
	mov.u16 	%rs11, %rs10;
$L__BB6_6:
	add.s32 	%r15, %r121, 1;
	add.s16 	%rs11, %rs11, 1;
	add.s32 	%r63, %r121, %r11;
	cvt.s64.s32 	%rd10, %r63;
	add.s64 	%rd11, %rd2, %rd10;
	ld.global.u8 	%rs7, [%rd11];
	setp.ne.s16 	%p4, %rs7, 0;
	@%p4 bra 	$L__BB6_19;
	add.s32 	%r65, %r134, %r4;
	mul.wide.s32 	%rd12, %r65, 8;
	add.s64 	%rd4, %rd3, %rd12;
	ld.global.f64 	%fd155, [%rd4];
	mul.lo.s32 	%r66, %r15, %r121;
	shr.u32 	%r16, %r66, 1;
	setp.lt.u32 	%p5, %r121, 7;
	mov.b32 	%r130, 0;
	mov.u32 	%r129, %r135;
	@%p5 bra 	$L__BB6_10;
	ld.param.u32 	%r109, [_Z15cuda_get_soap_pPdS_S_P7double2Pbiiii_param_7];
	and.b32  	%r67, %r15, -8;
	neg.s32 	%r126, %r67;
	mul.lo.s32 	%r68, %r109, %r1;
	add.s32 	%r69, %r115, %r68;
	add.s32 	%r70, %r69, -1;
	mad.lo.s32 	%r125, %r70, %r3, %r16;
	add.s32 	%r71, %r118, %r68;
	add.s32 	%r72, %r71, -1;
	mad.lo.s32 	%r124, %r72, %r3, %r16;
	mov.u32 	%r129, %r135;
$L__BB6_9:
	.pragma "nounroll";
	ld.param.u64 	%rd46, [_Z15cuda_get_soap_pPdS_S_P7double2Pbiiii_param_3];
	and.b32  	%r130, %r15, -8;
	mul.wide.s32 	%rd13, %r129, 8;
	add.s64 	%rd14, %rd1, %rd13;
	mul.wide.s32 	%rd15, %r125, 16;
	cvta.to.global.u64 	%rd16, %rd46;
	add.s64 	%rd17, %rd16, 64;
	add.s64 	%rd18, %rd17, %rd15;
	mul.wide.s32 	%rd19, %r124, 16;
	add.s64 	%rd20, %rd17, %rd19;
	ld.global.v2.f64 	{%fd24, %fd25}, [%rd18+-64];
	ld.global.v2.f64 	{%fd26, %fd27}, [%rd20+-64];
	ld.global.f64 	%fd28, [%rd14];
	mul.f64 	%fd29, %fd25, %fd27;
	fma.rn.f64 	%fd30, %fd24, %fd26, %fd29;
	fma.rn.f64 	%fd31, %fd28, %fd30, %fd155;
	ld.global.v2.f64 	{%fd32, %fd33}, [%rd18+-48];
	ld.global.v2.f64 	{%fd34, %fd35}, [%rd20+-48];
	ld.global.f64 	%fd36, [%rd14+8];
	mul.f64 	%fd37, %fd33, %fd35;
	fma.rn.f64 	%fd38, %fd32, %fd34, %fd37;
	fma.rn.f64 	%fd39, %fd36, %fd38, %fd31;
	ld.global.v2.f64 	{%fd40, %fd41}, [%rd18+-32];
	ld.global.v2.f64 	{%fd42, %fd43}, [%rd20+-32];
	ld.global.f64 	%fd44, [%rd14+16];
	mul.f64 	%fd45, %fd41, %fd43;
	fma.rn.f64 	%fd46, %fd40, %fd42, %fd45;
	fma.rn.f64 	%fd47, %fd44, %fd46, %fd39;
	ld.global.v2.f64 	{%fd48, %fd49}, [%rd18+-16];
	ld.global.v2.f64 	{%fd50, %fd51}, [%rd20+-16];
	ld.global.f64 	%fd52, [%rd14+24];
	mul.f64 	%fd53, %fd49, %fd51;
	fma.rn.f64 	%fd54, %fd48, %fd50, %fd53;
	fma.rn.f64 	%fd55, %fd52, %fd54, %fd47;
	ld.global.v2.f64 	{%fd56, %fd57}, [%rd18];
	ld.global.v2.f64 	{%fd58, %fd59}, [%rd20];
	ld.global.f64 	%fd60, [%rd14+32];
	mul.f64 	%fd61, %fd57, %fd59;
	fma.rn.f64 	%fd62, %fd56, %fd58, %fd61;
	fma.rn.f64 	%fd63, %fd60, %fd62, %fd55;
	ld.global.v2.f64 	{%fd64, %fd65}, [%rd18+16];
	ld.global.v2.f64 	{%fd66, %fd67}, [%rd20+16];
	ld.global.f64 	%fd68, [%rd14+40];
	mul.f64 	%fd69, %fd65, %fd67;
	fma.rn.f64 	%fd70, %fd64, %fd66, %fd69;
	fma.rn.f64 	%fd71, %fd68, %fd70, %fd63;
	ld.global.v2.f64 	{%fd72, %fd73}, [%rd18+32];
	ld.global.v2.f64 	{%fd74, %fd75}, [%rd20+32];
	ld.global.f64 	%fd76, [%rd14+48];
	mul.f64 	%fd77, %fd73, %fd75;
	fma.rn.f64 	%fd78, %fd72, %fd74, %fd77;
	fma.rn.f64 	%fd79, %fd76, %fd78, %fd71;
	add.s32 	%r129, %r129, 8;
	ld.global.v2.f64 	{%fd80, %fd81}, [%rd18+48];
	ld.global.v2.f64 	{%fd82, %fd83}, [%rd20+48];
	ld.global.f64 	%fd84, [%rd14+56];
	mul.f64 	%fd85, %fd81, %fd83;
	fma.rn.f64 	%fd86, %fd80, %fd82, %fd85;
	fma.rn.f64 	%fd155, %fd84, %fd86, %fd79;
	add.s32 	%r126, %r126, 8;
	add.s32 	%r125, %r125, 8;
	add.s32 	%r124, %r124, 8;
	setp.ne.s32 	%p6, %r126, 0;
	@%p6 bra 	$L__BB6_9;
$L__BB6_10:
	and.b32  	%r73, %r15, 7;
	setp.eq.s32 	%p7, %r73, 0;
	@%p7 bra 	$L__BB6_18;
	cvt.u32.u16 	%r74, %rs11;
	and.b32  	%r31, %r74, 7;
	add.s32 	%r75, %r31, -1;
	setp.lt.u32 	%p8, %r75, 3;
	@%p8 bra 	$L__BB6_13;
	ld.param.u32 	%r110, [_Z15cuda_get_soap_pPdS_S_P7double2Pbiiii_param_7];
	ld.param.u64 	%rd47, [_Z15cuda_get_soap_pPdS_S_P7double2Pbiiii_param_3];
	mul.lo.s32 	%r76, %r15, %r121;
	shr.u32 	%r77, %r76, 1;
	add.s32 	%r78, %r130, %r77;
	mul.lo.s32 	%r79, %r110, %r1;
	add.s32 	%r80, %r115, %r79;
	add.s32 	%r81, %r80, -1;
	mad.lo.s32 	%r82, %r81, %r3, %r78;
	cvta.to.global.u64 	%rd21, %rd47;
	mul.wide.s32 	%rd22, %r82, 16;
	add.s64 	%rd23, %rd21, %rd22;
	ld.global.v2.f64 	{%fd88, %fd89}, [%rd23];
	add.s32 	%r83, %r118, %r79;
	add.s32 	%r84, %r83, -1;
	mad.lo.s32 	%r85, %r84, %r3, %r78;
	mul.wide.s32 	%rd24, %r85, 16;
	add.s64 	%rd25, %rd21, %rd24;
	ld.global.v2.f64 	{%fd90, %fd91}, [%rd25];
	mul.wide.s32 	%rd26, %r129, 8;
	add.s64 	%rd27, %rd1, %rd26;
	ld.global.f64 	%fd92, [%rd27];
	mul.f64 	%fd93, %fd89, %fd91;
	fma.rn.f64 	%fd94, %fd88, %fd90, %fd93;
	fma.rn.f64 	%fd95, %fd92, %fd94, %fd155;
	ld.global.v2.f64 	{%fd96, %fd97}, [%rd23+16];
	ld.global.v2.f64 	{%fd98, %fd99}, [%rd25+16];
	ld.global.f64 	%fd100, [%rd27+8];
	mul.f64 	%fd101, %fd97, %fd99;
	fma.rn.f64 	%fd102, %fd96, %fd98, %fd101;
	fma.rn.f64 	%fd103, %fd100, %fd102, %fd95;
	ld.global.v2.f64 	{%fd104, %fd105}, [%rd23+32];
	ld.global.v2.f64 	{%fd106, %fd107}, [%rd25+32];
	ld.global.f64 	%fd108, [%rd27+16];
	mul.f64 	%fd109, %fd105, %fd107;
	fma.rn.f64 	%fd110, %fd104, %fd106, %fd109;
	fma.rn.f64 	%fd111, %fd108, %fd110, %fd103;
	ld.global.v2.f64 	{%fd112, %fd113}, [%rd23+48];
	ld.global.v2.f64 	{%fd114, %fd115}, [%rd25+48];
	ld.global.f64 	%fd116, [%rd27+24];
	mul.f64 	%fd117, %fd113, %fd115;
	fma.rn.f64 	%fd118, %fd112, %fd114, %fd117;
	fma.rn.f64 	%fd155, %fd116, %fd118, %fd111;
	add.s32 	%r129, %r129, 4;
	add.s32 	%r130, %r130, 4;
$L__BB6_13:
	and.b32  	%r86, %r31, 3;
	setp.eq.s32 	%p9, %r86, 0;
	@%p9 bra 	$L__BB6_18;
	and.b16  	%rs8, %rs10, 3;
	setp.eq.s16 	%p10, %rs8, 0;
	@%p10 bra 	$L__BB6_16;
	ld.param.u32 	%r111, [_Z15cuda_get_soap_pPdS_S_P7double2Pbiiii_param_7];
	ld.param.u64 	%rd48, [_Z15cuda_get_soap_pPdS_S_P7double2Pbiiii_param_3];
	mul.lo.s32 	%r87, %r15, %r121;
	shr.u32 	%r88, %r87, 1;
	add.s32 	%r89, %r130, %r88;
	mul.lo.s32 	%r90, %r111, %r1;
	add.s32 	%r91, %r115, %r90;
	add.s32 	%r92, %r91, -1;
	mad.lo.s32 	%r93, %r92, %r3, %r89;
	cvta.to.global.u64 	%rd28, %rd48;
	mul.wide.s32 	%rd29, %r93, 16;
	add.s64 	%rd30, %rd28, %rd29;
	ld.global.v2.f64 	{%fd120, %fd121}, [%rd30];
	add.s32 	%r94, %r118, %r90;
	add.s32 	%r95, %r94, -1;
	mad.lo.s32 	%r96, %r95, %r3, %r89;
	mul.wide.s32 	%rd31, %r96, 16;
	add.s64 	%rd32, %rd28, %rd31;
	ld.global.v2.f64 	{%fd122, %fd123}, [%rd32];
	mul.wide.s32 	%rd33, %r129, 8;
	add.s64 	%rd34, %rd1, %rd33;
	ld.global.f64 	%fd124, [%rd34];
	mul.f64 	%fd125, %fd121, %fd123;
	fma.rn.f64 	%fd126, %fd120, %fd122, %fd125;
	fma.rn.f64 	%fd127, %fd124, %fd126, %fd155;
	ld.global.v2.f64 	{%fd128, %fd129}, [%rd30+16];
	ld.global.v2.f64 	{%fd130, %fd131}, [%rd32+16];
	ld.global.f64 	%fd132, [%rd34+8];
	mul.f64 	%fd133, %fd129, %fd131;
	fma.rn.f64 	%fd134, %fd128, %fd130, %fd133;
	fma.rn.f64 	%fd155, %fd132, %fd134, %fd127;
	add.s32 	%r129, %r129, 2;
	add.s32 	%r130, %r130, 2;
$L__BB6_16:
	and.b16  	%rs9, %rs10, 1;
	setp.eq.b16 	%p11, %rs9, 1;
	@%p11 bra 	$L__BB6_18;
	ld.param.u32 	%r112, [_Z15cuda_get_soap_pPdS_S_P7double2Pbiiii_param_7];
	ld.param.u64 	%rd49, [_Z15cuda_get_soap_pPdS_S_P7double2Pbiiii_param_3];
	mul.lo.s32 	%r97, %r15, %r121;
	shr.u32 	%r98, %r97, 1;
	add.s32 	%r99, %r130, %r98;
	mul.lo.s32 	%r100, %r112, %r1;
	add.s32 	%r101, %r115, %r100;
	add.s32 	%r102, %r101, -1;
	mad.lo.s32 	%r103, %r102, %r3, %r99;
	cvta.to.global.u64 	%rd35, %rd49;
	mul.wide.s32 	%rd36, %r103, 16;
	add.s64 	%rd37, %rd35, %rd36;
	ld.global.v2.f64 	{%fd135, %fd136}, [%rd37];
	add.s32 	%r104, %r118, %r100;
	add.s32 	%r105, %r104, -1;
	mad.lo.s32 	%r106, %r105, %r3, %r99;
	mul.wide.s32 	%rd38, %r106, 16;
	add.s64 	%rd39, %rd35, %rd38;
	ld.global.v2.f64 	{%fd137, %fd138}, [%rd39];
	mul.wide.s32 	%rd40, %r129, 8;
	add.s64 	%rd41, %rd1, %rd40;
	ld.global.f64 	%fd139, [%rd41];
	mul.f64 	%fd140, %fd136, %fd138;
	fma.rn.f64 	%fd141, %fd135, %fd137, %fd140;
	fma.rn.f64 	%fd155, %fd139, %fd141, %fd155;
$L__BB6_18:
	st.global.f64 	[%rd4], %fd155;
	fma.rn.f64 	%fd156, %fd155, %fd155, %fd156;
	add.s32 	%r135, %r135, %r15;
	add.s32 	%r134, %r134, 1;
$L__BB6_19:
	setp.ne.s32 	%p12, %r121, %r48;
	add.s16 	%rs10, %rs10, 1;
	mov.u32 	%r121, %r15;
	@%p12 bra 	$L__BB6_6;
	ld.param.u32 	%r113, [_Z15cuda_get_soap_pPdS_S_P7double2Pbiiii_param_7];
	add.s32 	%r44, %r118, 1;
	setp.ne.s32 	%p13, %r118, %r113;
	mov.u32 	%r118, %r44;
	@%p13 bra 	$L__BB6_5;
	ld.param.u32 	%r114, [_Z15cuda_get_soap_pPdS_S_P7double2Pbiiii_param_7];
	add.s32 	%r45, %r115, 1;
	setp.ne.s32 	%p14, %r115, %r114;
	mov.u32 	%r115, %r45;
	@%p14 bra 	$L__BB6_4;
$L__BB6_22:
	ld.param.u64 	%rd45, [_Z15cuda_get_soap_pPdS_S_P7double2Pbiiii_param_1];
	sqrt.rn.f64 	%fd142, %fd156;
	setp.lt.f64 	%p15, %fd142, 0d3EE4F8B588E368F1;
	selp.f64 	%fd143, 0d3FF0000000000000, %fd142, %p15;
	cvta.to.global.u64 	%rd42, %rd45;
	mul.wide.s32 	%rd43, %r1, 8;
	add.s64 	%rd44, %rd42, %rd43;
	st.global.f64 	[%rd44], %fd143;
$L__BB6_23:
	ret;

}
	// .globl	_Z21cuda_get_soap_der_onePdS_S_S_P7double2S1_S1_S1_PiPbiiiiii
.visible .entry _Z21cuda_get_soap_der_onePdS_S_S_P7double2S1_S1_S1_PiPbiiiiii(
	.param .u64 .ptr .align 1 _Z21cuda_get_soap_der_onePdS_S_S_P7double2S1_S1_S1_PiPbiiiiii_param_0,
	.param .u64 .ptr .align 1 _Z21cuda_get_soap_der_onePdS_S_S_P7double2S1_S1_S1_PiPbiiiiii_param_1,
	.param .u64 .ptr .align 1 _Z21cuda_get_soap_der_onePdS_S_S_P7double2S1_S1_S1_PiPbiiiiii_param_2,
	.param .u64 .ptr .align 1 _Z21cuda_get_soap_der_onePdS_S_S_P7double2S1_S1_S1_PiPbiiiiii_param_3,
	.param .u64 .ptr .align 1 _Z21cuda_get_soap_der_onePdS_S_S_P7double2S1_S1_S1_PiPbiiiiii_param_4,
	.param .u64 .ptr .align 1 _Z21cuda_get_soap_der_onePdS_S_S_P7double2S1_S1_S1_PiPbiiiiii_param_5,
	.param .u64 .ptr .align 1 _Z21cuda_get_soap_der_onePdS_S_S_P7double2S1_S1_S1_PiPbiiiiii_param_6,
	.param .u64 .ptr .align 1 _Z21cuda_get_soap_der_onePdS_S_S_P7double2S1_S1_S1_PiPbiiiiii_param_7,
	.param .u64 .ptr .align 1 _Z21cuda_get_soap_der_onePdS_S_S_P7double2S1_S1_S1_PiPbiiiiii_param_8,
	.param .u64 .ptr .align 1 _Z21cuda_get_soap_der_onePdS_S_S_P7double2S1_S1_S1_PiPbiiiiii_param_9,
	.param .u32 _Z21cuda_get_soap_der_onePdS_S_S_P7double2S1_S1_S1_PiPbiiiiii_param_10,
	.param .u32 _Z21cuda_get_soap_der_onePdS_S_S_P7double2S1_S1_S1_PiPbiiiiii_param_11,
	.param .u32 _Z21cuda_get_soap_der_onePdS_S_S_P7double2S1_S1_S1_PiPbiiiiii_param_12,
	.param .u32 _Z21cuda_get_soap_der_onePdS_S_S_P7double2S1_S1_S1_PiPbiiiiii_param_13,
	.param .u32 _Z21cuda_get_soap_der_onePdS_S_S_P7double2S1_S1_S1_PiPbiiiiii_param_14,
	.param .u32 _Z21cuda_get_soap_der_onePdS_S_S_P7double2S1_S1_S1_PiPbiiiiii_param_15
)
{
	.reg .pred 	%p<11>;
	.reg .b16 	%rs<2>;
	.reg .b32 	%r<139>;
	.reg .b64 	%rd<78>;
	.reg .b64 	%fd<125>;

	ld.param.u64 	%rd12, [_Z21cuda_get_soap_der_onePdS_S_S_P7double2S1_S1_S1_PiPbiiiiii_param_5];
	ld.param.u64 	%rd13, [_Z21cuda_get_soap_der_onePdS_S_S_P7double2S1_S1_S1_PiPbiiiiii_param_6];
	ld.param.u64 	%rd14, [_Z21cuda_get_soap_der_onePdS_S_S_P7double2S1_S1_S1_PiPbiiiiii_param_7];
	ld.param.u64 	%rd10, [_Z21cuda_get_soap_der_onePdS_S_S_P7double2S1_S1_S1_PiPbiiiiii_param_8];
	ld.param.u32 	%r47, [_Z21cuda_get_soap_der_onePdS_S_S_P7double2S1_S1_S1_PiPbiiiiii_param_11];
	cvta.to.global.u64 	%rd1, %rd14;
	cvta.to.global.u64 	%rd2, %rd13;
	cvta.to.global.u64 	%rd3, %rd12;
	mov.u32 	%r48, %tid.x;
	mov.u32 	%r49, %ctaid.x;
	mov.u32 	%r50, %ntid.x;
	mad.lo.s32 	%r1, %r49, %r50, %r48;
	setp.ge.s32 	%p1, %r1, %r47;
	@%p1 bra 	$L__BB7_16;
	ld.param.u32 	%r110, [_Z21cuda_get_soap_der_onePdS_S_S_P7double2S1_S1_S1_PiPbiiiiii_param_14];
	cvta.to.global.u64 	%rd4, %rd10;
	setp.lt.s32 	%p2, %r110, 1;
	@%p2 bra 	$L__BB7_16;
	ld.param.u32 	%r117, [_Z21cuda_get_soap_der_onePdS_S_S_P7double2S1_S1_S1_PiPbiiiiii_param_15];
	ld.param.u32 	%r111, [_Z21cuda_get_soap_der_onePdS_S_S_P7double2S1_S1_S1_PiPbiiiiii_param_14];
	mul.wide.s32 	%rd15, %r1, 4;
	add.s64 	%rd16, %rd4, %rd15;
	ld.global.u32 	%r51, [%rd16];
	add.s32 	%r52, %r51, -1;
	setp.lt.s32 	%p3, %r117, 0;
	mul.lo.s32 	%r2, %r52, %r111;
	@%p3 bra 	$L__BB7_16;
	mov.b32 	%r138, 0;
	mov.b32 	%r120, 1;
	mov.u32 	%r137, %r138;
$L__BB7_4:
	ld.param.u32 	%r112, [_Z21cuda_get_soap_der_onePdS_S_S_P7double2S1_S1_S1_PiPbiiiiii_param_14];
	ld.param.u32 	%r106, [_Z21cuda_get_soap_der_onePdS_S_S_P7double2S1_S1_S1_PiPbiiiiii_param_13];
	mov.u32 	%r57, %tid.x;
	mad.lo.s32 	%r58, %r49, %r50, %r57;
	mad.lo.s32 	%r59, %r112, %r58, %r120;
	add.s32 	%r60, %r59, -1;
	mul.lo.s32 	%r6, %r60, %r106;
	mov.u32 	%r123, %r120;
$L__BB7_5:
	ld.param.u32 	%r113, [_Z21cuda_get_soap_der_onePdS_S_S_P7double2S1_S1_S1_PiPbiiiiii_param_14];
	ld.param.u32 	%r107, [_Z21cuda_get_soap_der_onePdS_S_S_P7double2S1_S1_S1_PiPbiiiiii_param_13];
	mov.u32 	%r62, %ctaid.x;
	mov.u32 	%r63, %ntid.x;
	mov.u32 	%r64, %tid.x;
	mad.lo.s32 	%r65, %r62, %r63, %r64;
	mad.lo.s32 	%r66, %r113, %r65, %r123;
	add.s32 	%r67, %r66, -1;
	mul.lo.s32 	%r10, %r67, %r107;
	mov.b32 	%r126, 0;
$L__BB7_6:
	ld.param.u32 	%r118, [_Z21cuda_get_soap_der_onePdS_S_S_P7double2S1_S1_S1_PiPbiiiiii_param_15];
	ld.param.u32 	%r114, [_Z21cuda_get_soap_der_onePdS_S_S_P7double2S1_S1_S1_PiPbiiiiii_param_14];
	ld.param.u64 	%rd77, [_Z21cuda_get_soap_der_onePdS_S_S_P7double2S1_S1_S1_PiPbiiiiii_param_9];
	add.s32 	%r14, %r126, 1;
	add.s32 	%r68, %r120, -1;
	mad.lo.s32 	%r69, %r68, %r114, %r123;
	add.s32 	%r70, %r69, -1;
	mad.lo.s32 	%r71, %r70, %r118, %r70;
	add.s32 	%r72, %r126, %r71;
	cvt.s64.s32 	%rd17, %r72;
	cvta.to.global.u64 	%rd18, %rd77;
	add.s64 	%rd19, %rd18, %rd17;
	ld.global.u8 	%rs1, [%rd19];
	setp.ne.s16 	%p4, %rs1, 0;
	@%p4 bra 	$L__BB7_13;
	ld.param.u32 	%r104, [_Z21cuda_get_soap_der_onePdS_S_S_P7double2S1_S1_S1_PiPbiiiiii_param_12];
	ld.param.u64 	%rd71, [_Z21cuda_get_soap_der_onePdS_S_S_P7double2S1_S1_S1_PiPbiiiiii_param_2];
	ld.param.u64 	%rd69, [_Z21cuda_get_soap_der_onePdS_S_S_P7double2S1_S1_S1_PiPbiiiiii_param_1];
	ld.param.u64 	%rd67, [_Z21cuda_get_soap_der_onePdS_S_S_P7double2S1_S1_S1_PiPbiiiiii_param_0];
	mov.u32 	%r74, %ctaid.x;
	mov.u32 	%r75, %ntid.x;
	mov.u32 	%r76, %tid.x;
	mad.lo.s32 	%r77, %r74, %r75, %r76;
	mad.lo.s32 	%r78, %r104, %r77, %r137;
	cvta.to.global.u64 	%rd20, %rd67;
	mul.wide.s32 	%rd21, %r78, 8;
	add.s64 	%rd22, %rd20, %rd21;
	ld.global.f64 	%fd116, [%rd22];
	cvta.to.global.u64 	%rd23, %rd69;
	add.s64 	%rd24, %rd23, %rd21;
	ld.global.f64 	%fd117, [%rd24];
	cvta.to.global.u64 	%rd25, %rd71;
	add.s64 	%rd26, %rd25, %rd21;
	ld.global.f64 	%fd118, [%rd26];
	mul.lo.s32 	%r79, %r14, %r126;
	shr.u32 	%r15, %r79, 1;
	setp.eq.s32 	%p5, %r126, 0;
	mov.b32 	%r135, 0;
	mov.u32 	%r136, %r138;
	@%p5 bra 	$L__BB7_10;
	ld.param.u32 	%r108, [_Z21cuda_get_soap_der_onePdS_S_S_P7double2S1_S1_S1_PiPbiiiiii_param_13];
	and.b32  	%r80, %r14, -2;
	neg.s32 	%r133, %r80;
	add.s32 	%r132, %r10, %r15;
	add.s32 	%r81, %r120, %r2;
	add.s32 	%r82, %r81, -1;
	mad.lo.s32 	%r131, %r82, %r108, %r15;
	add.s32 	%r83, %r123, %r2;
	add.s32 	%r84, %r83, -1;
	mad.lo.s32 	%r130, %r84, %r108, %r15;
	add.s32 	%r129, %r6, %r15;
	mov.u32 	%r136, %r138;
$L__BB7_9:
	ld.param.u64 	%rd75, [_Z21cuda_get_soap_der_onePdS_S_S_P7double2S1_S1_S1_PiPbiiiiii_param_4];
	ld.param.u64 	%rd73, [_Z21cuda_get_soap_der_onePdS_S_S_P7double2S1_S1_S1_PiPbiiiiii_param_3];
	add.s32 	%r85, %r126, 1;
	and.b32  	%r135, %r85, -2;
	mul.wide.s32 	%rd27, %r136, 8;
	cvta.to.global.u64 	%rd28, %rd73;
	add.s64 	%rd29, %rd28, %rd27;
	mul.wide.s32 	%rd30, %r132, 16;
	mul.wide.s32 	%rd31, %r131, 16;
	cvta.to.global.u64 	%rd32, %rd75;
	add.s64 	%rd33, %rd32, 16;
	add.s64 	%rd34, %rd33, %rd31;
	mul.wide.s32 	%rd35, %r130, 16;
	add.s64 	%rd36, %rd33, %rd35;
	mul.wide.s32 	%rd37, %r129, 16;
	ld.global.v2.f64 	{%fd23, %fd24}, [%rd34+-16];
	ld.global.v2.f64 	{%fd25, %fd26}, [%rd36+-16];
	add.s64 	%rd38, %rd3, %rd37;
	ld.global.v2.f64 	{%fd27, %fd28}, [%rd38];
	add.s64 	%rd39, %rd3, %rd30;
	ld.global.v2.f64 	{%fd29, %fd30}, [%rd39];
	add.s64 	%rd40, %rd2, %rd37;
	ld.global.v2.f64 	{%fd31, %fd32}, [%rd40];
	add.s64 	%rd41, %rd2, %rd30;
	ld.global.v2.f64 	{%fd33, %fd34}, [%rd41];
	add.s64 	%rd42, %rd1, %rd37;
	ld.global.v2.f64 	{%fd35, %fd36}, [%rd42];
	add.s64 	%rd43, %rd1, %rd30;
	ld.global.v2.f64 	{%fd37, %fd38}, [%rd43];
	ld.global.f64 	%fd39, [%rd29];
	mul.f64 	%fd40, %fd26, %fd28;
	fma.rn.f64 	%fd41, %fd25, %fd27, %fd40;
	fma.rn.f64 	%fd42, %fd23, %fd29, %fd41;
	fma.rn.f64 	%fd43, %fd24, %fd30, %fd42;
	fma.rn.f64 	%fd44, %fd43, %fd39, %fd116;
	mul.f64 	%fd45, %fd26, %fd32;
	fma.rn.f64 	%fd46, %fd25, %fd31, %fd45;
	fma.rn.f64 	%fd47, %fd23, %fd33, %fd46;
	fma.rn.f64 	%fd48, %fd24, %fd34, %fd47;
	fma.rn.f64 	%fd49, %fd48, %fd39, %fd117;
	mul.f64 	%fd50, %fd26, %fd36;
	fma.rn.f64 	%fd51, %fd25, %fd35, %fd50;
	fma.rn.f64 	%fd52, %fd23, %fd37, %fd51;
	fma.rn.f64 	%fd53, %fd24, %fd38, %fd52;
	fma.rn.f64 	%fd54, %fd53, %fd39, %fd118;
	add.s32 	%r136, %r136, 2;
	ld.global.v2.f64 	{%fd55, %fd56}, [%rd34];
	ld.global.v2.f64 	{%fd57, %fd58}, [%rd36];
	ld.global.v2.f64 	{%fd59, %fd60}, [%rd38+16];
	ld.global.v2.f64 	{%fd61, %fd62}, [%rd39+16];
	ld.global.v2.f64 	{%fd63, %fd64}, [%rd40+16];
	ld.global.v2.f64 	{%fd65, %fd66}, [%rd41+16];
	ld.global.v2.f64 	{%fd67, %fd68}, [%rd42+16];
	ld.global.v2.f64 	{%fd69, %fd70}, [%rd43+16];
	ld.global.f64 	%fd71, [%rd29+8];
	mul.f64 	%fd72, %fd58, %fd60;
	fma.rn.f64 	%fd73, %fd57, %fd59, %fd72;
	fma.rn.f64 	%fd74, %fd55, %fd61, %fd73;
	fma.rn.f64 	%fd75, %fd56, %fd62, %fd74;
	fma.rn.f64 	%fd116, %fd75, %fd71, %fd44;
	mul.f64 	%fd76, %fd58, %fd64;
	fma.rn.f64 	%fd77, %fd57, %fd63, %fd76;
	fma.rn.f64 	%fd78, %fd55, %fd65, %fd77;
	fma.rn.f64 	%fd79, %fd56, %fd66, %fd78;
	fma.rn.f64 	%fd117, %fd79, %fd71, %fd49;
	mul.f64 	%fd80, %fd58, %fd68;
	fma.rn.f64 	%fd81, %fd57, %fd67, %fd80;
	fma.rn.f64 	%fd82, %fd55, %fd69, %fd81;
	fma.rn.f64 	%fd83, %fd56, %fd70, %fd82;
	fma.rn.f64 	%fd118, %fd83, %fd71, %fd54;
	add.s32 	%r133, %r133, 2;
	add.s32 	%r132, %r132, 2;
	add.s32 	%r131, %r131, 2;
	add.s32 	%r130, %r130, 2;
	add.s32 	%r129, %r129, 2;
	setp.ne.s32 	%p6, %r133, 0;
	@%p6 bra 	$L__BB7_9;
$L__BB7_10:
	and.b32  	%r86, %r126, 1;
	setp.eq.b32 	%p7, %r86, 1;
	@%p7 bra 	$L__BB7_12;
	ld.param.u32 	%r109, [_Z21cuda_get_soap_der_onePdS_S_S_P7double2S1_S1_S1_PiPbiiiiii_param_13];
	ld.param.u64 	%rd76, [_Z21cuda_get_soap_der_onePdS_S_S_P7double2S1_S1_S1_PiPbiiiiii_param_4];
	ld.param.u64 	%rd74, [_Z21cuda_get_soap_der_onePdS_S_S_P7double2S1_S1_S1_PiPbiiiiii_param_3];
	mad.lo.s32 	%r87, %r126, %r126, %r126;
	shr.u32 	%r88, %r87, 1;
	add.s32 	%r89, %r135, %r88;
	add.s32 	%r90, %r120, %r2;
	add.s32 	%r91, %r90, -1;
	mad.lo.s32 	%r92, %r91, %r109, %r89;
	cvta.to.global.u64 	%rd44, %rd76;
	mul.wide.s32 	%rd45, %r92, 16;
	add.s64 	%rd46, %rd44, %rd45;
	ld.global.v2.f64 	{%fd84, %fd85}, [%rd46];
	add.s32 	%r93, %r123, %r2;
	add.s32 	%r94, %r93, -1;
	mad.lo.s32 	%r95, %r94, %r109, %r89;
	mul.wide.s32 	%rd47, %r95, 16;
	add.s64 	%rd48, %rd44, %rd47;
	ld.global.v2.f64 	{%fd86, %fd87}, [%rd48];
	add.s32 	%r96, %r89, %r6;
	mul.wide.s32 	%rd49, %r96, 16;
	add.s64 	%rd50, %rd3, %rd49;
	ld.global.v2.f64 	{%fd88, %fd89}, [%rd50];
	add.s32 	%r97, %r89, %r10;
	mul.wide.s32 	%rd51, %r97, 16;
	add.s64 	%rd52, %rd3, %rd51;
	ld.global.v2.f64 	{%fd90, %fd91}, [%rd52];
	add.s64 	%rd53, %rd2, %rd49;
	ld.global.v2.f64 	{%fd92, %fd93}, [%rd53];
	add.s64 	%rd54, %rd2, %rd51;
	ld.global.v2.f64 	{%fd94, %fd95}, [%rd54];
	add.s64 	%rd55, %rd1, %rd49;
	ld.global.v2.f64 	{%fd96, %fd97}, [%rd55];
	add.s64 	%rd56, %rd1, %rd51;
	ld.global.v2.f64 	{%fd98, %fd99}, [%rd56];
	cvta.to.global.u64 	%rd57, %rd74;
	mul.wide.s32 	%rd58, %r136, 8;
	add.s64 	%rd59, %rd57, %rd58;
	ld.global.f64 	%fd100, [%rd59];
	mul.f64 	%fd101, %fd87, %fd89;
	fma.rn.f64 	%fd102, %fd86, %fd88, %fd101;
	fma.rn.f64 	%fd103, %fd84, %fd90, %fd102;
	fma.rn.f64 	%fd104, %fd85, %fd91, %fd103;
	fma.rn.f64 	%fd116, %fd104, %fd100, %fd116;
	mul.f64 	%fd105, %fd87, %fd93;
	fma.rn.f64 	%fd106, %fd86, %fd92, %fd105;
	fma.rn.f64 	%fd107, %fd84, %fd94, %fd106;
	fma.rn.f64 	%fd108, %fd85, %fd95, %fd107;
	fma.rn.f64 	%fd117, %fd108, %fd100, %fd117;
	mul.f64 	%fd109, %fd87, %fd97;
	fma.rn.f64 	%fd110, %fd86, %fd96, %fd109;
	fma.rn.f64 	%fd111, %fd84, %fd98, %fd110;
	fma.rn.f64 	%fd112, %fd85, %fd99, %fd111;
	fma.rn.f64 	%fd118, %fd112, %fd100, %fd118;
$L__BB7_12:
	ld.param.u32 	%r105, [_Z21cuda_get_soap_der_onePdS_S_S_P7double2S1_S1_S1_PiPbiiiiii_param_12];
	ld.param.u64 	%rd72, [_Z21cuda_get_soap_der_onePdS_S_S_P7double2S1_S1_S1_PiPbiiiiii_param_2];
	ld.param.u64 	%rd70, [_Z21cuda_get_soap_der_onePdS_S_S_P7double2S1_S1_S1_PiPbiiiiii_param_1];
	ld.param.u64 	%rd68, [_Z21cuda_get_soap_der_onePdS_S_S_P7double2S1_S1_S1_PiPbiiiiii_param_0];
	cvta.to.global.u64 	%rd60, %rd68;
	mov.u32 	%r98, %ctaid.x;
	mov.u32 	%r99, %ntid.x;
	mov.u32 	%r100, %tid.x;
	mad.lo.s32 	%r101, %r98, %r99, %r100;
	mad.lo.s32 	%r102, %r105, %r101, %r137;
	mul.wide.s32 	%rd61, %r102, 8;
	add.s64 	%rd62, %rd60, %rd61;
	st.global.f64 	[%rd62], %fd116;
	cvta.to.global.u64 	%rd63, %rd70;
	add.s64 	%rd64, %rd63, %rd61;
	st.global.f64 	[%rd64], %fd117;
	cvta.to.global.u64 	%rd65, %rd72;
	add.s64 	%rd66, %rd65, %rd61;
	st.global.f64 	[%rd66], %fd118;
	add.s32 	%r103, %r126, %r138;
	add.s32 	%r138, %r103, 1;
	add.s32 	%r137, %r137, 1;
$L__BB7_13:
	ld.param.u32 	%r119, [_Z21cuda_get_soap_der_onePdS_S_S_P7double2S1_S1_S1_PiPbiiiiii_param_15];
	add.s32 	%r40, %r126, 1;
	setp.ne.s32 	%p8, %r126, %r119;
	mov.u32 	%r126, %r40;
	@%p8 bra 	$L__BB7_6;
	ld.param.u32 	%r115, [_Z21cuda_get_soap_der_onePdS_S_S_P7double2S1_S1_S1_PiPbiiiiii_param_14];
	add.s32 	%r41, %r123, 1;
	setp.ne.s32 	%p9, %r123, %r115;
	mov.u32 	%r123, %r41;
	@%p9 bra 	$L__BB7_5;
	ld.param.u32 	%r116, [_Z21cuda_get_soap_der_onePdS_S_S_P7double2S1_S1_S1_PiPbiiiiii_param_14];
	add.s32 	%r42, %r120, 1;
	setp.ne.s32 	%p10, %r120, %r116;
	mov.u32 	%r120, %r42;
	@%p10 bra 	$L__BB7_4;
$L__BB7_16:
	ret;

}
	// .globl	_Z25cuda_get_soap_der_two_onePdS_S_S_S_S_S_S_Piiiiiii
.visible .entry _Z25cuda_get_soap_der_two_onePdS_S_S_S_S_S_S_Piiiiiii(
	.param .u64 .ptr .align 1 _Z25cuda_get_soap_der_two_onePdS_S_S_S_S_S_S_Piiiiiii_param_0,
	.param .u64 .ptr .align 1 _Z25cuda_get_soap_der_two_onePdS_S_S_S_S_S_S_Piiiiiii_param_1,
	.param .u64 .ptr .align 1 _Z25cuda_get_soap_der_two_onePdS_S_S_S_S_S_S_Piiiiiii_param_2,
	.param .u64 .ptr .align 1 _Z25cuda_get_soap_der_two_onePdS_S_S_S_S_S_S_Piiiiiii_param_3,
	.param .u64 .ptr .align 1 _Z25cuda_get_soap_der_two_onePdS_S_S_S_S_S_S_Piiiiiii_param_4,
	.param .u64 .ptr .align 1 _Z25cuda_get_soap_der_two_onePdS_S_S_S_S_S_S_Piiiiiii_param_5,
	.param .u64 .ptr .align 1 _Z25cuda_get_soap_der_two_onePdS_S_S_S_S_S_S_Piiiiiii_param_6,
	.param .u64 .ptr .align 1 _Z25cuda_get_soap_der_two_onePdS_S_S_S_S_S_S_Piiiiiii_param_7,
	.param .u64 .ptr .align 1 _Z25cuda_get_soap_der_two_onePdS_S_S_S_S_S_S_Piiiiiii_param_8,
	.param .u32 _Z25cuda_get_soap_der_two_onePdS_S_S_S_S_S_S_Piiiiiii_param_9,
	.param .u32 _Z25cuda_get_soap_der_two_onePdS_S_S_S_S_S_S_Piiiiiii_param_10,
	.param .u32 _Z25cuda_get_soap_der_two_onePdS_S_S_S_S_S_S_Piiiiiii_param_11,
	.param .u32 _Z25cuda_get_soap_der_two_onePdS_S_S_S_S_S_S_Piiiiiii_param_12,
	.param .u32 _Z25cuda_get_soap_der_two_onePdS_S_S_S_S_S_S_Piiiiiii_param_13,
	.param .u32 _Z25cuda_get_soap_der_two_onePdS_S_S_S_S_S_S_Piiiiiii_param_14
)
{
	.reg .pred 	%p<24>;
	.reg .b32 	%r<83>;
	.reg .b64 	%rd<63>;
	.reg .b64 	%fd<226>;
	// demoted variable
	.shared .align 8 .b8 _ZZ25cuda_get_soap_der_two_onePdS_S_S_S_S_S_S_PiiiiiiiE19sh_soap_rad_der_dot[1024];
	// demoted variable
	.shared .align 8 .b8 _ZZ25cuda_get_soap_der_two_onePdS_S_S_S_S_S_S_PiiiiiiiE19sh_soap_azi_der_dot[1024];
	// demoted variable
	.shared .align 8 .b8 _ZZ25cuda_get_soap_der_two_onePdS_S_S_S_S_S_S_PiiiiiiiE19sh_soap_pol_der_dot[1024];
	ld.param.u64 	%rd13, [_Z25cuda_get_soap_der_two_onePdS_S_S_S_S_S_S_Piiiiiii_param_0];
	ld.param.u64 	%rd14, [_Z25cuda_get_soap_der_two_onePdS_S_S_S_S_S_S_Piiiiiii_param_2];
	ld.param.u64 	%rd15, [_Z25cuda_get_soap_der_two_onePdS_S_S_S_S_S_S_Piiiiiii_param_3];
	ld.param.u64 	%rd16, [_Z25cuda_get_soap_der_two_onePdS_S_S_S_S_S_S_Piiiiiii_param_4];
	ld.param.u64 	%rd17, [_Z25cuda_get_soap_der_two_onePdS_S_S_S_S_S_S_Piiiiiii_param_5];
	ld.param.u64 	%rd18, [_Z25cuda_get_soap_der_two_onePdS_S_S_S_S_S_S_Piiiiiii_param_6];
	ld.param.u64 	%rd19, [_Z25cuda_get_soap_der_two_onePdS_S_S_S_S_S_S_Piiiiiii_param_7];
	ld.param.u64 	%rd20, [_Z25cuda_get_soap_der_two_onePdS_S_S_S_S_S_S_Piiiiiii_param_8];
	ld.param.u32 	%r44, [_Z25cuda_get_soap_der_two_onePdS_S_S_S_S_S_S_Piiiiiii_param_11];
	cvta.to.global.u64 	%rd1, %rd16;
	cvta.to.global.u64 	%rd2, %rd15;
	cvta.to.global.u64 	%rd3, %rd14;
	cvta.to.global.u64 	%rd4, %rd13;
	cvta.to.global.u64 	%rd5, %rd19;
	cvta.to.global.u64 	%rd6, %rd18;
	cvta.to.global.u64 	%rd7, %rd17;
	cvta.to.global.u64 	%rd8, %rd20;
	mov.u32 	%r1, %ctaid.x;
	mov.u32 	%r80, %tid.x;
	setp.ge.s32 	%p1, %r80, %r44;
	mov.f64 	%fd223, 0d0000000000000000;
	mov.f64 	%fd224, %fd223;
	mov.f64 	%fd225, %fd223;
	@%p1 bra 	$L__BB8_12;
	mul.wide.u32 	%rd21, %r1, 4;
	add.s64 	%rd22, %rd8, %rd21;
	ld.global.u32 	%r45, [%rd22];
	add.s32 	%r46, %r45, -1;
	mul.lo.s32 	%r3, %r46, %r44;
	mul.lo.s32 	%r4, %r44, %r1;
	not.b32 	%r47, %r80;
	add.s32 	%r5, %r44, %r47;
	shr.u32 	%r48, %r5, 7;
	add.s32 	%r6, %r48, 1;
	and.b32  	%r7, %r6, 7;
	setp.lt.u32 	%p2, %r5, 896;
	mov.f64 	%fd225, 0d0000000000000000;
	mov.u32 	%r74, %r80;
	mov.f64 	%fd224, %fd225;
	mov.f64 	%fd223, %fd225;
	@%p2 bra 	$L__BB8_4;
	and.b32  	%r49, %r6, 67108856;
	neg.s32 	%r72, %r49;
	add.s32 	%r71, %r80, %r3;
	add.s32 	%r70, %r80, %r4;
	add.s64 	%rd9, %rd2, 4096;
	mov.f64 	%fd225, 0d0000000000000000;
	mov.u32 	%r74, %r80;
$L__BB8_3:
	.pragma "nounroll";
	mul.wide.s32 	%rd23, %r71, 8;
	add.s64 	%rd24, %rd4, %rd23;
	mul.wide.s32 	%rd25, %r70, 8;
	add.s64 	%rd26, %rd3, %rd25;
	add.s64 	%rd27, %rd9, %rd25;
	add.s64 	%rd28, %rd1, %rd25;
	ld.global.f64 	%fd44, [%rd24];
	ld.global.f64 	%fd45, [%rd26];
	fma.rn.f64 	%fd46, %fd44, %fd45, %fd223;
	ld.global.f64 	%fd47, [%rd27+-4096];
	fma.rn.f64 	%fd48, %fd44, %fd47, %fd224;
	ld.global.f64 	%fd49, [%rd28];
	fma.rn.f64 	%fd50, %fd44, %fd49, %fd225;
	ld.global.f64 	%fd51, [%rd24+1024];
	ld.global.f64 	%fd52, [%rd26+1024];
	fma.rn.f64 	%fd53, %fd51, %fd52, %fd46;
	ld.global.f64 	%fd54, [%rd27+-3072];
	fma.rn.f64 	%fd55, %fd51, %fd54, %fd48;
	ld.global.f64 	%fd56, [%rd28+1024];
	fma.rn.f64 	%fd57, %fd51, %fd56, %fd50;
	ld.global.f64 	%fd58, [%rd24+2048];
	ld.global.f64 	%fd59, [%rd26+2048];
	fma.rn.f64 	%fd60, %fd58, %fd59, %fd53;
	ld.global.f64 	%fd61, [%rd27+-2048];
	fma.rn.f64 	%fd62, %fd58, %fd61, %fd55;
	ld.global.f64 	%fd63, [%rd28+2048];
	fma.rn.f64 	%fd64, %fd58, %fd63, %fd57;
	ld.global.f64 	%fd65, [%rd24+3072];
	ld.global.f64 	%fd66, [%rd26+3072];
	fma.rn.f64 	%fd67, %fd65, %fd66, %fd60;
	ld.global.f64 	%fd68, [%rd27+-1024];
	fma.rn.f64 	%fd69, %fd65, %fd68, %fd62;
	ld.global.f64 	%fd70, [%rd28+3072];
	fma.rn.f64 	%fd71, %fd65, %fd70, %fd64;
	ld.global.f64 	%fd72, [%rd24+4096];
	ld.global.f64 	%fd73, [%rd26+4096];
	fma.rn.f64 	%fd74, %fd72, %fd73, %fd67;
	ld.global.f64 	%fd75, [%rd27];
	fma.rn.f64 	%fd76, %fd72, %fd75, %fd69;
	ld.global.f64 	%fd77, [%rd28+4096];
	fma.rn.f64 	%fd78, %fd72, %fd77, %fd71;
	ld.global.f64 	%fd79, [%rd24+5120];
	ld.global.f64 	%fd80, [%rd26+5120];
	fma.rn.f64 	%fd81, %fd79, %fd80, %fd74;
	ld.global.f64 	%fd82, [%rd27+1024];
	fma.rn.f64 	%fd83, %fd79, %fd82, %fd76;
	ld.global.f64 	%fd84, [%rd28+5120];
	fma.rn.f64 	%fd85, %fd79, %fd84, %fd78;
	ld.global.f64 	%fd86, [%rd24+6144];
	ld.global.f64 	%fd87, [%rd26+6144];
	fma.rn.f64 	%fd88, %fd86, %fd87, %fd81;
	ld.global.f64 	%fd89, [%rd27+2048];
	fma.rn.f64 	%fd90, %fd86, %fd89, %fd83;
	ld.global.f64 	%fd91, [%rd28+6144];
	fma.rn.f64 	%fd92, %fd86, %fd91, %fd85;
	ld.global.f64 	%fd93, [%rd24+7168];
	ld.global.f64 	%fd94, [%rd26+7168];
	fma.rn.f64 	%fd223, %fd93, %fd94, %fd88;
	ld.global.f64 	%fd95, [%rd27+3072];
	fma.rn.f64 	%fd224, %fd93, %fd95, %fd90;
	ld.global.f64 	%fd96, [%rd28+7168];
	fma.rn.f64 	%fd225, %fd93, %fd96, %fd92;
	add.s32 	%r74, %r74, 1024;
	add.s32 	%r72, %r72, 8;
	add.s32 	%r71, %r71, 1024;
	add.s32 	%r70, %r70, 1024;
	setp.ne.s32 	%p3, %r72, 0;
	@%p3 bra 	$L__BB8_3;
$L__BB8_4:
	setp.eq.s32 	%p4, %r7, 0;
	@%p4 bra 	$L__BB8_12;
	setp.lt.u32 	%p5, %r7, 4;
	@%p5 bra 	$L__BB8_7;
	add.s32 	%r50, %r74, %r3;
	mul.wide.s32 	%rd29, %r50, 8;
	add.s64 	%rd30, %rd4, %rd29;
	ld.global.f64 	%fd98, [%rd30];
	add.s32 	%r51, %r74, %r4;
	mul.wide.s32 	%rd31, %r51, 8;
	add.s64 	%rd32, %rd3, %rd31;
	ld.global.f64 	%fd99, [%rd32];
	fma.rn.f64 	%fd100, %fd98, %fd99, %fd223;
	add.s64 	%rd33, %rd2, %rd31;
	ld.global.f64 	%fd101, [%rd33];
	fma.rn.f64 	%fd102, %fd98, %fd101, %fd224;
	add.s64 	%rd34, %rd1, %rd31;
	ld.global.f64 	%fd103, [%rd34];
	fma.rn.f64 	%fd104, %fd98, %fd103, %fd225;
	ld.global.f64 	%fd105, [%rd30+1024];
	ld.global.f64 	%fd106, [%rd32+1024];
	fma.rn.f64 	%fd107, %fd105, %fd106, %fd100;
	ld.global.f64 	%fd108, [%rd33+1024];
	fma.rn.f64 	%fd109, %fd105, %fd108, %fd102;
	ld.global.f64 	%fd110, [%rd34+1024];
	fma.rn.f64 	%fd111, %fd105, %fd110, %fd104;
	ld.global.f64 	%fd112, [%rd30+2048];
	ld.global.f64 	%fd113, [%rd32+2048];
	fma.rn.f64 	%fd114, %fd112, %fd113, %fd107;
	ld.global.f64 	%fd115, [%rd33+2048];
	fma.rn.f64 	%fd116, %fd112, %fd115, %fd109;
	ld.global.f64 	%fd117, [%rd34+2048];
	fma.rn.f64 	%fd118, %fd112, %fd117, %fd111;
	ld.global.f64 	%fd119, [%rd30+3072];
	ld.global.f64 	%fd120, [%rd32+3072];
	fma.rn.f64 	%fd223, %fd119, %fd120, %fd114;
	ld.global.f64 	%fd121, [%rd33+3072];
	fma.rn.f64 	%fd224, %fd119, %fd121, %fd116;
	ld.global.f64 	%fd122, [%rd34+3072];
	fma.rn.f64 	%fd225, %fd119, %fd122, %fd118;
	add.s32 	%r74, %r74, 512;
$L__BB8_7:
	and.b32  	%r52, %r6, 3;
	setp.eq.s32 	%p6, %r52, 0;
	@%p6 bra 	$L__BB8_12;
	setp.eq.s32 	%p7, %r52, 1;
	@%p7 bra 	$L__BB8_10;
	add.s32 	%r53, %r74, %r3;
	mul.wide.s32 	%rd35, %r53, 8;
	add.s64 	%rd36, %rd4, %rd35;
	ld.global.f64 	%fd124, [%rd36];
	add.s32 	%r54, %r74, %r4;
	mul.wide.s32 	%rd37, %r54, 8;
	add.s64 	%rd38, %rd3, %rd37;
	ld.global.f64 	%fd125, [%rd38];
	fma.rn.f64 	%fd126, %fd124, %fd125, %fd223;
	add.s64 	%rd39, %rd2, %rd37;
	ld.global.f64 	%fd127, [%rd39];
	fma.rn.f64 	%fd128, %fd124, %fd127, %fd224;
	add.s64 	%rd40, %rd1, %rd37;
	ld.global.f64 	%fd129, [%rd40];
	fma.rn.f64 	%fd130, %fd124, %fd129, %fd225;
	ld.global.f64 	%fd131, [%rd36+1024];
	ld.global.f64 	%fd132, [%rd38+1024];
	fma.rn.f64 	%fd223, %fd131, %fd132, %fd126;
	ld.global.f64 	%fd133, [%rd39+1024];
	fma.rn.f64 	%fd224, %fd131, %fd133, %fd128;
	ld.global.f64 	%fd134, [%rd40+1024];
	fma.rn.f64 	%fd225, %fd131, %fd134, %fd130;
	add.s32 	%r74, %r74, 256;
$L__BB8_10:
	and.b32  	%r55, %r5, 128;
	setp.ne.s32 	%p8, %r55, 0;
	@%p8 bra 	$L__BB8_12;
	add.s32 	%r56, %r74, %r3;
	mul.wide.s32 	%rd41, %r56, 8;
	add.s64 	%rd42, %rd4, %rd41;
	ld.global.f64 	%fd135, [%rd42];
	add.s32 	%r57, %r74, %r4;
	mul.wide.s32 	%rd43, %r57, 8;
	add.s64 	%rd44, %rd3, %rd43;
	ld.global.f64 	%fd136, [%rd44];
	fma.rn.f64 	%fd223, %fd135, %fd136, %fd223;
	add.s64 	%rd45, %rd2, %rd43;
	ld.global.f64 	%fd137, [%rd45];
	fma.rn.f64 	%fd224, %fd135, %fd137, %fd224;
	add.s64 	%rd46, %rd1, %rd43;
	ld.global.f64 	%fd138, [%rd46];
	fma.rn.f64 	%fd225, %fd135, %fd138, %fd225;
$L__BB8_12:
	shl.b32 	%r58, %r80, 3;
	mov.u32 	%r59, _ZZ25cuda_get_soap_der_two_onePdS_S_S_S_S_S_S_PiiiiiiiE19sh_soap_rad_der_dot;
	add.s32 	%r24, %r59, %r58;
	st.shared.f64 	[%r24], %fd223;
	mov.u32 	%r60, _ZZ25cuda_get_soap_der_two_onePdS_S_S_S_S_S_S_PiiiiiiiE19sh_soap_azi_der_dot;
	add.s32 	%r25, %r60, %r58;
	st.shared.f64 	[%r25], %fd224;
	mov.u32 	%r61, _ZZ25cuda_get_soap_der_two_onePdS_S_S_S_S_S_S_PiiiiiiiE19sh_soap_pol_der_dot;
	add.s32 	%r26, %r61, %r58;
	st.shared.f64 	[%r26], %fd225;
	bar.sync 	0;
	setp.lt.u32 	%p9, %r80, 64;
	@%p9 bra 	$L__BB8_13;
	bra.uni 	$L__BB8_14;
$L__BB8_13:
	ld.shared.f64 	%fd139, [%r24+512];
	ld.shared.f64 	%fd140, [%r24];
	add.f64 	%fd141, %fd139, %fd140;
	st.shared.f64 	[%r24], %fd141;
	ld.shared.f64 	%fd142, [%r25+512];
	ld.shared.f64 	%fd143, [%r25];
	add.f64 	%fd144, %fd142, %fd143;
	st.shared.f64 	[%r25], %fd144;
	ld.shared.f64 	%fd145, [%r26+512];
	ld.shared.f64 	%fd146, [%r26];
	add.f64 	%fd147, %fd145, %fd146;
	st.shared.f64 	[%r26], %fd147;
$L__BB8_14:
	bar.sync 	0;
	setp.gt.u32 	%p10, %r80, 31;
	@%p10 bra 	$L__BB8_16;
	ld.shared.f64 	%fd148, [%r24+256];
	ld.shared.f64 	%fd149, [%r24];
	add.f64 	%fd150, %fd148, %fd149;
	st.shared.f64 	[%r24], %fd150;
	ld.shared.f64 	%fd151, [%r25+256];
	ld.shared.f64 	%fd152, [%r25];
	add.f64 	%fd153, %fd151, %fd152;
	st.shared.f64 	[%r25], %fd153;
	ld.shared.f64 	%fd154, [%r26+256];
	ld.shared.f64 	%fd155, [%r26];
	add.f64 	%fd156, %fd154, %fd155;
	st.shared.f64 	[%r26], %fd156;
$L__BB8_16:
	bar.sync 	0;
	setp.gt.u32 	%p11, %r80, 15;
	@%p11 bra 	$L__BB8_18;
	ld.shared.f64 	%fd157, [%r24+128];
	ld.shared.f64 	%fd158, [%r24];
	add.f64 	%fd159, %fd157, %fd158;
	st.shared.f64 	[%r24], %fd159;
	ld.shared.f64 	%fd160, [%r25+128];
	ld.shared.f64 	%fd161, [%r25];
	add.f64 	%fd162, %fd160, %fd161;
	st.shared.f64 	[%r25], %fd162;
	ld.shared.f64 	%fd163, [%r26+128];
	ld.shared.f64 	%fd164, [%r26];
	add.f64 	%fd165, %fd163, %fd164;
	st.shared.f64 	[%r26], %fd165;
$L__BB8_18:
	bar.sync 	0;
	setp.gt.u32 	%p12, %r80, 7;
	@%p12 bra 	$L__BB8_20;
	ld.shared.f64 	%fd166, [%r24+64];
	ld.shared.f64 	%fd167, [%r24];
	add.f64 	%fd168, %fd166, %fd167;
	st.shared.f64 	[%r24], %fd168;
	ld.shared.f64 	%fd169, [%r25+64];
	ld.shared.f64 	%fd170, [%r25];
	add.f64 	%fd171, %fd169, %fd170;
	st.shared.f64 	[%r25], %fd171;
	ld.shared.f64 	%fd172, [%r26+64];
	ld.shared.f64 	%fd173, [%r26];
	add.f64 	%fd174, %fd172, %fd173;
	st.shared.f64 	[%r26], %fd174;
$L__BB8_20:
	bar.sync 	0;
	setp.gt.u32 	%p13, %r80, 3;
	@%p13 bra 	$L__BB8_22;
	ld.shared.f64 	%fd175, [%r24+32];
	ld.shared.f64 	%fd176, [%r24];
	add.f64 	%fd177, %fd175, %fd176;
	st.shared.f64 	[%r24], %fd177;
	ld.shared.f64 	%fd178, [%r25+32];
	ld.shared.f64 	%fd179, [%r25];
	add.f64 	%fd180, %fd178, %fd179;
	st.shared.f64 	[%r25], %fd180;
	ld.shared.f64 	%fd181, [%r26+32];
	ld.shared.f64 	%fd182, [%r26];
	add.f64 	%fd183, %fd181, %fd182;
	st.shared.f64 	[%r26], %fd183;
$L__BB8_22:
	bar.sync 	0;
	setp.gt.u32 	%p14, %r80, 1;
	@%p14 bra 	$L__BB8_24;
	ld.shared.f64 	%fd184, [%r24+16];
	ld.shared.f64 	%fd185, [%r24];
	add.f64 	%fd186, %fd184, %fd185;
	st.shared.f64 	[%r24], %fd186;
	ld.shared.f64 	%fd187, [%r25+16];
	ld.shared.f64 	%fd188, [%r25];
	add.f64 	%fd189, %fd187, %fd188;
	st.shared.f64 	[%r25], %fd189;
	ld.shared.f64 	%fd190, [%r26+16];
	ld.shared.f64 	%fd191, [%r26];
	add.f64 	%fd192, %fd190, %fd191;
	st.shared.f64 	[%r26], %fd192;
$L__BB8_24:
	bar.sync 	0;
	setp.ne.s32 	%p15, %r80, 0;
	@%p15 bra 	$L__BB8_26;
	ld.shared.f64 	%fd193, [_ZZ25cuda_get_soap_der_two_onePdS_S_S_S_S_S_S_PiiiiiiiE19sh_soap_rad_der_dot+8];
	ld.shared.f64 	%fd194, [%r24];
	add.f64 	%fd195, %fd193, %fd194;
	st.shared.f64 	[%r24], %fd195;
	ld.shared.f64 	%fd196, [_ZZ25cuda_get_soap_der_two_onePdS_S_S_S_S_S_S_PiiiiiiiE19sh_soap_azi_der_dot+8];
	ld.shared.f64 	%fd197, [%r25];
	add.f64 	%fd198, %fd196, %fd197;
	st.shared.f64 	[%r25], %fd198;
	ld.shared.f64 	%fd199, [_ZZ25cuda_get_soap_der_two_onePdS_S_S_S_S_S_S_PiiiiiiiE19sh_soap_pol_der_dot+8];
	ld.shared.f64 	%fd200, [%r26];
	add.f64 	%fd201, %fd199, %fd200;
	st.shared.f64 	[%r26], %fd201;
$L__BB8_26:
	setp.lt.s32 	%p16, %r80, %r44;
	bar.sync 	0;
	@%p16 bra 	$L__BB8_27;
	bra.uni 	$L__BB8_38;
$L__BB8_27:
	ld.shared.f64 	%fd37, [_ZZ25cuda_get_soap_der_two_onePdS_S_S_S_S_S_S_PiiiiiiiE19sh_soap_rad_der_dot];
	mul.lo.s32 	%r27, %r44, %r1;
	ld.shared.f64 	%fd38, [_ZZ25cuda_get_soap_der_two_onePdS_S_S_S_S_S_S_PiiiiiiiE19sh_soap_azi_der_dot];
	ld.shared.f64 	%fd39, [_ZZ25cuda_get_soap_der_two_onePdS_S_S_S_S_S_S_PiiiiiiiE19sh_soap_pol_der_dot];
	not.b32 	%r62, %r80;
	add.s32 	%r28, %r44, %r62;
	shr.u32 	%r63, %r28, 7;
	add.s32 	%r29, %r63, 1;
	and.b32  	%r30, %r29, 7;
	setp.lt.u32 	%p17, %r28, 896;
	@%p17 bra 	$L__BB8_30;
	and.b32  	%r64, %r29, 67108856;
	neg.s32 	%r78, %r64;
	add.s64 	%rd10, %rd7, 4096;
	add.s32 	%r77, %r80, %r27;
	add.s64 	%rd11, %rd6, 4096;
	add.s64 	%rd12, %rd5, 4096;
$L__BB8_29:
	.pragma "nounroll";
	mul.wide.s32 	%rd47, %r77, 8;
	add.s64 	%rd48, %rd10, %rd47;
	add.s64 	%rd49, %rd11, %rd47;
	add.s64 	%rd50, %rd12, %rd47;
	st.global.f64 	[%rd48+-4096], %fd37;
	st.global.f64 	[%rd49+-4096], %fd38;
	st.global.f64 	[%rd50+-4096], %fd39;
	st.global.f64 	[%rd48+-3072], %fd37;
	st.global.f64 	[%rd49+-3072], %fd38;
	st.global.f64 	[%rd50+-3072], %fd39;
	st.global.f64 	[%rd48+-2048], %fd37;
	st.global.f64 	[%rd49+-2048], %fd38;
	st.global.f64 	[%rd50+-2048], %fd39;
	st.global.f64 	[%rd48+-1024], %fd37;
	st.global.f64 	[%rd49+-1024], %fd38;
	st.global.f64 	[%rd50+-1024], %fd39;
	st.global.f64 	[%rd48], %fd37;
	st.global.f64 	[%rd49], %fd38;
	st.global.f64 	[%rd50], %fd39;
	st.global.f64 	[%rd48+1024], %fd37;
	st.global.f64 	[%rd49+1024], %fd38;
	st.global.f64 	[%rd50+1024], %fd39;
	st.global.f64 	[%rd48+2048], %fd37;
	st.global.f64 	[%rd49+2048], %fd38;
	st.global.f64 	[%rd50+2048], %fd39;
	st.global.f64 	[%rd48+3072], %fd37;
	st.global.f64 	[%rd49+3072], %fd38;
	st.global.f64 	[%rd50+3072], %fd39;
	add.s32 	%r80, %r80, 1024;
	add.s32 	%r78, %r78, 8;
	add.s32 	%r77, %r77, 1024;
	setp.ne.s32 	%p18, %r78, 0;
	@%p18 bra 	$L__BB8_29;
$L__BB8_30:
	setp.eq.s32 	%p19, %r30, 0;
	@%p19 bra 	$L__BB8_38;
	setp.lt.u32 	%p20, %r30, 4;
	@%p20 bra 	$L__BB8_33;
	add.s32 	%r65, %r80, %r27;
	mul.wide.s32 	%rd51, %r65, 8;
	add.s64 	%rd52, %rd7, %rd51;
	st.global.f64 	[%rd52], %fd37;
	add.s64 	%rd53, %rd6, %rd51;
	st.global.f64 	[%rd53], %fd38;
	add.s64 	%rd54, %rd5, %rd51;
	st.global.f64 	[%rd54], %fd39;
	st.global.f64 	[%rd52+1024], %fd37;
	st.global.f64 	[%rd53+1024], %fd38;
	st.global.f64 	[%rd54+1024], %fd39;
	st.global.f64 	[%rd52+2048], %fd37;
	st.global.f64 	[%rd53+2048], %fd38;
	st.global.f64 	[%rd54+2048], %fd39;
	st.global.f64 	[%rd52+3072], %fd37;
	st.global.f64 	[%rd53+3072], %fd38;
	st.global.f64 	[%rd54+3072], %fd39;
	add.s32 	%r80, %r80, 512;
$L__BB8_33:
	and.b32  	%r66, %r29, 3;
	setp.eq.s32 	%p21, %r66, 0;
	@%p21 bra 	$L__BB8_38;
	setp.eq.s32 	%p22, %r66, 1;
	@%p22 bra 	$L__BB8_36;
	add.s32 	%r67, %r80, %r27;
	mul.wide.s32 	%rd55, %r67, 8;
	add.s64 	%rd56, %rd7, %rd55;
	st.global.f64 	[%rd56], %fd37;
	add.s64 	%rd57, %rd6, %rd55;
	st.global.f64 	[%rd57], %fd38;
	add.s64 	%rd58, %rd5, %rd55;
	st.global.f64 	[%rd58], %fd39;
	st.global.f64 	[%rd56+1024], %fd37;
	st.global.f64 	[%rd57+1024], %fd38;
	st.global.f64 	[%rd58+1024], %fd39;
	add.s32 	%r80, %r80, 256;
$L__BB8_36:
	and.b32  	%r68, %r28, 128;
	setp.ne.s32 	%p23, %r68, 0;
	@%p23 bra 	$L__BB8_38;
	add.s32 	%r69, %r80, %r27;
	mul.wide.s32 	%rd59, %r69, 8;
	add.s64 	%rd60, %rd7, %rd59;
	st.global.f64 	[%rd60], %fd37;
	add.s64 	%rd61, %rd6, %rd59;
	st.global.f64 	[%rd61], %fd38;
	add.s64 	%rd62, %rd5, %rd59;
	st.global.f64 	[%rd62], %fd39;
$L__BB8_38:
	ret;

}
	// .globl	_Z25cuda_get_soap_der_two_twoPdS_S_S_S_S_S_S_Piiiiiii
.visible .entry _Z25cuda_get_soap_der_two_twoPdS_S_S_S_S_S_S_Piiiiiii(
	.param .u64 .ptr .align 1 _Z25cuda_get_soap_der_two_twoPdS_S_S_S_S_S_S_Piiiiiii_param_0,
	.param .u64 .ptr .align 1 _Z25cuda_get_soap_der_two_twoPdS_S_S_S_S_S_S_Piiiiiii_param_1,
	.param .u64 .ptr .align 1 _Z25cuda_get_soap_der_two_twoPdS_S_S_S_S_S_S_Piiiiiii_param_2,
	.param .u64 .ptr .align 1 _Z25cuda_get_soap_der_two_twoPdS_S_S_S_S_S_S_Piiiiiii_param_3,
	.param .u64 .ptr .align 1 _Z25cuda_get_soap_der_two_twoPdS_S_S_S_S_S_S_Piiiiiii_param_4,
	.param .u64 .ptr .align 1 _Z25cuda_get_soap_der_two_twoPdS_S_S_S_S_S_S_Piiiiiii_param_5,
	.param .u64 .ptr .align 1 _Z25cuda_get_soap_der_two_twoPdS_S_S_S_S_S_S_Piiiiiii_param_6,
	.param .u64 .ptr .align 1 _Z25cuda_get_soap_der_two_twoPdS_S_S_S_S_S_S_Piiiiiii_param_7,
	.param .u64 .ptr .align 1 _Z25cuda_get_soap_der_two_twoPdS_S_S_S_S_S_S_Piiiiiii_param_8,
	.param .u32 _Z25cuda_get_soap_der_two_twoPdS_S_S_S_S_S_S_Piiiiiii_param_9,
	.param .u32 _Z25cuda_get_soap_der_two_twoPdS_S_S_S_S_S_S_Piiiiiii_param_10,
	.param .u32 _Z25cuda_get_soap_der_two_twoPdS_S_S_S_S_S_S_Piiiiiii_param_11,
	.param .u32 _Z25cuda_get_soap_der_two_twoPdS_S_S_S_S_S_S_Piiiiiii_param_12,
	.param .u32 _Z25cuda_get_soap_der_two_twoPdS_S_S_S_S_S_S_Piiiiiii_param_13,
	.param .u32 _Z25cuda_get_soap_der_two_twoPdS_S_S_S_S_S_S_Piiiiiii_param_14
)
{
	.reg .pred 	%p<6>;
	.reg .b32 	%r<42>;
	.reg .b64 	%rd<53>;
	.reg .b64 	%fd<89>;

	ld.param.u64 	%rd10, [_Z25cuda_get_soap_der_two_twoPdS_S_S_S_S_S_S_Piiiiiii_param_0];
	ld.param.u64 	%rd15, [_Z25cuda_get_soap_der_two_twoPdS_S_S_S_S_S_S_Piiiiiii_param_1];
	ld.param.u64 	%rd11, [_Z25cuda_get_soap_der_two_twoPdS_S_S_S_S_S_S_Piiiiiii_param_2];
	ld.param.u64 	%rd16, [_Z25cuda_get_soap_der_two_twoPdS_S_S_S_S_S_S_Piiiiiii_param_3];
	ld.param.u64 	%rd12, [_Z25cuda_get_soap_der_two_twoPdS_S_S_S_S_S_S_Piiiiiii_param_4];
	ld.param.u64 	%rd17, [_Z25cuda_get_soap_der_two_twoPdS_S_S_S_S_S_S_Piiiiiii_param_5];
	ld.param.u64 	%rd13, [_Z25cuda_get_soap_der_two_twoPdS_S_S_S_S_S_S_Piiiiiii_param_6];
	ld.param.u64 	%rd14, [_Z25cuda_get_soap_der_two_twoPdS_S_S_S_S_S_S_Piiiiiii_param_7];
	ld.param.u64 	%rd18, [_Z25cuda_get_soap_der_two_twoPdS_S_S_S_S_S_S_Piiiiiii_param_8];
	ld.param.u32 	%r26, [_Z25cuda_get_soap_der_two_twoPdS_S_S_S_S_S_S_Piiiiiii_param_11];
	cvta.to.global.u64 	%rd1, %rd14;
	cvta.to.global.u64 	%rd2, %rd13;
	cvta.to.global.u64 	%rd3, %rd17;
	cvta.to.global.u64 	%rd4, %rd12;
	cvta.to.global.u64 	%rd5, %rd16;
	cvta.to.global.u64 	%rd6, %rd11;
	cvta.to.global.u64 	%rd7, %rd10;
	cvta.to.global.u64 	%rd19, %rd15;
	cvta.to.global.u64 	%rd20, %rd18;
	mov.u32 	%r1, %ctaid.x;
	mov.u32 	%r41, %tid.x;
	mul.wide.u32 	%rd21, %r1, 4;
	add.s64 	%rd22, %rd20, %rd21;
	ld.global.u32 	%r3, [%rd22];
	mul.wide.s32 	%rd23, %r3, 8;
	add.s64 	%rd24, %rd19, %rd23;
	ld.global.f64 	%fd1, [%rd24+-8];
	setp.ge.s32 	%p1, %r41, %r26;
	@%p1 bra 	$L__BB9_7;
	add.s32 	%r27, %r3, -1;
	mul.lo.s32 	%r4, %r27, %r26;
	mul.lo.s32 	%r5, %r26, %r1;
	mul.f64 	%fd3, %fd1, %fd1;
	mul.f64 	%fd2, %fd1, %fd3;
	not.b32 	%r28, %r41;
	add.s32 	%r6, %r26, %r28;
	and.b32  	%r29, %r6, 384;
	setp.eq.s32 	%p2, %r29, 384;
	@%p2 bra 	$L__BB9_4;
	shr.u32 	%r30, %r6, 7;
	add.s32 	%r31, %r30, 1;
	and.b32  	%r32, %r31, 3;
	add.s32 	%r37, %r41, %r5;
	add.s32 	%r36, %r41, %r4;
	neg.s32 	%r35, %r32;
	shl.b32 	%r33, %r31, 7;
	and.b32  	%r34, %r33, 384;
	add.s32 	%r41, %r41, %r34;
$L__BB9_3:
	.pragma "nounroll";
	mul.wide.s32 	%rd25, %r37, 8;
	add.s64 	%rd26, %rd1, %rd25;
	add.s64 	%rd27, %rd2, %rd25;
	add.s64 	%rd28, %rd3, %rd25;
	add.s64 	%rd29, %rd4, %rd25;
	add.s64 	%rd30, %rd5, %rd25;
	add.s64 	%rd31, %rd6, %rd25;
	mul.wide.s32 	%rd32, %r36, 8;
	add.s64 	%rd33, %rd7, %rd32;
	ld.global.f64 	%fd4, [%rd33];
	ld.global.f64 	%fd5, [%rd31];
	ld.global.f64 	%fd6, [%rd30];
	ld.global.f64 	%fd7, [%rd29];
	ld.global.f64 	%fd8, [%rd28];
	ld.global.f64 	%fd9, [%rd27];
	ld.global.f64 	%fd10, [%rd26];
	div.rn.f64 	%fd11, %fd5, %fd1;
	div.rn.f64 	%fd12, %fd4, %fd2;
	mul.f64 	%fd13, %fd12, %fd8;
	sub.f64 	%fd14, %fd11, %fd13;
	st.global.f64 	[%rd31], %fd14;
	div.rn.f64 	%fd15, %fd6, %fd1;
	mul.f64 	%fd16, %fd12, %fd9;
	sub.f64 	%fd17, %fd15, %fd16;
	st.global.f64 	[%rd30], %fd17;
	div.rn.f64 	%fd18, %fd7, %fd1;
	mul.f64 	%fd19, %fd12, %fd10;
	sub.f64 	%fd20, %fd18, %fd19;
	st.global.f64 	[%rd29], %fd20;
	add.s32 	%r37, %r37, 128;
	add.s32 	%r36, %r36, 128;
	add.s32 	%r35, %r35, 1;
	setp.ne.s32 	%p3, %r35, 0;
	@%p3 bra 	$L__BB9_3;
$L__BB9_4:
	setp.lt.u32 	%p4, %r6, 384;
	@%p4 bra 	$L__BB9_7;
	add.s32 	%r40, %r41, %r4;
	add.s32 	%r39, %r41, %r5;
	add.s64 	%rd8, %rd5, 2048;
	add.s64 	%rd9, %rd3, 2048;
$L__BB9_6:
	ld.param.u64 	%rd52, [_Z25cuda_get_soap_der_two_twoPdS_S_S_S_S_S_S_Piiiiiii_param_7];
	ld.param.u64 	%rd51, [_Z25cuda_get_soap_der_two_twoPdS_S_S_S_S_S_S_Piiiiiii_param_6];
	ld.param.u64 	%rd50, [_Z25cuda_get_soap_der_two_twoPdS_S_S_S_S_S_S_Piiiiiii_param_4];
	ld.param.u64 	%rd49, [_Z25cuda_get_soap_der_two_twoPdS_S_S_S_S_S_S_Piiiiiii_param_2];
	ld.param.u64 	%rd48, [_Z25cuda_get_soap_der_two_twoPdS_S_S_S_S_S_S_Piiiiiii_param_0];
	mul.wide.s32 	%rd34, %r40, 8;
	cvta.to.global.u64 	%rd35, %rd48;
	add.s64 	%rd36, %rd35, %rd34;
	mul.wide.s32 	%rd37, %r39, 8;
	cvta.to.global.u64 	%rd38, %rd49;
	add.s64 	%rd39, %rd38, %rd37;
	add.s64 	%rd40, %rd8, %rd37;
	cvta.to.global.u64 	%rd41, %rd52;
	add.s64 	%rd42, %rd41, %rd37;
	cvta.to.global.u64 	%rd43, %rd50;
	add.s64 	%rd44, %rd43, %rd37;
	add.s64 	%rd45, %rd9, %rd37;
	cvta.to.global.u64 	%rd46, %rd51;
	add.s64 	%rd47, %rd46, %rd37;
	ld.global.f64 	%fd21, [%rd36];
	ld.global.f64 	%fd22, [%rd39];
	ld.global.f64 	%fd23, [%rd40+-2048];
	ld.global.f64 	%fd24, [%rd44];
	ld.global.f64 	%fd25, [%rd45+-2048];
	ld.global.f64 	%fd26, [%rd47];
	ld.global.f64 	%fd27, [%rd42];
	div.rn.f64 	%fd28, %fd22, %fd1;
	div.rn.f64 	%fd29, %fd21, %fd2;
	mul.f64 	%fd30, %fd29, %fd25;
	sub.f64 	%fd31, %fd28, %fd30;
	st.global.f64 	[%rd39], %fd31;
	div.rn.f64 	%fd32, %fd23, %fd1;
	mul.f64 	%fd33, %fd29, %fd26;
	sub.f64 	%fd34, %fd32, %fd33;
	st.global.f64 	[%rd40+-2048], %fd34;
	div.rn.f64 	%fd35, %fd24, %fd1;
	mul.f64 	%fd36, %fd29, %fd27;
	sub.f64 	%fd37, %fd35, %fd36;
	st.global.f64 	[%rd44], %fd37;
	ld.global.f64 	%fd38, [%rd36+1024];
	ld.global.f64 	%fd39, [%rd39+1024];
	ld.global.f64 	%fd40, [%rd40+-1024];
	ld.global.f64 	%fd41, [%rd44+1024];
	ld.global.f64 	%fd42, [%rd45+-1024];
	ld.global.f64 	%fd43, [%rd47+1024];
	ld.global.f64 	%fd44, [%rd42+1024];
	div.rn.f64 	%fd45, %fd39, %fd1;
	div.rn.f64 	%fd46, %fd38, %fd2;
	mul.f64 	%fd47, %fd46, %fd42;
	sub.f64 	%fd48, %fd45, %fd47;
	st.global.f64 	[%rd39+1024], %fd48;
	div.rn.f64 	%fd49, %fd40, %fd1;
	mul.f64 	%fd50, %fd46, %fd43;
	sub.f64 	%fd51, %fd49, %fd50;
	st.global.f64 	[%rd40+-1024], %fd51;
	div.rn.f64 	%fd52, %fd41, %fd1;
	mul.f64 	%fd53, %fd46, %fd44;
	sub.f64 	%fd54, %fd52, %fd53;
	st.global.f64 	[%rd44+1024], %fd54;
	ld.global.f64 	%fd55, [%rd36+2048];
	ld.global.f64 	%fd56, [%rd39+2048];
	ld.global.f64 	%fd57, [%rd40];
	ld.global.f64 	%fd58, [%rd44+2048];
	ld.global.f64 	%fd59, [%rd45];
	ld.global.f64 	%fd60, [%rd47+2048];
	ld.global.f64 	%fd61, [%rd42+2048];
	div.rn.f64 	%fd62, %fd56, %fd1;
	div.rn.f64 	%fd63, %fd55, %fd2;
	mul.f64 	%fd64, %fd63, %fd59;
	sub.f64 	%fd65, %fd62, %fd64;
	st.global.f64 	[%rd39+2048], %fd65;
	div.rn.f64 	%fd66, %fd57, %fd1;
	mul.f64 	%fd67, %fd63, %fd60;
	sub.f64 	%fd68, %fd66, %fd67;
	st.global.f64 	[%rd40], %fd68;
	div.rn.f64 	%fd69, %fd58, %fd1;
	mul.f64 	%fd70, %fd63, %fd61;
	sub.f64 	%fd71, %fd69, %fd70;
	st.global.f64 	[%rd44+2048], %fd71;
	ld.global.f64 	%fd72, [%rd36+3072];
	ld.global.f64 	%fd73, [%rd39+3072];
	ld.global.f64 	%fd74, [%rd40+1024];
	ld.global.f64 	%fd75, [%rd44+3072];
	ld.global.f64 	%fd76, [%rd45+1024];
	ld.global.f64 	%fd77, [%rd47+3072];
	ld.global.f64 	%fd78, [%rd42+3072];
	div.rn.f64 	%fd79, %fd73, %fd1;
	div.rn.f64 	%fd80, %fd72, %fd2;
	mul.f64 	%fd81, %fd80, %fd76;
	sub.f64 	%fd82, %fd79, %fd81;
	st.global.f64 	[%rd39+3072], %fd82;
	div.rn.f64 	%fd83, %fd74, %fd1;
	mul.f64 	%fd84, %fd80, %fd77;
	sub.f64 	%fd85, %fd83, %fd84;
	st.global.f64 	[%rd40+1024], %fd85;
	div.rn.f64 	%fd86, %fd75, %fd1;
	mul.f64 	%fd87, %fd80, %fd78;
	sub.f64 	%fd88, %fd86, %fd87;
	st.global.f64 	[%rd44+3072], %fd88;
	add.s32 	%r41, %r41, 512;
	add.s32 	%r40, %r40, 512;
	add.s32 	%r39, %r39, 512;
	setp.lt.s32 	%p5, %r41, %r26;
	@%p5 bra 	$L__BB9_6;
$L__BB9_7:
	ret;

}
	// .globl	_Z25cuda_get_soap_der_thr_oneP7double3PdS1_S1_S1_S1_S1_Piiiiiii
.visible .entry _Z25cuda_get_soap_der_thr_oneP7double3PdS1_S1_S1_S1_S1_Piiiiiii(
	.param .u64 .ptr .align 1 _Z25cuda_get_soap_der_thr_oneP7double3PdS1_S1_S1_S1_S1_Piiiiiii_param_0,
	.param .u64 .ptr .align 1 _Z25cuda_get_soap_der_thr_oneP7double3PdS1_S1_S1_S1_S1_Piiiiiii_param_1,
	.param .u64 .ptr .align 1 _Z25cuda_get_soap_der_thr_oneP7double3PdS1_S1_S1_S1_S1_Piiiiiii_param_2,
	.param .u64 .ptr .align 1 _Z25cuda_get_soap_der_thr_oneP7double3PdS1_S1_S1_S1_S1_Piiiiiii_param_3,
	.param .u64 .ptr .align 1 _Z25cuda_get_soap_der_thr_oneP7double3PdS1_S1_S1_S1_S1_Piiiiiii_param_4,
	.param .u64 .ptr .align 1 _Z25cuda_get_soap_der_thr_oneP7double3PdS1_S1_S1_S1_S1_Piiiiiii_param_5,
	.param .u64 .ptr .align 1 _Z25cuda_get_soap_der_thr_oneP7double3PdS1_S1_S1_S1_S1_Piiiiiii_param_6,
	.param .u64 .ptr .align 1 _Z25cuda_get_soap_der_thr_oneP7double3PdS1_S1_S1_S1_S1_Piiiiiii_param_7,
	.param .u32 _Z25cuda_get_soap_der_thr_oneP7double3PdS1_S1_S1_S1_S1_Piiiiiii_param_8,
	.param .u32 _Z25cuda_get_soap_der_thr_oneP7double3PdS1_S1_S1_S1_S1_Piiiiiii_param_9,
	.param .u32 _Z25cuda_get_soap_der_thr_oneP7double3PdS1_S1_S1_S1_S1_Piiiiiii_param_10,
	.param .u32 _Z25cuda_get_soap_der_thr_oneP7double3PdS1_S1_S1_S1_S1_Piiiiiii_param_11,
	.param .u32 _Z25cuda_get_soap_der_thr_oneP7double3PdS1_S1_S1_S1_S1_Piiiiiii_param_12,
	.param .u32 _Z25cuda_get_soap_der_thr_oneP7double3PdS1_S1_S1_S1_S1_Piiiiiii_param_13
)
{
	.reg .pred 	%p<24>;
	.reg .b32 	%r<53>;
	.reg .b64 	%rd<46>;
	.reg .b64 	%fd<144>;

	ld.param.u64 	%rd11, [_Z25cuda_get_soap_der_thr_oneP7double3PdS1_S1_S1_S1_S1_Piiiiiii_param_0];
	ld.param.u64 	%rd12, [_Z25cuda_get_soap_der_thr_oneP7double3PdS1_S1_S1_S1_S1_Piiiiiii_param_1];
	ld.param.u64 	%rd13, [_Z25cuda_get_soap_der_thr_oneP7double3PdS1_S1_S1_S1_S1_Piiiiiii_param_2];
	ld.param.u64 	%rd14, [_Z25cuda_get_soap_der_thr_oneP7double3PdS1_S1_S1_S1_S1_Piiiiiii_param_3];
	ld.param.u64 	%rd15, [_Z25cuda_get_soap_der_thr_oneP7double3PdS1_S1_S1_S1_S1_Piiiiiii_param_4];
	ld.param.u64 	%rd16, [_Z25cuda_get_soap_der_thr_oneP7double3PdS1_S1_S1_S1_S1_Piiiiiii_param_5];
	ld.param.u64 	%rd17, [_Z25cuda_get_soap_der_thr_oneP7double3PdS1_S1_S1_S1_S1_Piiiiiii_param_6];
	ld.param.u64 	%rd18, [_Z25cuda_get_soap_der_thr_oneP7double3PdS1_S1_S1_S1_S1_Piiiiiii_param_7];
	ld.param.u32 	%r25, [_Z25cuda_get_soap_der_thr_oneP7double3PdS1_S1_S1_S1_S1_Piiiiiii_param_10];
	cvta.to.global.u64 	%rd19, %rd17;
	cvta.to.global.u64 	%rd20, %rd16;
	cvta.to.global.u64 	%rd21, %rd15;
	cvta.to.global.u64 	%rd22, %rd18;
	mov.u32 	%r1, %ctaid.x;
	mov.u32 	%r46, %tid.x;
	mul.wide.u32 	%rd23, %r1, 4;
	add.s64 	%rd1, %rd22, %rd23;
	mul.wide.u32 	%rd24, %r1, 8;
	add.s64 	%rd25, %rd21, %rd24;
	ld.global.f64 	%fd1, [%rd25];
	add.s64 	%rd26, %rd20, %rd24;
	ld.global.f64 	%fd2, [%rd26];
	add.s64 	%rd2, %rd19, %rd24;
	setp.ge.s32 	%p3, %r46, %r25;
	@%p3 bra 	$L__BB10_17;
	ld.global.f64 	%fd3, [%rd2];
	ld.global.u32 	%r26, [%rd1];
	add.s32 	%r3, %r26, -1;
	abs.f64 	%fd4, %fd1;
	setp.eq.f64 	%p4, %fd4, 0d7FF0000000000000;
	mul.f64 	%fd28, %fd1, 0d3FE45F306DC9C883;
	cvt.rni.s32.f64 	%r4, %fd28;
	cvt.rn.f64.s32 	%fd29, %r4;
	fma.rn.f64 	%fd30, %fd29, 0dBFF921FB54442D18, %fd1;
	fma.rn.f64 	%fd31, %fd29, 0dBC91A62633145C00, %fd30;
	fma.rn.f64 	%fd5, %fd29, 0dB97B839A252049C0, %fd31;
	setp.ltu.f64 	%p5, %fd4, 0d41E0000000000000;
	mov.f64 	%fd32, 0d0000000000000000;
	mul.rn.f64 	%fd6, %fd1, %fd32;
	abs.f64 	%fd7, %fd2;
	setp.eq.f64 	%p6, %fd7, 0d7FF0000000000000;
	mul.f64 	%fd33, %fd2, 0d3FE45F306DC9C883;
	cvt.rni.s32.f64 	%r5, %fd33;
	cvt.rn.f64.s32 	%fd34, %r5;
	fma.rn.f64 	%fd35, %fd34, 0dBFF921FB54442D18, %fd2;
	fma.rn.f64 	%fd36, %fd34, 0dBC91A62633145C00, %fd35;
	fma.rn.f64 	%fd8, %fd34, 0dB97B839A252049C0, %fd36;
	setp.ltu.f64 	%p7, %fd7, 0d41E0000000000000;
	mul.rn.f64 	%fd9, %fd2, %fd32;
	or.pred  	%p1, %p4, %p5;
	selp.b32 	%r6, 0, %r4, %p4;
	or.pred  	%p2, %p6, %p7;
	selp.b32 	%r7, 0, %r5, %p6;
	cvta.to.global.u64 	%rd27, %rd11;
	add.s64 	%rd3, %rd27, 16;
	mad.lo.s32 	%r45, %r25, %r1, %r46;
	cvta.to.global.u64 	%rd4, %rd12;
	cvta.to.global.u64 	%rd5, %rd13;
	cvta.to.global.u64 	%rd6, %rd14;
$L__BB10_2:
	setp.eq.s32 	%p8, %r3, %r1;
	mul.wide.s32 	%rd7, %r45, 24;
	mul.wide.s32 	%rd28, %r45, 8;
	add.s64 	%rd8, %rd6, %rd28;
	add.s64 	%rd9, %rd5, %rd28;
	add.s64 	%rd10, %rd4, %rd28;
	@%p8 bra 	$L__BB10_16;
	setp.eq.f64 	%p9, %fd4, 0d7FF0000000000000;
	selp.f64 	%fd138, %fd6, %fd5, %p9;
	ld.global.f64 	%fd11, [%rd10];
	ld.global.f64 	%fd12, [%rd9];
	ld.global.f64 	%fd13, [%rd8];
	mov.u32 	%r47, %r6;
	@%p1 bra 	$L__BB10_5;
	{ // callseq 2, 0
	.param .b64 param0;
	st.param.f64 	[param0], %fd1;
	.param .align 16 .b8 retval0[16];
	call.uni (retval0), 
	__internal_trig_reduction_slowpathd, 
	(
	param0
	);
	ld.param.f64 	%fd138, [retval0];
	ld.param.b32 	%r47, [retval0+8];
	} // callseq 2
$L__BB10_5:
	setp.eq.f64 	%p10, %fd7, 0d7FF0000000000000;
	shl.b32 	%r29, %r47, 6;
	cvt.u64.u32 	%rd29, %r29;
	and.b64  	%rd30, %rd29, 64;
	mov.u64 	%rd31, __cudart_sin_cos_coeffs;
	add.s64 	%rd32, %rd31, %rd30;
	mul.rn.f64 	%fd38, %fd138, %fd138;
	and.b32  	%r30, %r47, 1;
	setp.eq.b32 	%p11, %r30, 1;
	selp.f64 	%fd39, 0dBDA8FF8320FD8164, 0d3DE5DB65F9785EBA, %p11;
	ld.global.nc.v2.f64 	{%fd40, %fd41}, [%rd32];
	fma.rn.f64 	%fd42, %fd39, %fd38, %fd40;
	fma.rn.f64 	%fd43, %fd42, %fd38, %fd41;
	ld.global.nc.v2.f64 	{%fd44, %fd45}, [%rd32+16];
	fma.rn.f64 	%fd46, %fd43, %fd38, %fd44;
	fma.rn.f64 	%fd47, %fd46, %fd38, %fd45;
	ld.global.nc.v2.f64 	{%fd48, %fd49}, [%rd32+32];
	fma.rn.f64 	%fd50, %fd47, %fd38, %fd48;
	fma.rn.f64 	%fd51, %fd50, %fd38, %fd49;
	fma.rn.f64 	%fd52, %fd51, %fd138, %fd138;
	fma.rn.f64 	%fd53, %fd51, %fd38, 0d3FF0000000000000;
	selp.f64 	%fd54, %fd53, %fd52, %p11;
	and.b32  	%r31, %r47, 2;
	setp.eq.s32 	%p12, %r31, 0;
	mov.f64 	%fd55, 0d0000000000000000;
	sub.f64 	%fd56, %fd55, %fd54;
	selp.f64 	%fd16, %fd54, %fd56, %p12;
	mov.b32 	%r49, 1;
	mov.f64 	%fd140, %fd9;
	@%p10 bra 	$L__BB10_9;
	setp.ltu.f64 	%p13, %fd7, 0d41E0000000000000;
	mov.f64 	%fd140, %fd8;
	mov.u32 	%r48, %r5;
	@%p13 bra 	$L__BB10_8;
	{ // callseq 3, 0
	.param .b64 param0;
	st.param.f64 	[param0], %fd2;
	.param .align 16 .b8 retval0[16];
	call.uni (retval0), 
	__internal_trig_reduction_slowpathd, 
	(
	param0
	);
	ld.param.f64 	%fd140, [retval0];
	ld.param.b32 	%r48, [retval0+8];
	} // callseq 3
$L__BB10_8:
	add.s32 	%r49, %r48, 1;
$L__BB10_9:
	shl.b32 	%r34, %r49, 6;
	cvt.u64.u32 	%rd33, %r34;
	and.b64  	%rd34, %rd33, 64;
	mov.u64 	%rd35, __cudart_sin_cos_coeffs;
	add.s64 	%rd36, %rd35, %rd34;
	mul.rn.f64 	%fd58, %fd140, %fd140;
	and.b32  	%r35, %r49, 1;
	setp.eq.b32 	%p15, %r35, 1;
	selp.f64 	%fd59, 0dBDA8FF8320FD8164, 0d3DE5DB65F9785EBA, %p15;
	ld.global.nc.v2.f64 	{%fd60, %fd61}, [%rd36];
	fma.rn.f64 	%fd62, %fd59, %fd58, %fd60;
	fma.rn.f64 	%fd63, %fd62, %fd58, %fd61;
	ld.global.nc.v2.f64 	{%fd64, %fd65}, [%rd36+16];
	fma.rn.f64 	%fd66, %fd63, %fd58, %fd64;
	fma.rn.f64 	%fd67, %fd66, %fd58, %fd65;
	ld.global.nc.v2.f64 	{%fd68, %fd69}, [%rd36+32];
	fma.rn.f64 	%fd70, %fd67, %fd58, %fd68;
	fma.rn.f64 	%fd71, %fd70, %fd58, %fd69;
	fma.rn.f64 	%fd72, %fd71, %fd140, %fd140;
	fma.rn.f64 	%fd73, %fd71, %fd58, 0d3FF0000000000000;
	selp.f64 	%fd74, %fd73, %fd72, %p15;
	and.b32  	%r36, %r49, 2;
	setp.eq.s32 	%p16, %r36, 0;
	mov.f64 	%fd75, 0d0000000000000000;
	sub.f64 	%fd76, %fd75, %fd74;
	selp.f64 	%fd20, %fd74, %fd76, %p16;
	mov.b32 	%r51, 1;
	mov.f64 	%fd142, %fd6;
	@%p9 bra 	$L__BB10_13;
	setp.ltu.f64 	%p17, %fd4, 0d41E0000000000000;
	mov.f64 	%fd142, %fd5;
	mov.u32 	%r50, %r4;
	@%p17 bra 	$L__BB10_12;
	{ // callseq 4, 0
	.param .b64 param0;
	st.param.f64 	[param0], %fd1;
	.param .align 16 .b8 retval0[16];
	call.uni (retval0), 
	__internal_trig_reduction_slowpathd, 
	(
	param0
	);
	ld.param.f64 	%fd142, [retval0];
	ld.param.b32 	%r50, [retval0+8];
	} // callseq 4
$L__BB10_12:
	add.s32 	%r51, %r50, 1;
$L__BB10_13:
	selp.f64 	%fd143, %fd9, %fd8, %p10;
	shl.b32 	%r38, %r51, 6;
	cvt.u64.u32 	%rd37, %r38;
	and.b64  	%rd38, %rd37, 64;
	mov.u64 	%rd39, __cudart_sin_cos_coeffs;
	add.s64 	%rd40, %rd39, %rd38;
	mul.rn.f64 	%fd78, %fd142, %fd142;
	and.b32  	%r39, %r51, 1;
	setp.eq.b32 	%p19, %r39, 1;
	selp.f64 	%fd79, 0dBDA8FF8320FD8164, 0d3DE5DB65F9785EBA, %p19;
	ld.global.nc.v2.f64 	{%fd80, %fd81}, [%rd40];
	fma.rn.f64 	%fd82, %fd79, %fd78, %fd80;
	fma.rn.f64 	%fd83, %fd82, %fd78, %fd81;
	ld.global.nc.v2.f64 	{%fd84, %fd85}, [%rd40+16];
	fma.rn.f64 	%fd86, %fd83, %fd78, %fd84;
	fma.rn.f64 	%fd87, %fd86, %fd78, %fd85;
	ld.global.nc.v2.f64 	{%fd88, %fd89}, [%rd40+32];
	fma.rn.f64 	%fd90, %fd87, %fd78, %fd88;
	fma.rn.f64 	%fd91, %fd90, %fd78, %fd89;
	fma.rn.f64 	%fd92, %fd91, %fd142, %fd142;
	fma.rn.f64 	%fd93, %fd91, %fd78, 0d3FF0000000000000;
	selp.f64 	%fd94, %fd93, %fd92, %p19;
	and.b32  	%r40, %r51, 2;
	setp.eq.s32 	%p20, %r40, 0;
	mov.f64 	%fd95, 0d0000000000000000;
	sub.f64 	%fd96, %fd95, %fd94;
	selp.f64 	%fd25, %fd94, %fd96, %p20;
	mov.u32 	%r52, %r7;
	@%p2 bra 	$L__BB10_15;
	{ // callseq 5, 0
	.param .b64 param0;
	st.param.f64 	[param0], %fd2;
	.param .align 16 .b8 retval0[16];
	call.uni (retval0), 
	__internal_trig_reduction_slowpathd, 
	(
	param0
	);
	ld.param.f64 	%fd143, [retval0];
	ld.param.b32 	%r52, [retval0+8];
	} // callseq 5
$L__BB10_15:
	add.s64 	%rd41, %rd3, %rd7;
	shl.b32 	%r42, %r52, 6;
	cvt.u64.u32 	%rd42, %r42;
	and.b64  	%rd43, %rd42, 64;
	mov.u64 	%rd44, __cudart_sin_cos_coeffs;
	add.s64 	%rd45, %rd44, %rd43;
	mul.rn.f64 	%fd98, %fd143, %fd143;
	and.b32  	%r43, %r52, 1;
	setp.eq.b32 	%p21, %r43, 1;
	selp.f64 	%fd99, 0dBDA8FF8320FD8164, 0d3DE5DB65F9785EBA, %p21;
	ld.global.nc.v2.f64 	{%fd100, %fd101}, [%rd45];
	fma.rn.f64 	%fd102, %fd99, %fd98, %fd100;
	fma.rn.f64 	%fd103, %fd102, %fd98, %fd101;
	ld.global.nc.v2.f64 	{%fd104, %fd105}, [%rd45+16];
	fma.rn.f64 	%fd106, %fd103, %fd98, %fd104;
	fma.rn.f64 	%fd107, %fd106, %fd98, %fd105;
	ld.global.nc.v2.f64 	{%fd108, %fd109}, [%rd45+32];
	fma.rn.f64 	%fd110, %fd107, %fd98, %fd108;
	fma.rn.f64 	%fd111, %fd110, %fd98, %fd109;
	fma.rn.f64 	%fd112, %fd111, %fd143, %fd143;
	fma.rn.f64 	%fd113, %fd111, %fd98, 0d3FF0000000000000;
	selp.f64 	%fd114, %fd113, %fd112, %p21;
	and.b32  	%r44, %r52, 2;
	setp.eq.s32 	%p22, %r44, 0;
	mov.f64 	%fd115, 0d0000000000000000;
	sub.f64 	%fd116, %fd115, %fd114;
	selp.f64 	%fd117, %fd114, %fd116, %p22;
	div.rn.f64 	%fd118, %fd117, %fd3;
	mul.f64 	%fd119, %fd12, %fd118;
	mul.f64 	%fd120, %fd16, %fd20;
	mul.f64 	%fd121, %fd11, %fd120;
	mul.f64 	%fd122, %fd20, %fd25;
	div.rn.f64 	%fd123, %fd122, %fd3;
	mul.f64 	%fd124, %fd13, %fd123;
	sub.f64 	%fd125, %fd121, %fd124;
	sub.f64 	%fd126, %fd125, %fd119;
	mul.f64 	%fd127, %fd16, %fd117;
	mul.f64 	%fd128, %fd11, %fd127;
	mul.f64 	%fd129, %fd25, %fd117;
	div.rn.f64 	%fd130, %fd129, %fd3;
	mul.f64 	%fd131, %fd13, %fd130;
	sub.f64 	%fd132, %fd128, %fd131;
	div.rn.f64 	%fd133, %fd20, %fd3;
	fma.rn.f64 	%fd134, %fd12, %fd133, %fd132;
	mul.f64 	%fd135, %fd11, %fd25;
	div.rn.f64 	%fd136, %fd16, %fd3;
	fma.rn.f64 	%fd137, %fd13, %fd136, %fd135;
	st.global.f64 	[%rd41+-16], %fd126;
	st.global.f64 	[%rd41+-8], %fd134;
	st.global.f64 	[%rd41], %fd137;
$L__BB10_16:
	add.s32 	%r46, %r46, 128;
	add.s32 	%r45, %r45, 128;
	setp.lt.s32 	%p23, %r46, %r25;
	@%p23 bra 	$L__BB10_2;
$L__BB10_17:
	ret;

}
	// .globl	_Z25cuda_get_soap_der_thr_twoP7double3PdS1_S1_S1_S1_S1_PiS2_S2_S2_iiiiiii
.visible .entry _Z25cuda_get_soap_der_thr_twoP7double3PdS1_S1_S1_S1_S1_PiS2_S2_S2_iiiiiii(
	.param .u64 .ptr .align 1 _Z25cuda_get_soap_der_thr_twoP7double3PdS1_S1_S1_S1_S1_PiS2_S2_S2_iiiiiii_param_0,
	.param .u64 .ptr .align 1 _Z25cuda_get_soap_der_thr_twoP7double3PdS1_S1_S1_S1_S1_PiS2_S2_S2_iiiiiii_param_1,
	.param .u64 .ptr .align 1 _Z25cuda_get_soap_der_thr_twoP7double3PdS1_S1_S1_S1_S1_PiS2_S2_S2_iiiiiii_param_2,
	.param .u64 .ptr .align 1 _Z25cuda_get_soap_der_thr_twoP7double3PdS1_S1_S1_S1_S1_PiS2_S2_S2_iiiiiii_param_3,
	.param .u64 .ptr .align 1 _Z25cuda_get_soap_der_thr_twoP7double3PdS1_S1_S1_S1_S1_PiS2_S2_S2_iiiiiii_param_4,
	.param .u64 .ptr .align 1 _Z25cuda_get_soap_der_thr_twoP7double3PdS1_S1_S1_S1_S1_PiS2_S2_S2_iiiiiii_param_5,
	.param .u64 .ptr .align 1 _Z25cuda_get_soap_der_thr_twoP7double3PdS1_S1_S1_S1_S1_PiS2_S2_S2_iiiiiii_param_6,
	.param .u64 .ptr .align 1 _Z25cuda_get_soap_der_thr_twoP7double3PdS1_S1_S1_S1_S1_PiS2_S2_S2_iiiiiii_param_7,
	.param .u64 .ptr .align 1 _Z25cuda_get_soap_der_thr_twoP7double3PdS1_S1_S1_S1_S1_PiS2_S2_S2_iiiiiii_param_8,
	.param .u64 .ptr .align 1 _Z25cuda_get_soap_der_thr_twoP7double3PdS1_S1_S1_S1_S1_PiS2_S2_S2_iiiiiii_param_9,
	.param .u64 .ptr .align 1 _Z25cuda_get_soap_der_thr_twoP7double3PdS1_S1_S1_S1_S1_PiS2_S2_S2_iiiiiii_param_10,
	.param .u32 _Z25cuda_get_soap_der_thr_twoP7double3PdS1_S1_S1_S1_S1_PiS2_S2_S2_iiiiiii_param_11,
	.param .u32 _Z25cuda_get_soap_der_thr_twoP7double3PdS1_S1_S1_S1_S1_PiS2_S2_S2_iiiiiii_param_12,
	.param .u32 _Z25cuda_get_soap_der_thr_twoP7double3PdS1_S1_S1_S1_S1_PiS2_S2_S2_iiiiiii_param_13,
	.param .u32 _Z25cuda_get_soap_der_thr_twoP7double3PdS1_S1_S1_S1_S1_PiS2_S2_S2_iiiiiii_param_14,
	.param .u32 _Z25cuda_get_soap_der_thr_twoP7double3PdS1_S1_S1_S1_S1_PiS2_S2_S2_iiiiiii_param_15,
	.param .u32 _Z25cuda_get_soap_der_thr_twoP7double3PdS1_S1_S1_S1_S1_PiS2_S2_S2_iiiiiii_param_16,
	.param .u32 _Z25cuda_get_soap_der_thr_twoP7double3PdS1_S1_S1_S1_S1_PiS2_S2_S2_iiiiiii_param_17
)
{
	.reg .pred 	%p<11>;
	.reg .b32 	%r<48>;
	.reg .b64 	%rd<34>;
	.reg .b64 	%fd<145>;

	ld.param.u64 	%rd3, [_Z25cuda_get_soap_der_thr_twoP7double3PdS1_S1_S1_S1_S1_PiS2_S2_S2_iiiiiii_param_0];
	ld.param.u64 	%rd4, [_Z25cuda_get_soap_der_thr_twoP7double3PdS1_S1_S1_S1_S1_PiS2_S2_S2_iiiiiii_param_7];
	ld.param.u64 	%rd5, [_Z25cuda_get_soap_der_thr_twoP7double3PdS1_S1_S1_S1_S1_PiS2_S2_S2_iiiiiii_param_8];
	ld.param.u32 	%r23, [_Z25cuda_get_soap_der_thr_twoP7double3PdS1_S1_S1_S1_S1_PiS2_S2_S2_iiiiiii_param_13];
	cvta.to.global.u64 	%rd1, %rd3;
	cvta.to.global.u64 	%rd6, %rd4;
	cvta.to.global.u64 	%rd7, %rd5;
	mov.u32 	%r24, %ctaid.x;
	mov.u32 	%r41, %tid.x;
	mul.wide.u32 	%rd8, %r24, 4;
	add.s64 	%rd9, %rd7, %rd8;
	ld.global.u32 	%r2, [%rd9];
	add.s64 	%rd2, %rd6, %rd8;
	setp.ge.s32 	%p1, %r41, %r23;
	@%p1 bra 	$L__BB11_15;
	ld.global.u32 	%r3, [%rd2];
	add.s32 	%r25, %r2, -1;
	mul.lo.s32 	%r4, %r25, %r23;
	add.s32 	%r26, %r3, -1;
	and.b32  	%r27, %r26, 7;
	add.s32 	%r5, %r27, -1;
	mul.lo.s32 	%r6, %r2, %r23;
	shl.b32 	%r7, %r23, 3;
	and.b32  	%r28, %r26, -8;
	neg.s32 	%r8, %r28;
	mul.wide.s32 	%rd28, %r23, 24;
$L__BB11_2:
	setp.lt.s32 	%p2, %r3, 2;
	mov.f64 	%fd142, 0d0000000000000000;
	mov.f64 	%fd143, %fd142;
	mov.f64 	%fd144, %fd142;
	@%p2 bra 	$L__BB11_14;
	add.s32 	%r29, %r3, -2;
	setp.lt.u32 	%p3, %r29, 7;
	mov.f64 	%fd144, 0d0000000000000000;
	mov.u32 	%r45, %r2;
	mov.f64 	%fd143, %fd144;
	mov.f64 	%fd142, %fd144;
	@%p3 bra 	$L__BB11_6;
	add.s32 	%r43, %r6, %r41;
	mov.f64 	%fd144, 0d0000000000000000;
	mov.u32 	%r42, %r8;
	mov.u32 	%r45, %r2;
$L__BB11_5:
	.pragma "nounroll";
	mul.wide.s32 	%rd10, %r43, 24;
	add.s64 	%rd11, %rd1, %rd10;
	ld.global.f64 	%fd41, [%rd11];
	ld.global.f64 	%fd42, [%rd11+8];
	ld.global.f64 	%fd43, [%rd11+16];
	sub.f64 	%fd44, %fd142, %fd41;
	sub.f64 	%fd45, %fd143, %fd42;
	sub.f64 	%fd46, %fd144, %fd43;
	mul.wide.s32 	%rd12, %r23, 24;
	add.s64 	%rd13, %rd11, %rd12;
	ld.global.f64 	%fd47, [%rd13];
	ld.global.f64 	%fd48, [%rd13+8];
	ld.global.f64 	%fd49, [%rd13+16];
	sub.f64 	%fd50, %fd44, %fd47;
	sub.f64 	%fd51, %fd45, %fd48;
	sub.f64 	%fd52, %fd46, %fd49;
	add.s64 	%rd14, %rd13, %rd12;
	ld.global.f64 	%fd53, [%rd14];
	ld.global.f64 	%fd54, [%rd14+8];
	ld.global.f64 	%fd55, [%rd14+16];
	sub.f64 	%fd56, %fd50, %fd53;
	sub.f64 	%fd57, %fd51, %fd54;
	sub.f64 	%fd58, %fd52, %fd55;
	add.s64 	%rd15, %rd14, %rd12;
	ld.global.f64 	%fd59, [%rd15];
	ld.global.f64 	%fd60, [%rd15+8];
	ld.global.f64 	%fd61, [%rd15+16];
	sub.f64 	%fd62, %fd56, %fd59;
	sub.f64 	%fd63, %fd57, %fd60;
	sub.f64 	%fd64, %fd58, %fd61;
	add.s64 	%rd16, %rd15, %rd12;
	ld.global.f64 	%fd65, [%rd16];
	ld.global.f64 	%fd66, [%rd16+8];
	ld.global.f64 	%fd67, [%rd16+16];
	sub.f64 	%fd68, %fd62, %fd65;
	sub.f64 	%fd69, %fd63, %fd66;
	sub.f64 	%fd70, %fd64, %fd67;
	add.s64 	%rd17, %rd16, %rd12;
	ld.global.f64 	%fd71, [%rd17];
	ld.global.f64 	%fd72, [%rd17+8];
	ld.global.f64 	%fd73, [%rd17+16];
	sub.f64 	%fd74, %fd68, %fd71;
	sub.f64 	%fd75, %fd69, %fd72;
	sub.f64 	%fd76, %fd70, %fd73;
	add.s64 	%rd18, %rd17, %rd12;
	ld.global.f64 	%fd77, [%rd18];
	ld.global.f64 	%fd78, [%rd18+8];
	ld.global.f64 	%fd79, [%rd18+16];
	sub.f64 	%fd80, %fd74, %fd77;
	sub.f64 	%fd81, %fd75, %fd78;
	sub.f64 	%fd82, %fd76, %fd79;
	add.s64 	%rd19, %rd18, %rd12;
	ld.global.f64 	%fd83, [%rd19];
	ld.global.f64 	%fd84, [%rd19+8];
	ld.global.f64 	%fd85, [%rd19+16];
	sub.f64 	%fd142, %fd80, %fd83;
	sub.f64 	%fd143, %fd81, %fd84;
	sub.f64 	%fd144, %fd82, %fd85;
	add.s32 	%r45, %r45, 8;
	add.s32 	%r43, %r43, %r7;
	add.s32 	%r42, %r42, 8;
	setp.ne.s32 	%p4, %r42, 0;
	@%p4 bra 	$L__BB11_5;
$L__BB11_6:
	add.s32 	%r30, %r3, -1;
	and.b32  	%r31, %r30, 7;
	setp.eq.s32 	%p5, %r31, 0;
	@%p5 bra 	$L__BB11_14;
	setp.lt.u32 	%p6, %r5, 3;
	@%p6 bra 	$L__BB11_9;
	mad.lo.s32 	%r32, %r45, %r23, %r41;
	mul.wide.s32 	%rd20, %r32, 24;
	add.s64 	%rd21, %rd1, %rd20;
	ld.global.f64 	%fd87, [%rd21];
	ld.global.f64 	%fd88, [%rd21+8];
	ld.global.f64 	%fd89, [%rd21+16];
	sub.f64 	%fd90, %fd142, %fd87;
	sub.f64 	%fd91, %fd143, %fd88;
	sub.f64 	%fd92, %fd144, %fd89;
	add.s64 	%rd23, %rd21, %rd28;
	ld.global.f64 	%fd93, [%rd23];
	ld.global.f64 	%fd94, [%rd23+8];
	ld.global.f64 	%fd95, [%rd23+16];
	sub.f64 	%fd96, %fd90, %fd93;
	sub.f64 	%fd97, %fd91, %fd94;
	sub.f64 	%fd98, %fd92, %fd95;
	add.s64 	%rd24, %rd23, %rd28;
	ld.global.f64 	%fd99, [%rd24];
	ld.global.f64 	%fd100, [%rd24+8];
	ld.global.f64 	%fd101, [%rd24+16];
	sub.f64 	%fd102, %fd96, %fd99;
	sub.f64 	%fd103, %fd97, %fd100;
	sub.f64 	%fd104, %fd98, %fd101;
	add.s64 	%rd25, %rd24, %rd28;
	ld.global.f64 	%fd105, [%rd25];
	ld.global.f64 	%fd106, [%rd25+8];
	ld.global.f64 	%fd107, [%rd25+16];
	sub.f64 	%fd142, %fd102, %fd105;
	sub.f64 	%fd143, %fd103, %fd106;
	sub.f64 	%fd144, %fd104, %fd107;
	add.s32 	%r45, %r45, 4;
$L__BB11_9:
	and.b32  	%r34, %r30, 3;
	setp.eq.s32 	%p7, %r34, 0;
	@%p7 bra 	$L__BB11_14;
	setp.eq.s32 	%p8, %r34, 1;
	@%p8 bra 	$L__BB11_12;
	mad.lo.s32 	%r37, %r45, %r23, %r41;
	mul.wide.s32 	%rd26, %r37, 24;
	add.s64 	%rd27, %rd1, %rd26;
	ld.global.f64 	%fd109, [%rd27];
	ld.global.f64 	%fd110, [%rd27+8];
	ld.global.f64 	%fd111, [%rd27+16];
	sub.f64 	%fd112, %fd142, %fd109;
	sub.f64 	%fd113, %fd143, %fd110;
	sub.f64 	%fd114, %fd144, %fd111;
	add.s64 	%rd29, %rd27, %rd28;
	ld.global.f64 	%fd115, [%rd29];
	ld.global.f64 	%fd116, [%rd29+8];
	ld.global.f64 	%fd117, [%rd29+16];
	sub.f64 	%fd142, %fd112, %fd115;
	sub.f64 	%fd143, %fd113, %fd116;
	sub.f64 	%fd144, %fd114, %fd117;
	add.s32 	%r45, %r45, 2;
$L__BB11_12:
	and.b32  	%r38, %r3, 1;
	setp.eq.b32 	%p9, %r38, 1;
	@%p9 bra 	$L__BB11_14;
	mad.lo.s32 	%r39, %r45, %r23, %r41;
	mul.wide.s32 	%rd30, %r39, 24;
	add.s64 	%rd31, %rd1, %rd30;
	ld.global.f64 	%fd118, [%rd31];
	ld.global.f64 	%fd119, [%rd31+8];
	ld.global.f64 	%fd120, [%rd31+16];
	sub.f64 	%fd142, %fd142, %fd118;
	sub.f64 	%fd143, %fd143, %fd119;
	sub.f64 	%fd144, %fd144, %fd120;
$L__BB11_14:
	add.s32 	%r40, %r41, %r4;
	mul.wide.s32 	%rd32, %r40, 24;
	add.s64 	%rd33, %rd1, %rd32;
	st.global.f64 	[%rd33], %fd142;
	st.global.f64 	[%rd33+8], %fd143;
	st.global.f64 	[%rd33+16], %fd144;
	add.s32 	%r41, %r41, 128;
	setp.lt.s32 	%p10, %r41, %r23;
	@%p10 bra 	$L__BB11_2;
$L__BB11_15:
	ret;

}
	// .globl	_Z19cuda_soap_normalizePdS_ii
.visible .entry _Z19cuda_soap_normalizePdS_ii(
	.param .u64 .ptr .align 1 _Z19cuda_soap_normalizePdS_ii_param_0,
	.param .u64 .ptr .align 1 _Z19cuda_soap_normalizePdS_ii_param_1,
	.param .u32 _Z19cuda_soap_normalizePdS_ii_param_2,
	.param .u32 _Z19cuda_soap_normalizePdS_ii_param_3
)
{
	.reg .pred 	%p<6>;
	.reg .b32 	%r<31>;
	.reg .b64 	%rd<12>;
	.reg .b64 	%fd<12>;

	ld.param.u64 	%rd3, [_Z19cuda_soap_normalizePdS_ii_param_0];
	ld.param.u64 	%rd4, [_Z19cuda_soap_normalizePdS_ii_param_1];
	ld.param.u32 	%r18, [_Z19cuda_soap_normalizePdS_ii_param_2];
	cvta.to.global.u64 	%rd1, %rd3;
	cvta.to.global.u64 	%rd5, %rd4;
	mov.u32 	%r1, %ctaid.x;
	mov.u32 	%r30, %tid.x;
	mul.wide.u32 	%rd6, %r1, 8;
	add.s64 	%rd7, %rd5, %rd6;
	ld.global.f64 	%fd1, [%rd7];
	setp.ge.s32 	%p1, %r30, %r18;
	@%p1 bra 	$L__BB12_7;
	mul.lo.s32 	%r3, %r18, %r1;
	not.b32 	%r19, %r30;
	add.s32 	%r4, %r18, %r19;
	and.b32  	%r20, %r4, 384;
	setp.eq.s32 	%p2, %r20, 384;
	@%p2 bra 	$L__BB12_4;
	shr.u32 	%r21, %r4, 7;
	add.s32 	%r22, %r21, 1;
	and.b32  	%r23, %r22, 3;
	add.s32 	%r27, %r30, %r3;
	neg.s32 	%r26, %r23;
	shl.b32 	%r24, %r22, 7;
	and.b32  	%r25, %r24, 384;
	add.s32 	%r30, %r30, %r25;
$L__BB12_3:
	.pragma "nounroll";
	mul.wide.s32 	%rd8, %r27, 8;
	add.s64 	%rd9, %rd1, %rd8;
	ld.global.f64 	%fd2, [%rd9];
	div.rn.f64 	%fd3, %fd2, %fd1;
	st.global.f64 	[%rd9], %fd3;
	add.s32 	%r27, %r27, 128;
	add.s32 	%r26, %r26, 1;
	setp.ne.s32 	%p3, %r26, 0;
	@%p3 bra 	$L__BB12_3;
$L__BB12_4:
	setp.lt.u32 	%p4, %r4, 384;
	@%p4 bra 	$L__BB12_7;
	add.s64 	%rd2, %rd1, 2048;
	add.s32 	%r29, %r30, %r3;
$L__BB12_6:
	mul.wide.s32 	%rd10, %r29, 8;
	add.s64 	%rd11, %rd2, %rd10;
	ld.global.f64 	%fd4, [%rd11+-2048];
	div.rn.f64 	%fd5, %fd4, %fd1;
	st.global.f64 	[%rd11+-2048], %fd5;
	ld.global.f64 	%fd6, [%rd11+-1024];
	div.rn.f64 	%fd7, %fd6, %fd1;
	st.global.f64 	[%rd11+-1024], %fd7;
	ld.global.f64 	%fd8, [%rd11];
	div.rn.f64 	%fd9, %fd8, %fd1;
	st.global.f64 	[%rd11], %fd9;
	ld.global.f64 	%fd10, [%rd11+1024];
	div.rn.f64 	%fd11, %fd10, %fd1;
	st.global.f64 	[%rd11+1024], %fd11;
	add.s32 	%r30, %r30, 512;
	add.s32 	%r29, %r29, 512;
	setp.lt.s32 	%p5, %r30, %r18;
	@%p5 bra 	$L__BB12_6;
$L__BB12_7:
	ret;

}
	// .globl	_Z20cuda_get_derivativesPdP7double2S_S1_S1_S1_S1_S1_S1_S_diiiii
.visible .entry _Z20cuda_get_derivativesPdP7double2S_S1_S1_S1_S1_S1_S1_S_diiiii(
	.param .u64 .ptr .align 1 _Z20cuda_get_derivativesPdP7double2S_S1_S1_S1_S1_S1_S1_S_diiiii_param_0,
	.param .u64 .ptr .align 1 _Z20cuda_get_derivativesPdP7double2S_S1_S1_S1_S1_S1_S1_S_diiiii_param_1,
	.param .u64 .ptr .align 1 _Z20cuda_get_derivativesPdP7double2S_S1_S1_S1_S1_S1_S1_S_diiiii_param_2,
	.param .u64 .ptr .align 1 _Z20cuda_get_derivativesPdP7double2S_S1_S1_S1_S1_S1_S1_S_diiiii_param_3,
	.param .u64 .ptr .align 1 _Z20cuda_get_derivativesPdP7double2S_S1_S1_S1_S1_S1_S1_S_diiiii_param_4,
	.param .u64 .ptr .align 1 _Z20cuda_get_derivativesPdP7double2S_S1_S1_S1_S1_S1_S1_S_diiiii_param_5,
	.param .u64 .ptr .align 1 _Z20cuda_get_derivativesPdP7double2S_S1_S1_S1_S1_S1_S1_S_diiiii_param_6,
	.param .u64 .ptr .align 1 _Z20cuda_get_derivativesPdP7double2S_S1_S1_S1_S1_S1_S1_S_diiiii_param_7,
	.param .u64 .ptr .align 1 _Z20cuda_get_derivativesPdP7double2S_S1_S1_S1_S1_S1_S1_S_diiiii_param_8,
	.param .u64 .ptr .align 1 _Z20cuda_get_derivativesPdP7double2S_S1_S1_S1_S1_S1_S1_S_diiiii_param_9,
	.param .f64 _Z20cuda_get_derivativesPdP7double2S_S1_S1_S1_S1_S1_S1_S_diiiii_param_10,
	.param .u32 _Z20cuda_get_derivativesPdP7double2S_S1_S1_S1_S1_S1_S1_S_diiiii_param_11,
	.param .u32 _Z20cuda_get_derivativesPdP7double2S_S1_S1_S1_S1_S1_S1_S_diiiii_param_12,
	.param .u32 _Z20cuda_get_derivativesPdP7double2S_S1_S1_S1_S1_S1_S1_S_diiiii_param_13,
	.param .u32 _Z20cuda_get_derivativesPdP7double2S_S1_S1_S1_S1_S1_S1_S_diiiii_param_14,
	.param .u32 _Z20cuda_get_derivativesPdP7double2S_S1_S1_S1_S1_S1_S1_S_diiiii_param_15
)
{
	.reg .pred 	%p<18>;
	.reg .b16 	%rs<7>;
	.reg .b32 	%r<63>;
	.reg .b64 	%rd<62>;
	.reg .b64 	%fd<202>;

	ld.param.u64 	%rd18, [_Z20cuda_get_derivativesPdP7double2S_S1_S1_S1_S1_S1_S1_S_diiiii_param_1];
	ld.param.u64 	%rd19, [_Z20cuda_get_derivativesPdP7double2S_S1_S1_S1_S1_S1_S1_S_diiiii_param_3];
	ld.param.u64 	%rd20, [_Z20cuda_get_derivativesPdP7double2S_S1_S1_S1_S1_S1_S1_S_diiiii_param_4];
	ld.param.u64 	%rd21, [_Z20cuda_get_derivativesPdP7double2S_S1_S1_S1_S1_S1_S1_S_diiiii_param_5];
	ld.param.u64 	%rd22, [_Z20cuda_get_derivativesPdP7double2S_S1_S1_S1_S1_S1_S1_S_diiiii_param_6];
	ld.param.u64 	%rd23, [_Z20cuda_get_derivativesPdP7double2S_S1_S1_S1_S1_S1_S1_S_diiiii_param_7];
	ld.param.u64 	%rd24, [_Z20cuda_get_derivativesPdP7double2S_S1_S1_S1_S1_S1_S1_S_diiiii_param_8];
	ld.param.u64 	%rd17, [_Z20cuda_get_derivativesPdP7double2S_S1_S1_S1_S1_S1_S1_S_diiiii_param_9];
	ld.param.f64 	%fd8, [_Z20cuda_get_derivativesPdP7double2S_S1_S1_S1_S1_S1_S1_S_diiiii_param_10];
	ld.param.u32 	%r25, [_Z20cuda_get_derivativesPdP7double2S_S1_S1_S1_S1_S1_S1_S_diiiii_param_11];
	ld.param.u32 	%r27, [_Z20cuda_get_derivativesPdP7double2S_S1_S1_S1_S1_S1_S1_S_diiiii_param_14];
	ld.param.u32 	%r28, [_Z20cuda_get_derivativesPdP7double2S_S1_S1_S1_S1_S1_S1_S_diiiii_param_15];
	cvta.to.global.u64 	%rd1, %rd24;
	cvta.to.global.u64 	%rd2, %rd23;
	cvta.to.global.u64 	%rd3, %rd22;
	cvta.to.global.u64 	%rd4, %rd21;
	cvta.to.global.u64 	%rd5, %rd20;
	cvta.to.global.u64 	%rd6, %rd19;
	cvta.to.global.u64 	%rd7, %rd18;
	mov.u32 	%r29, %tid.x;
	mov.u32 	%r30, %ctaid.x;
	mov.u32 	%r31, %ntid.x;
	mad.lo.s32 	%r1, %r30, %r31, %r29;
	mov.f64 	%fd9, 0dBFF0000000000000;
	{
	.reg .b32 %temp; 
	mov.b64 	{%temp, %r2}, %fd9;
	}
	mov.f64 	%fd10, 0d3FF0000000000000;
	{
	.reg .b32 %temp; 
	mov.b64 	{%temp, %r32}, %fd10;
	}
	setp.gt.s32 	%p1, %r32, 1071801957;
	@%p1 bra 	$L__BB13_4;
	setp.gt.s32 	%p5, %r2, -1;
	@%p5 bra 	$L__BB13_3;
	mov.f64 	%fd42, 0d3C91A62633145C07;
	mov.f64 	%fd43, 0d3FF6EF46DDDAC26E;
	add.rn.f64 	%fd44, %fd43, %fd42;
	mov.f64 	%fd45, 0d3FF921FB54442D18;
	add.rn.f64 	%fd201, %fd45, %fd44;
	bra.uni 	$L__BB13_5;
$L__BB13_3:
	mov.f64 	%fd37, 0dBC91A62633145C07;
	mov.f64 	%fd38, 0d3FF6EF46DDDAC26E;
	add.rn.f64 	%fd39, %fd38, %fd37;
	neg.f64 	%fd40, %fd39;
	mov.f64 	%fd41, 0d3FF921FB54442D18;
	add.rn.f64 	%fd201, %fd41, %fd40;
	bra.uni 	$L__BB13_5;
$L__BB13_4:
	mov.f64 	%fd11, 0d0000000000000000;
	{
	.reg .b32 %temp; 
	mov.b64 	{%r33, %temp}, %fd11;
	}
	{
	.reg .b32 %temp; 
	mov.b64 	{%temp, %r34}, %fd11;
	}
	add.s32 	%r35, %r34, -1048576;
	mov.b64 	%fd12, {%r33, %r35};
	rsqrt.approx.ftz.f64 	%fd13, %fd12;
	{
	.reg .b32 %temp; 
	mov.b64 	{%r36, %temp}, %fd13;
	}
	{
	.reg .b32 %temp; 
	mov.b64 	{%temp, %r37}, %fd13;
	}
	add.s32 	%r38, %r37, -1048576;
	mov.b64 	%fd14, {%r36, %r38};
	mul.f64 	%fd15, %fd12, %fd13;
	neg.f64 	%fd16, %fd15;
	fma.rn.f64 	%fd17, %fd15, %fd16, %fd12;
	fma.rn.f64 	%fd18, %fd17, %fd14, %fd15;
	neg.f64 	%fd19, %fd18;
	fma.rn.f64 	%fd20, %fd13, %fd19, 0d3FF0000000000000;
	fma.rn.f64 	%fd21, %fd20, %fd14, %fd14;
	fma.rn.f64 	%fd22, %fd18, %fd19, %fd12;
	fma.rn.f64 	%fd23, %fd22, %fd21, %fd18;
	{
	.reg .b32 %temp; 
	mov.b64 	{%r39, %temp}, %fd23;
	}
	{
	.reg .b32 %temp; 
	mov.b64 	{%temp, %r40}, %fd23;
	}
	add.s32 	%r41, %r40, 1048576;
	mov.b64 	%fd24, {%r39, %r41};
	setp.lt.s32 	%p2, %r34, 1;
	mov.f64 	%fd25, 0d3FF0000000000000;
	mul.rn.f64 	%fd26, %fd25, %fd11;
	fma.rn.f64 	%fd27, %fd24, 0d0000000000000000, %fd24;
	selp.f64 	%fd28, %fd26, %fd27, %p2;
	setp.lt.s32 	%p3, %r34, 0;
	mov.f64 	%fd29, 0d7FF0000000000000;
	mul.rn.f64 	%fd30, %fd28, %fd29;
	selp.f64 	%fd31, %fd30, %fd28, %p3;
	setp.lt.s32 	%p4, %r2, 0;
	mov.f64 	%fd32, 0dBCA1A62633145C07;
	add.rn.f64 	%fd33, %fd31, %fd32;
	neg.f64 	%fd34, %fd33;
	mov.f64 	%fd35, 0d400921FB54442D18;
	add.rn.f64 	%fd36, %fd35, %fd34;
	selp.f64 	%fd201, %fd36, %fd31, %p4;
$L__BB13_5:
	mul.f64 	%fd5, %fd201, 0d4010000000000000;
	setp.ge.s32 	%p6, %r1, %r25;
	@%p6 bra 	$L__BB13_20;
	cvta.to.global.u64 	%rd25, %rd17;
	mul.wide.s32 	%rd26, %r1, 8;
	add.s64 	%rd27, %rd25, %rd26;
	ld.global.f64 	%fd46, [%rd27];
	setp.geu.f64 	%p7, %fd46, %fd8;
	setp.lt.s32 	%p8, %r27, 1;
	or.pred  	%p9, %p7, %p8;
	@%p9 bra 	$L__BB13_20;
	ld.param.u32 	%r54, [_Z20cuda_get_derivativesPdP7double2S_S1_S1_S1_S1_S1_S1_S_diiiii_param_13];
	mul.lo.s32 	%r3, %r27, %r1;
	setp.lt.s32 	%p10, %r28, 0;
	mul.lo.s32 	%r4, %r54, %r1;
	@%p10 bra 	$L__BB13_20;
	add.s64 	%rd8, %rd7, 32;
	add.s64 	%rd9, %rd6, 32;
	add.s64 	%rd10, %rd5, 32;
	add.s64 	%rd11, %rd1, 32;
	add.s64 	%rd12, %rd4, 32;
	add.s64 	%rd13, %rd3, 32;
	add.s64 	%rd14, %rd2, 32;
	add.s32 	%r5, %r3, -1;
	mov.b32 	%r56, 1;
$L__BB13_9:
	ld.param.u32 	%r55, [_Z20cuda_get_derivativesPdP7double2S_S1_S1_S1_S1_S1_S1_S_diiiii_param_13];
	ld.param.u64 	%rd61, [_Z20cuda_get_derivativesPdP7double2S_S1_S1_S1_S1_S1_S1_S_diiiii_param_2];
	ld.param.u64 	%rd60, [_Z20cuda_get_derivativesPdP7double2S_S1_S1_S1_S1_S1_S1_S_diiiii_param_0];
	add.s32 	%r44, %r5, %r56;
	cvta.to.global.u64 	%rd28, %rd60;
	mul.wide.s32 	%rd29, %r44, 8;
	add.s64 	%rd30, %rd28, %rd29;
	ld.global.f64 	%fd6, [%rd30];
	cvta.to.global.u64 	%rd31, %rd61;
	add.s64 	%rd32, %rd31, %rd29;
	ld.global.f64 	%fd7, [%rd32];
	mul.lo.s32 	%r7, %r44, %r55;
	mov.b32 	%r57, 0;
	mov.b16 	%rs6, 0;
$L__BB13_10:
	mov.u32 	%r8, %r57;
	add.s32 	%r57, %r8, 1;
	mad.lo.s32 	%r46, %r8, %r8, %r8;
	shr.u32 	%r10, %r46, 1;
	setp.lt.u32 	%p11, %r8, 3;
	mov.b32 	%r62, 0;
	@%p11 bra 	$L__BB13_13;
	and.b32  	%r62, %r57, -4;
	neg.s32 	%r60, %r62;
	add.s32 	%r59, %r4, %r10;
	add.s32 	%r58, %r7, %r10;
$L__BB13_12:
	.pragma "nounroll";
	mul.wide.s32 	%rd33, %r59, 16;
	add.s64 	%rd34, %rd8, %rd33;
	add.s64 	%rd35, %rd9, %rd33;
	add.s64 	%rd36, %rd10, %rd33;
	mul.wide.s32 	%rd37, %r58, 16;
	add.s64 	%rd38, %rd11, %rd37;
	add.s64 	%rd39, %rd12, %rd33;
	add.s64 	%rd40, %rd13, %rd37;
	add.s64 	%rd41, %rd14, %rd37;
	ld.global.v2.f64 	{%fd47, %fd48}, [%rd34+-32];
	ld.global.v2.f64 	{%fd49, %fd50}, [%rd35+-32];
	ld.global.v2.f64 	{%fd51, %fd52}, [%rd36+-32];
	ld.global.v2.f64 	{%fd53, %fd54}, [%rd39+-32];
	mul.f64 	%fd55, %fd6, %fd49;
	fma.rn.f64 	%fd56, %fd7, %fd47, %fd55;
	mul.f64 	%fd57, %fd5, %fd56;
	mul.f64 	%fd58, %fd6, %fd50;
	fma.rn.f64 	%fd59, %fd7, %fd48, %fd58;
	mul.f64 	%fd60, %fd5, %fd59;
	mul.f64 	%fd61, %fd6, %fd51;
	mul.f64 	%fd62, %fd5, %fd61;
	mul.f64 	%fd63, %fd6, %fd52;
	mul.f64 	%fd64, %fd5, %fd63;
	mul.f64 	%fd65, %fd6, %fd53;
	mul.f64 	%fd66, %fd5, %fd65;
	mul.f64 	%fd67, %fd6, %fd54;
	mul.f64 	%fd68, %fd5, %fd67;
	st.global.v2.f64 	[%rd40+-32], {%fd57, %fd60};
	st.global.v2.f64 	[%rd41+-32], {%fd62, %fd64};
	st.global.v2.f64 	[%rd38+-32], {%fd66, %fd68};
	ld.global.v2.f64 	{%fd69, %fd70}, [%rd34+-16];
	ld.global.v2.f64 	{%fd71, %fd72}, [%rd35+-16];
	ld.global.v2.f64 	{%fd73, %fd74}, [%rd36+-16];
	ld.global.v2.f64 	{%fd75, %fd76}, [%rd39+-16];
	mul.f64 	%fd77, %fd6, %fd71;
	fma.rn.f64 	%fd78, %fd7, %fd69, %fd77;
	mul.f64 	%fd79, %fd5, %fd78;
	mul.f64 	%fd80, %fd6, %fd72;
	fma.rn.f64 	%fd81, %fd7, %fd70, %fd80;
	mul.f64 	%fd82, %fd5, %fd81;
	mul.f64 	%fd83, %fd6, %fd73;
	mul.f64 	%fd84, %fd5, %fd83;
	mul.f64 	%fd85, %fd6, %fd74;
	mul.f64 	%fd86, %fd5, %fd85;
	mul.f64 	%fd87, %fd6, %fd75;
	mul.f64 	%fd88, %fd5, %fd87;
	mul.f64 	%fd89, %fd6, %fd76;
	mul.f64 	%fd90, %fd5, %fd89;
	st.global.v2.f64 	[%rd40+-16], {%fd79, %fd82};
	st.global.v2.f64 	[%rd41+-16], {%fd84, %fd86};
	st.global.v2.f64 	[%rd38+-16], {%fd88, %fd90};
	ld.global.v2.f64 	{%fd91, %fd92}, [%rd34];
	ld.global.v2.f64 	{%fd93, %fd94}, [%rd35];
	ld.global.v2.f64 	{%fd95, %fd96}, [%rd36];
	ld.global.v2.f64 	{%fd97, %fd98}, [%rd39];
	mul.f64 	%fd99, %fd6, %fd93;
	fma.rn.f64 	%fd100, %fd7, %fd91, %fd99;
	mul.f64 	%fd101, %fd5, %fd100;
	mul.f64 	%fd102, %fd6, %fd94;
	fma.rn.f64 	%fd103, %fd7, %fd92, %fd102;
	mul.f64 	%fd104, %fd5, %fd103;
	mul.f64 	%fd105, %fd6, %fd95;
	mul.f64 	%fd106, %fd5, %fd105;
	mul.f64 	%fd107, %fd6, %fd96;
	mul.f64 	%fd108, %fd5, %fd107;
	mul.f64 	%fd109, %fd6, %fd97;
	mul.f64 	%fd110, %fd5, %fd109;
	mul.f64 	%fd111, %fd6, %fd98;
	mul.f64 	%fd112, %fd5, %fd111;
	st.global.v2.f64 	[%rd40], {%fd101, %fd104};
	st.global.v2.f64 	[%rd41], {%fd106, %fd108};
	st.global.v2.f64 	[%rd38], {%fd110, %fd112};
	ld.global.v2.f64 	{%fd113, %fd114}, [%rd34+16];
	ld.global.v2.f64 	{%fd115, %fd116}, [%rd35+16];
	ld.global.v2.f64 	{%fd117, %fd118}, [%rd36+16];
	ld.global.v2.f64 	{%fd119, %fd120}, [%rd39+16];
	mul.f64 	%fd121, %fd6, %fd115;
	fma.rn.f64 	%fd122, %fd7, %fd113, %fd121;
	mul.f64 	%fd123, %fd5, %fd122;
	mul.f64 	%fd124, %fd6, %fd116;
	fma.rn.f64 	%fd125, %fd7, %fd114, %fd124;
	mul.f64 	%fd126, %fd5, %fd125;
	mul.f64 	%fd127, %fd6, %fd117;
	mul.f64 	%fd128, %fd5, %fd127;
	mul.f64 	%fd129, %fd6, %fd118;
	mul.f64 	%fd130, %fd5, %fd129;
	mul.f64 	%fd131, %fd6, %fd119;
	mul.f64 	%fd132, %fd5, %fd131;
	mul.f64 	%fd133, %fd6, %fd120;
	mul.f64 	%fd134, %fd5, %fd133;
	st.global.v2.f64 	[%rd40+16], {%fd123, %fd126};
	st.global.v2.f64 	[%rd41+16], {%fd128, %fd130};
	st.global.v2.f64 	[%rd38+16], {%fd132, %fd134};
	add.s32 	%r60, %r60, 4;
	add.s32 	%r59, %r59, 4;
	add.s32 	%r58, %r58, 4;
	setp.ne.s32 	%p12, %r60, 0;
	@%p12 bra 	$L__BB13_12;
$L__BB13_13:
	and.b32  	%r47, %r57, 3;
	setp.eq.s32 	%p13, %r47, 0;
	@%p13 bra 	$L__BB13_18;
	and.b16  	%rs4, %rs6, 3;
	setp.eq.s16 	%p14, %rs4, 0;
	@%p14 bra 	$L__BB13_16;
	add.s32 	%r48, %r62, %r10;
	add.s32 	%r49, %r48, %r4;
	mul.wide.s32 	%rd42, %r49, 16;
	add.s64 	%rd43, %rd7, %rd42;
	ld.global.v2.f64 	{%fd135, %fd136}, [%rd43];
	add.s64 	%rd44, %rd6, %rd42;
	ld.global.v2.f64 	{%fd137, %fd138}, [%rd44];
	add.s64 	%rd45, %rd5, %rd42;
	ld.global.v2.f64 	{%fd139, %fd140}, [%rd45];
	add.s64 	%rd46, %rd4, %rd42;
	ld.global.v2.f64 	{%fd141, %fd142}, [%rd46];
	mul.f64 	%fd143, %fd6, %fd137;
	fma.rn.f64 	%fd144, %fd7, %fd135, %fd143;
	mul.f64 	%fd145, %fd5, %fd144;
	mul.f64 	%fd146, %fd6, %fd138;
	fma.rn.f64 	%fd147, %fd7, %fd136, %fd146;
	mul.f64 	%fd148, %fd5, %fd147;
	mul.f64 	%fd149, %fd6, %fd139;
	mul.f64 	%fd150, %fd5, %fd149;
	mul.f64 	%fd151, %fd6, %fd140;
	mul.f64 	%fd152, %fd5, %fd151;
	mul.f64 	%fd153, %fd6, %fd141;
	mul.f64 	%fd154, %fd5, %fd153;
	mul.f64 	%fd155, %fd6, %fd142;
	mul.f64 	%fd156, %fd5, %fd155;
	add.s32 	%r50, %r48, %r7;
	mul.wide.s32 	%rd47, %r50, 16;
	add.s64 	%rd48, %rd3, %rd47;
	st.global.v2.f64 	[%rd48], {%fd145, %fd148};
	add.s64 	%rd49, %rd2, %rd47;
	st.global.v2.f64 	[%rd49], {%fd150, %fd152};
	add.s64 	%rd50, %rd1, %rd47;
	st.global.v2.f64 	[%rd50], {%fd154, %fd156};
	ld.global.v2.f64 	{%fd157, %fd158}, [%rd43+16];
	ld.global.v2.f64 	{%fd159, %fd160}, [%rd44+16];
	ld.global.v2.f64 	{%fd161, %fd162}, [%rd45+16];
	ld.global.v2.f64 	{%fd163, %fd164}, [%rd46+16];
	mul.f64 	%fd165, %fd6, %fd159;
	fma.rn.f64 	%fd166, %fd7, %fd157, %fd165;
	mul.f64 	%fd167, %fd5, %fd166;
	mul.f64 	%fd168, %fd6, %fd160;
	fma.rn.f64 	%fd169, %fd7, %fd158, %fd168;
	mul.f64 	%fd170, %fd5, %fd169;
	mul.f64 	%fd171, %fd6, %fd161;
	mul.f64 	%fd172, %fd5, %fd171;
	mul.f64 	%fd173, %fd6, %fd162;
	mul.f64 	%fd174, %fd5, %fd173;
	mul.f64 	%fd175, %fd6, %fd163;
	mul.f64 	%fd176, %fd5, %fd175;
	mul.f64 	%fd177, %fd6, %fd164;
	mul.f64 	%fd178, %fd5, %fd177;
	st.global.v2.f64 	[%rd48+16], {%fd167, %fd170};
	st.global.v2.f64 	[%rd49+16], {%fd172, %fd174};
	st.global.v2.f64 	[%rd50+16], {%fd176, %fd178};
	add.s32 	%r62, %r62, 2;
$L__BB13_16:
	and.b16  	%rs5, %rs6, 1;
	setp.eq.b16 	%p15, %rs5, 1;
	@%p15 bra 	$L__BB13_18;
	add.s32 	%r51, %r62, %r10;
	add.s32 	%r52, %r51, %r4;
	mul.wide.s32 	%rd51, %r52, 16;
	add.s64 	%rd52, %rd7, %rd51;
	ld.global.v2.f64 	{%fd179, %fd180}, [%rd52];
	add.s64 	%rd53, %rd6, %rd51;
	ld.global.v2.f64 	{%fd181, %fd182}, [%rd53];
	add.s64 	%rd54, %rd5, %rd51;
	ld.global.v2.f64 	{%fd183, %fd184}, [%rd54];
	add.s64 	%rd55, %rd4, %rd51;
	ld.global.v2.f64 	{%fd185, %fd186}, [%rd55];
	mul.f64 	%fd187, %fd6, %fd181;
	fma.rn.f64 	%fd188, %fd7, %fd179, %fd187;
	mul.f64 	%fd189, %fd5, %fd188;
	mul.f64 	%fd190, %fd6, %fd182;
	fma.rn.f64 	%fd191, %fd7, %fd180, %fd190;
	mul.f64 	%fd192, %fd5, %fd191;
	mul.f64 	%fd193, %fd6, %fd183;
	mul.f64 	%fd194, %fd5, %fd193;
	mul.f64 	%fd195, %fd6, %fd184;
	mul.f64 	%fd196, %fd5, %fd195;
	mul.f64 	%fd197, %fd6, %fd185;
	mul.f64 	%fd198, %fd5, %fd197;
	mul.f64 	%fd199, %fd6, %fd186;
	mul.f64 	%fd200, %fd5, %fd199;
	add.s32 	%r53, %r51, %r7;
	mul.wide.s32 	%rd56, %r53, 16;
	add.s64 	%rd57, %rd3, %rd56;
	st.global.v2.f64 	[%rd57], {%fd189, %fd192};
	add.s64 	%rd58, %rd2, %rd56;
	st.global.v2.f64 	[%rd58], {%fd194, %fd196};
	add.s64 	%rd59, %rd1, %rd56;
	st.global.v2.f64 	[%rd59], {%fd198, %fd200};
$L__BB13_18:
	setp.ne.s32 	%p16, %r8, %r28;
	add.s16 	%rs6, %rs6, 1;
	@%p16 bra 	$L__BB13_10;
	add.s32 	%r24, %r56, 1;
	setp.ne.s32 	%p17, %r56, %r27;
	mov.u32 	%r56, %r24;
	@%p17 bra 	$L__BB13_9;
$L__BB13_20:
	ret;

}
	// .globl	_Z16cuda_get_cnk_oneP7double2PdS0_PiS2_iiii
.visible .entry _Z16cuda_get_cnk_oneP7double2PdS0_PiS2_iiii(
	.param .u64 .ptr .align 1 _Z16cuda_get_cnk_oneP7double2PdS0_PiS2_iiii_param_0,
	.param .u64 .ptr .align 1 _Z16cuda_get_cnk_oneP7double2PdS0_PiS2_iiii_param_1,
	.param .u64 .ptr .align 1 _Z16cuda_get_cnk_oneP7double2PdS0_PiS2_iiii_param_2,
	.param .u64 .ptr .align 1 _Z16cuda_get_cnk_oneP7double2PdS0_PiS2_iiii_param_3,
	.param .u64 .ptr .align 1 _Z16cuda_get_cnk_oneP7double2PdS0_PiS2_iiii_param_4,
	.param .u32 _Z16cuda_get_cnk_oneP7double2PdS0_PiS2_iiii_param_5,
	.param .u32 _Z16cuda_get_cnk_oneP7double2PdS0_PiS2_iiii_param_6,
	.param .u32 _Z16cuda_get_cnk_oneP7double2PdS0_PiS2_iiii_param_7,
	.param .u32 _Z16cuda_get_cnk_oneP7double2PdS0_PiS2_iiii_param_8
)
{
	.reg .pred 	%p<21>;
	.reg .b16 	%rs<11>;
	.reg .b32 	%r<81>;
	.reg .b64 	%rd<38>;
	.reg .b64 	%fd<136>;

	ld.param.u64 	%rd9, [_Z16cuda_get_cnk_oneP7double2PdS0_PiS2_iiii_param_0];
	ld.param.u64 	%rd10, [_Z16cuda_get_cnk_oneP7double2PdS0_PiS2_iiii_param_2];
	ld.param.u64 	%rd7, [_Z16cuda_get_cnk_oneP7double2PdS0_PiS2_iiii_param_3];
	ld.param.u64 	%rd8, [_Z16cuda_get_cnk_oneP7double2PdS0_PiS2_iiii_param_4];
	ld.param.u32 	%r34, [_Z16cuda_get_cnk_oneP7double2PdS0_PiS2_iiii_param_5];
	ld.param.u32 	%r35, [_Z16cuda_get_cnk_oneP7double2PdS0_PiS2_iiii_param_6];
	ld.param.u32 	%r36, [_Z16cuda_get_cnk_oneP7double2PdS0_PiS2_iiii_param_7];
	ld.param.u32 	%r37, [_Z16cuda_get_cnk_oneP7double2PdS0_PiS2_iiii_param_8];
	cvta.to.global.u64 	%rd1, %rd10;
	cvta.to.global.u64 	%rd2, %rd9;
	mov.u32 	%r38, %tid.x;
	mov.u32 	%r39, %ctaid.x;
	mov.u32 	%r40, %ntid.x;
	mad.lo.s32 	%r1, %r39, %r40, %r38;
	mov.f64 	%fd7, 0dBFF0000000000000;
	{
	.reg .b32 %temp; 
	mov.b64 	{%temp, %r2}, %fd7;
	}
	mov.f64 	%fd8, 0d3FF0000000000000;
	{
	.reg .b32 %temp; 
	mov.b64 	{%temp, %r41}, %fd8;
	}
	setp.gt.s32 	%p1, %r41, 1071801957;
	@%p1 bra 	$L__BB14_4;
	setp.gt.s32 	%p5, %r2, -1;
	@%p5 bra 	$L__BB14_3;
	mov.f64 	%fd40, 0d3C91A62633145C07;
	mov.f64 	%fd41, 0d3FF6EF46DDDAC26E;
	add.rn.f64 	%fd42, %fd41, %fd40;
	mov.f64 	%fd43, 0d3FF921FB54442D18;
	add.rn.f64 	%fd135, %fd43, %fd42;
	bra.uni 	$L__BB14_5;
$L__BB14_3:
	mov.f64 	%fd35, 0dBC91A62633145C07;
	mov.f64 	%fd36, 0d3FF6EF46DDDAC26E;
	add.rn.f64 	%fd37, %fd36, %fd35;
	neg.f64 	%fd38, %fd37;
	mov.f64 	%fd39, 0d3FF921FB54442D18;
	add.rn.f64 	%fd135, %fd39, %fd38;
	bra.uni 	$L__BB14_5;
$L__BB14_4:
	mov.f64 	%fd9, 0d0000000000000000;
	{
	.reg .b32 %temp; 
	mov.b64 	{%r42, %temp}, %fd9;
	}
	{
	.reg .b32 %temp; 
	mov.b64 	{%temp, %r43}, %fd9;
	}
	add.s32 	%r44, %r43, -1048576;
	mov.b64 	%fd10, {%r42, %r44};
	rsqrt.approx.ftz.f64 	%fd11, %fd10;
	{
	.reg .b32 %temp; 
	mov.b64 	{%r45, %temp}, %fd11;
	}
	{
	.reg .b32 %temp; 
	mov.b64 	{%temp, %r46}, %fd11;
	}
	add.s32 	%r47, %r46, -1048576;
	mov.b64 	%fd12, {%r45, %r47};
	mul.f64 	%fd13, %fd10, %fd11;
	neg.f64 	%fd14, %fd13;
	fma.rn.f64 	%fd15, %fd13, %fd14, %fd10;
	fma.rn.f64 	%fd16, %fd15, %fd12, %fd13;
	neg.f64 	%fd17, %fd16;
	fma.rn.f64 	%fd18, %fd11, %fd17, 0d3FF0000000000000;
	fma.rn.f64 	%fd19, %fd18, %fd12, %fd12;
	fma.rn.f64 	%fd20, %fd16, %fd17, %fd10;
	fma.rn.f64 	%fd21, %fd20, %fd19, %fd16;
	{
	.reg .b32 %temp; 
	mov.b64 	{%r48, %temp}, %fd21;
	}
	{
	.reg .b32 %temp; 
	mov.b64 	{%temp, %r49}, %fd21;
	}
	add.s32 	%r50, %r49, 1048576;
	mov.b64 	%fd22, {%r48, %r50};
	setp.lt.s32 	%p2, %r43, 1;
	mov.f64 	%fd23, 0d3FF0000000000000;
	mul.rn.f64 	%fd24, %fd23, %fd9;
	fma.rn.f64 	%fd25, %fd22, 0d0000000000000000, %fd22;
	selp.f64 	%fd26, %fd24, %fd25, %p2;
	setp.lt.s32 	%p3, %r43, 0;
	mov.f64 	%fd27, 0d7FF0000000000000;
	mul.rn.f64 	%fd28, %fd26, %fd27;
	selp.f64 	%fd29, %fd28, %fd26, %p3;
	setp.lt.s32 	%p4, %r2, 0;
	mov.f64 	%fd30, 0dBCA1A62633145C07;
	add.rn.f64 	%fd31, %fd29, %fd30;
	neg.f64 	%fd32, %fd31;
	mov.f64 	%fd33, 0d400921FB54442D18;
	add.rn.f64 	%fd34, %fd33, %fd32;
	selp.f64 	%fd135, %fd34, %fd29, %p4;
$L__BB14_5:
	setp.ge.s32 	%p6, %r1, %r34;
	@%p6 bra 	$L__BB14_25;
	cvta.to.global.u64 	%rd11, %rd8;
	cvta.to.global.u64 	%rd12, %rd7;
	mul.wide.s32 	%rd13, %r1, 4;
	add.s64 	%rd3, %rd11, %rd13;
	add.s64 	%rd14, %rd12, %rd13;
	ld.global.u32 	%r3, [%rd14];
	setp.lt.s32 	%p7, %r3, 1;
	@%p7 bra 	$L__BB14_25;
	setp.lt.s32 	%p8, %r36, 1;
	setp.lt.s32 	%p9, %r37, 0;
	or.pred  	%p10, %p8, %p9;
	@%p10 bra 	$L__BB14_25;
	ld.global.u32 	%r72, [%rd3];
	add.s64 	%rd4, %rd2, 64;
	add.s64 	%rd5, %rd1, 64;
	mul.f64 	%fd5, %fd135, 0d4010000000000000;
	mul.lo.s32 	%r5, %r36, %r1;
	mov.b32 	%r71, 1;
$L__BB14_9:
	mul.lo.s32 	%r8, %r72, %r36;
	mul.lo.s32 	%r9, %r72, %r35;
	mov.b32 	%r73, 1;
	cvt.s64.s32 	%rd15, %r8;
$L__BB14_10:
	ld.param.u64 	%rd37, [_Z16cuda_get_cnk_oneP7double2PdS0_PiS2_iiii_param_1];
	add.s32 	%r54, %r73, %r5;
	cvt.s64.s32 	%rd16, %r73;
	add.s64 	%rd17, %rd16, %rd15;
	cvta.to.global.u64 	%rd18, %rd37;
	shl.b64 	%rd19, %rd17, 3;
	add.s64 	%rd20, %rd18, %rd19;
	ld.global.f64 	%fd44, [%rd20+-8];
	add.s32 	%r55, %r54, -1;
	mul.lo.s32 	%r11, %r55, %r35;
	mul.f64 	%fd6, %fd5, %fd44;
	mov.b32 	%r74, 0;
	mov.b16 	%rs9, 0;
	mov.u16 	%rs10, %rs9;
$L__BB14_11:
	mov.u32 	%r12, %r74;
	add.s32 	%r74, %r12, 1;
	add.s16 	%rs10, %rs10, 1;
	mad.lo.s32 	%r57, %r12, %r12, %r12;
	shr.u32 	%r14, %r57, 1;
	setp.lt.u32 	%p11, %r12, 7;
	mov.b32 	%r79, 0;
	@%p11 bra 	$L__BB14_14;
	and.b32  	%r79, %r74, -8;
	neg.s32 	%r77, %r79;
	add.s32 	%r76, %r11, %r14;
	add.s32 	%r75, %r9, %r14;
$L__BB14_13:
	.pragma "nounroll";
	mul.wide.s32 	%rd21, %r76, 16;
	add.s64 	%rd22, %rd4, %rd21;
	mul.wide.s32 	%rd23, %r75, 16;
	add.s64 	%rd24, %rd5, %rd23;
	ld.global.v2.f64 	{%fd45, %fd46}, [%rd22+-64];
	ld.global.v2.f64 	{%fd47, %fd48}, [%rd24+-64];
	fma.rn.f64 	%fd49, %fd6, %fd47, %fd45;
	fma.rn.f64 	%fd50, %fd6, %fd48, %fd46;
	st.global.v2.f64 	[%rd22+-64], {%fd49, %fd50};
	ld.global.v2.f64 	{%fd51, %fd52}, [%rd22+-48];
	ld.global.v2.f64 	{%fd53, %fd54}, [%rd24+-48];
	fma.rn.f64 	%fd55, %fd6, %fd53, %fd51;
	fma.rn.f64 	%fd56, %fd6, %fd54, %fd52;
	st.global.v2.f64 	[%rd22+-48], {%fd55, %fd56};
	ld.global.v2.f64 	{%fd57, %fd58}, [%rd22+-32];
	ld.global.v2.f64 	{%fd59, %fd60}, [%rd24+-32];
	fma.rn.f64 	%fd61, %fd6, %fd59, %fd57;
	fma.rn.f64 	%fd62, %fd6, %fd60, %fd58;
	st.global.v2.f64 	[%rd22+-32], {%fd61, %fd62};
	ld.global.v2.f64 	{%fd63, %fd64}, [%rd22+-16];
	ld.global.v2.f64 	{%fd65, %fd66}, [%rd24+-16];
	fma.rn.f64 	%fd67, %fd6, %fd65, %fd63;
	fma.rn.f64 	%fd68, %fd6, %fd66, %fd64;
	st.global.v2.f64 	[%rd22+-16], {%fd67, %fd68};
	ld.global.v2.f64 	{%fd69, %fd70}, [%rd22];
	ld.global.v2.f64 	{%fd71, %fd72}, [%rd24];
	fma.rn.f64 	%fd73, %fd6, %fd71, %fd69;
	fma.rn.f64 	%fd74, %fd6, %fd72, %fd70;
	st.global.v2.f64 	[%rd22], {%fd73, %fd74};
	ld.global.v2.f64 	{%fd75, %fd76}, [%rd22+16];
	ld.global.v2.f64 	{%fd77, %fd78}, [%rd24+16];
	fma.rn.f64 	%fd79, %fd6, %fd77, %fd75;
	fma.rn.f64 	%fd80, %fd6, %fd78, %fd76;
	st.global.v2.f64 	[%rd22+16], {%fd79, %fd80};
	ld.global.v2.f64 	{%fd81, %fd82}, [%rd22+32];
	ld.global.v2.f64 	{%fd83, %fd84}, [%rd24+32];
	fma.rn.f64 	%fd85, %fd6, %fd83, %fd81;
	fma.rn.f64 	%fd86, %fd6, %fd84, %fd82;
	st.global.v2.f64 	[%rd22+32], {%fd85, %fd86};
	ld.global.v2.f64 	{%fd87, %fd88}, [%rd22+48];
	ld.global.v2.f64 	{%fd89, %fd90}, [%rd24+48];
	fma.rn.f64 	%fd91, %fd6, %fd89, %fd87;
	fma.rn.f64 	%fd92, %fd6, %fd90, %fd88;
	st.global.v2.f64 	[%rd22+48], {%fd91, %fd92};
	add.s32 	%r77, %r77, 8;
	add.s32 	%r76, %r76, 8;
	add.s32 	%r75, %r75, 8;
	setp.ne.s32 	%p12, %r77, 0;
	@%p12 bra 	$L__BB14_13;
$L__BB14_14:
	and.b32  	%r58, %r74, 7;
	setp.eq.s32 	%p13, %r58, 0;
	@%p13 bra 	$L__BB14_22;
	cvt.u32.u16 	%r59, %rs10;
	and.b32  	%r26, %r59, 7;
	add.s32 	%r60, %r26, -1;
	setp.lt.u32 	%p14, %r60, 3;
	@%p14 bra 	$L__BB14_17;
	add.s32 	%r61, %r79, %r14;
	add.s32 	%r62, %r61, %r11;
	mul.wide.s32 	%rd25, %r62, 16;
	add.s64 	%rd26, %rd2, %rd25;
	ld.global.v2.f64 	{%fd93, %fd94}, [%rd26];
	add.s32 	%r63, %r61, %r9;
	mul.wide.s32 	%rd27, %r63, 16;
	add.s64 	%rd28, %rd1, %rd27;
	ld.global.v2.f64 	{%fd95, %fd96}, [%rd28];
	fma.rn.f64 	%fd97, %fd6, %fd95, %fd93;
	fma.rn.f64 	%fd98, %fd6, %fd96, %fd94;
	st.global.v2.f64 	[%rd26], {%fd97, %fd98};
	ld.global.v2.f64 	{%fd99, %fd100}, [%rd26+16];
	ld.global.v2.f64 	{%fd101, %fd102}, [%rd28+16];
	fma.rn.f64 	%fd103, %fd6, %fd101, %fd99;
	fma.rn.f64 	%fd104, %fd6, %fd102, %fd100;
	st.global.v2.f64 	[%rd26+16], {%fd103, %fd104};
	ld.global.v2.f64 	{%fd105, %fd106}, [%rd26+32];
	ld.global.v2.f64 	{%fd107, %fd108}, [%rd28+32];
	fma.rn.f64 	%fd109, %fd6, %fd107, %fd105;
	fma.rn.f64 	%fd110, %fd6, %fd108, %fd106;
	st.global.v2.f64 	[%rd26+32], {%fd109, %fd110};
	ld.global.v2.f64 	{%fd111, %fd112}, [%rd26+48];
	ld.global.v2.f64 	{%fd113, %fd114}, [%rd28+48];
	fma.rn.f64 	%fd115, %fd6, %fd113, %fd111;
	fma.rn.f64 	%fd116, %fd6, %fd114, %fd112;
	st.global.v2.f64 	[%rd26+48], {%fd115, %fd116};
	add.s32 	%r79, %r79, 4;
$L__BB14_17:
	and.b32  	%r64, %r26, 3;
	setp.eq.s32 	%p15, %r64, 0;
	@%p15 bra 	$L__BB14_22;
	and.b16  	%rs7, %rs9, 3;
	setp.eq.s16 	%p16, %rs7, 0;
	@%p16 bra 	$L__BB14_20;
	add.s32 	%r65, %r79, %r14;
	add.s32 	%r66, %r65, %r11;
	mul.wide.s32 	%rd29, %r66, 16;
	add.s64 	%rd30, %rd2, %rd29;
	ld.global.v2.f64 	{%fd117, %fd118}, [%rd30];
	add.s32 	%r67, %r65, %r9;
	mul.wide.s32 	%rd31, %r67, 16;
	add.s64 	%rd32, %rd1, %rd31;
	ld.global.v2.f64 	{%fd119, %fd120}, [%rd32];
	fma.rn.f64 	%fd121, %fd6, %fd119, %fd117;
	fma.rn.f64 	%fd122, %fd6, %fd120, %fd118;
	st.global.v2.f64 	[%rd30], {%fd121, %fd122};
	ld.global.v2.f64 	{%fd123, %fd124}, [%rd30+16];
	ld.global.v2.f64 	{%fd125, %fd126}, [%rd32+16];
	fma.rn.f64 	%fd127, %fd6, %fd125, %fd123;
	fma.rn.f64 	%fd128, %fd6, %fd126, %fd124;
	st.global.v2.f64 	[%rd30+16], {%fd127, %fd128};
	add.s32 	%r79, %r79, 2;
$L__BB14_20:
	and.b16  	%rs8, %rs9, 1;
	setp.eq.b16 	%p17, %rs8, 1;
	@%p17 bra 	$L__BB14_22;
	add.s32 	%r68, %r79, %r14;
	add.s32 	%r69, %r68, %r11;
	mul.wide.s32 	%rd33, %r69, 16;
	add.s64 	%rd34, %rd2, %rd33;
	ld.global.v2.f64 	{%fd129, %fd130}, [%rd34];
	add.s32 	%r70, %r68, %r9;
	mul.wide.s32 	%rd35, %r70, 16;
	add.s64 	%rd36, %rd1, %rd35;
	ld.global.v2.f64 	{%fd131, %fd132}, [%rd36];
	fma.rn.f64 	%fd133, %fd6, %fd131, %fd129;
	fma.rn.f64 	%fd134, %fd6, %fd132, %fd130;
	st.global.v2.f64 	[%rd34], {%fd133, %fd134};
$L__BB14_22:
	setp.ne.s32 	%p18, %r12, %r37;
	add.s16 	%rs9, %rs9, 1;
	@%p18 bra 	$L__BB14_11;
	add.s32 	%r31, %r73, 1;
	setp.ne.s32 	%p19, %r73, %r36;
	mov.u32 	%r73, %r31;
	@%p19 bra 	$L__BB14_10;
	add.s32 	%r32, %r71, 1;
	setp.ne.s32 	%p20, %r71, %r3;
	add.s32 	%r72, %r72, 1;
	mov.u32 	%r71, %r32;
	@%p20 bra 	$L__BB14_9;
$L__BB14_25:
	ret;

}
.func  (.param .align 16 .b8 func_retval0[16]) __internal_trig_reduction_slowpathd(
	.param .b64 __internal_trig_reduction_slowpathd_param_0
)
{
	.local .align 8 .b8 	__local_depot15[40];
	.reg .b64 	%SP;
	.reg .b64 	%SPL;
	.reg .pred 	%p<10>;
	.reg .b32 	%r<47>;
	.reg .b64 	%rd<74>;
	.reg .b64 	%fd<5>;

	mov.u64 	%SPL, __local_depot15;
	ld.param.f64 	%fd4, [__internal_trig_reduction_slowpathd_param_0];
	add.u64 	%rd1, %SPL, 0;
	{
	.reg .b32 %temp; 
	mov.b64 	{%temp, %r1}, %fd4;
	}
	shr.u32 	%r2, %r1, 20;
	and.b32  	%r3, %r2, 2047;
	setp.eq.s32 	%p1, %r3, 2047;
	mov.b32 	%r46, 0;
	@%p1 bra 	$L__BB15_9;
	add.s32 	%r20, %r3, -1024;
	mov.b64 	%rd20, %fd4;
	shl.b64 	%rd2, %rd20, 11;
	shr.u32 	%r4, %r20, 6;
	sub.s32 	%r45, 15, %r4;
	sub.s32 	%r21, 19, %r4;
	setp.lt.u32 	%p2, %r20, 128;
	selp.b32 	%r6, 18, %r21, %p2;
	setp.ge.s32 	%p3, %r45, %r6;
	mov.b64 	%rd70, 0;
	@%p3 bra 	$L__BB15_4;
	add.s32 	%r23, %r6, %r4;
	neg.s32 	%r43, %r23;
	or.b64  	%rd3, %rd2, -9223372036854775808;
	mov.b64 	%rd70, 0;
	mov.b32 	%r42, 0;
	mov.u64 	%rd25, __cudart_i2opi_d;
	mov.u32 	%r44, %r45;
$L__BB15_3:
	.pragma "nounroll";
	mul.wide.s32 	%rd22, %r42, 8;
	add.s64 	%rd23, %rd1, %rd22;
	mul.wide.s32 	%rd24, %r44, 8;
	add.s64 	%rd26, %rd25, %rd24;
	ld.global.nc.u64 	%rd27, [%rd26];
	{
	.reg .u32 %r0, %r1, %r2, %r3, %alo, %ahi, %blo, %bhi, %clo, %chi;
	mov.b64 	{%alo,%ahi}, %rd27;
	mov.b64 	{%blo,%bhi}, %rd3;
	mov.b64 	{%clo,%chi}, %rd70;
	mad.lo.cc.u32 	%r0, %alo, %blo, %clo;
	madc.hi.cc.u32 	%r1, %alo, %blo, %chi;
	madc.hi.u32 	%r2, %alo, %bhi, 0;
	mad.lo.cc.u32 	%r1, %alo, %bhi, %r1;
	madc.hi.cc.u32 	%r2, %ahi, %blo, %r2;
	madc.hi.u32 	%r3, %ahi, %bhi, 0;
	mad.lo.cc.u32 	%r1, %ahi, %blo, %r1;
	madc.lo.cc.u32 	%r2, %ahi, %bhi, %r2;
	addc.u32 	%r3, %r3, 0;
	mov.b64 	%rd28, {%r0,%r1};
	mov.b64 	%rd70, {%r2,%r3};
	}
	st.local.u64 	[%rd23], %rd28;
	add.s32 	%r44, %r44, 1;
	add.s32 	%r43, %r43, 1;
	add.s32 	%r42, %r42, 1;
	setp.ne.s32 	%p4, %r43, -15;
	mov.u32 	%r45, %r6;
	@%p4 bra 	$L__BB15_3;
$L__BB15_4:
	cvt.s64.s32 	%rd29, %r45;
	cvt.u64.u32 	%rd30, %r4;
	add.s64 	%rd31, %rd30, %rd29;
	shl.b64 	%rd32, %rd31, 3;
	add.s64 	%rd33, %rd1, %rd32;
	st.local.u64 	[%rd33+-120], %rd70;
	and.b32  	%r15, %r2, 63;
	ld.local.u64 	%rd72, [%rd1+16];
	ld.local.u64 	%rd71, [%rd1+24];
	setp.eq.s32 	%p5, %r15, 0;
	@%p5 bra 	$L__BB15_6;
	shl.b64 	%rd34, %rd71, %r15;
	shr.u64 	%rd35, %rd72, 1;
	xor.b32  	%r24, %r15, 63;
	shr.u64 	%rd36, %rd35, %r24;
	or.b64  	%rd71, %rd34, %rd36;
	ld.local.u64 	%rd37, [%rd1+8];
	shl.b64 	%rd38, %rd72, %r15;
	shr.u64 	%rd39, %rd37, 1;
	shr.u64 	%rd40, %rd39, %r24;
	or.b64  	%rd72, %rd38, %rd40;
$L__BB15_6:
	and.b32  	%r25, %r1, -2147483648;
	shr.u64 	%rd41, %rd71, 62;
	cvt.u32.u64 	%r26, %rd41;
	mov.b64 	{%r27, %r28}, %rd71;
	mov.b64 	{%r29, %r30}, %rd72;
	shf.l.wrap.b32 	%r31, %r30, %r27, 2;
	shf.l.wrap.b32 	%r32, %r27, %r28, 2;
	mov.b64 	%rd42, {%r31, %r32};
	shl.b64 	%rd43, %rd72, 2;
	shr.u64 	%rd44, %rd42, 63;
	cvt.u32.u64 	%r33, %rd44;
	add.s32 	%r34, %r33, %r26;
	setp.eq.s32 	%p6, %r25, 0;
	neg.s32 	%r35, %r34;
	selp.b32 	%r46, %r34, %r35, %p6;
	setp.gt.s64 	%p7, %rd42, -1;
	mov.b64 	%rd45, 0;
	{
	.reg .u32 %r0, %r1, %r2, %r3, %a0, %a1, %a2, %a3, %b0, %b1, %b2, %b3;
	mov.b64 	{%a0,%a1}, %rd45;
	mov.b64 	{%a2,%a3}, %rd45;
	mov.b64 	{%b0,%b1}, %rd43;
	mov.b64 	{%b2,%b3}, %rd42;
	sub.cc.u32 	%r0, %a0, %b0;
	subc.cc.u32 	%r1, %a1, %b1;
	subc.cc.u32 	%r2, %a2, %b2;
	subc.u32 	%r3, %a3, %b3;
	mov.b64 	%rd46, {%r0,%r1};
	mov.b64 	%rd47, {%r2,%r3};
	}
	xor.b32  	%r36, %r25, -2147483648;
	selp.b64 	%rd73, %rd42, %rd47, %p7;
	selp.b64 	%rd14, %rd43, %rd46, %p7;
	selp.b32 	%r17, %r25, %r36, %p7;
	clz.b64 	%r37, %rd73;
	cvt.u64.u32 	%rd15, %r37;
	setp.eq.s32 	%p8, %r37, 0;
	@%p8 bra 	$L__BB15_8;
	cvt.u32.u64 	%r38, %rd15;
	and.b32  	%r39, %r38, 63;
	shl.b64 	%rd48, %rd73, %r39;
	shr.u64 	%rd49, %rd14, 1;
	not.b32 	%r40, %r38;
	and.b32  	%r41, %r40, 63;
	shr.u64 	%rd50, %rd49, %r41;
	or.b64  	%rd73, %rd48, %rd50;
$L__BB15_8:
	mov.b64 	%rd51, -3958705157555305931;
	{
	.reg .u32 %r0, %r1, %r2, %r3, %alo, %ahi, %blo, %bhi;
	mov.b64 	{%alo,%ahi}, %rd73;
	mov.b64 	{%blo,%bhi}, %rd51;
	mul.lo.u32 	%r0, %alo, %blo;
	mul.hi.u32 	%r1, %alo, %blo;
	mad.lo.cc.u32 	%r1, %alo, %bhi, %r1;
	madc.hi.u32 	%r2, %alo, %bhi, 0;
	mad.lo.cc.u32 	%r1, %ahi, %blo, %r1;
	madc.hi.cc.u32 	%r2, %ahi, %blo, %r2;
	madc.hi.u32 	%r3, %ahi, %bhi, 0;
	mad.lo.cc.u32 	%r2, %ahi, %bhi, %r2;
	addc.u32 	%r3, %r3, 0;
	mov.b64 	%rd52, {%r0,%r1};
	mov.b64 	%rd53, {%r2,%r3};
	}
	setp.gt.s64 	%p9, %rd53, 0;
	{
	.reg .u32 %r0, %r1, %r2, %r3, %a0, %a1, %a2, %a3, %b0, %b1, %b2, %b3;
	mov.b64 	{%a0,%a1}, %rd52;
	mov.b64 	{%a2,%a3}, %rd53;
	mov.b64 	{%b0,%b1}, %rd52;
	mov.b64 	{%b2,%b3}, %rd53;
	add.cc.u32 	%r0, %a0, %b0;
	addc.cc.u32 	%r1, %a1, %b1;
	addc.cc.u32 	%r2, %a2, %b2;
	addc.u32 	%r3, %a3, %b3;
	mov.b64 	%rd54, {%r0,%r1};
	mov.b64 	%rd55, {%r2,%r3};
	}
	selp.b64 	%rd56, %rd55, %rd53, %p9;
	selp.s64 	%rd57, -1, 0, %p9;
	sub.s64 	%rd58, %rd57, %rd15;
	cvt.u64.u32 	%rd59, %r17;
	shl.b64 	%rd60, %rd59, 32;
	add.s64 	%rd61, %rd56, 1;
	shr.u64 	%rd62, %rd61, 10;
	add.s64 	%rd63, %rd62, 1;
	shr.u64 	%rd64, %rd63, 1;
	shl.b64 	%rd65, %rd58, 52;
	add.s64 	%rd66, %rd65, %rd64;
	add.s64 	%rd67, %rd66, 4602678819172646912;
	or.b64  	%rd68, %rd67, %rd60;
	mov.b64 	%fd4, %rd68;
$L__BB15_9:
	st.param.f64 	[func_retval0], %fd4;
	st.param.b32 	[func_retval0+8], %r46;
	ret;

}
.func  (.param .b64 func_retval0) __internal_accurate_pow(
	.param .b64 __internal_accurate_pow_param_0,
	.param .b64 __internal_accurate_pow_param_1
)
{
	.reg .pred 	%p<8>;
	.reg .b32 	%r<49>;
	.reg .b32 	%f<3>;
	.reg .b64 	%fd<109>;

	ld.param.f64 	%fd10, [__internal_accurate_pow_param_0];
	ld.param.f64 	%fd11, [__internal_accurate_pow_param_1];
	{
	.reg .b32 %temp; 
	mov.b64 	{%temp, %r46}, %fd10;
	}
	{
	.reg .b32 %temp; 
	mov.b64 	{%r45, %temp}, %fd10;
	}
	shr.u32 	%r47, %r46, 20;
	setp.gt.u32 	%p1, %r46, 1048575;
	@%p1 bra 	$L__BB16_2;
	mul.f64 	%fd12, %fd10, 0d4350000000000000;
	{
	.reg .b32 %temp; 
	mov.b64 	{%temp, %r46}, %fd12;
	}
	{
	.reg .b32 %temp; 
	mov.b64 	{%r45, %temp}, %fd12;
	}
	shr.u32 	%r16, %r46, 20;
	add.s32 	%r47, %r16, -54;
$L__BB16_2:
	add.s32 	%r48, %r47, -1023;
	and.b32  	%r17, %r46, -2146435073;
	or.b32  	%r18, %r17, 1072693248;
	mov.b64 	%fd107, {%r45, %r18};
	setp.lt.u32 	%p2, %r18, 1073127583;
	@%p2 bra 	$L__BB16_4;
	{
	.reg .b32 %temp; 
	mov.b64 	{%r19, %temp}, %fd107;
	}
	{
	.reg .b32 %temp; 
	mov.b64 	{%temp, %r20}, %fd107;
	}
	add.s32 	%r21, %r20, -1048576;
	mov.b64 	%fd107, {%r19, %r21};
	add.s32 	%r48, %r47, -1022;
$L__BB16_4:
	add.f64 	%fd13, %fd107, 0dBFF0000000000000;
	add.f64 	%fd14, %fd107, 0d3FF0000000000000;
	rcp.approx.ftz.f64 	%fd15, %fd14;
	neg.f64 	%fd16, %fd14;
	fma.rn.f64 	%fd17, %fd16, %fd15, 0d3FF0000000000000;
	fma.rn.f64 	%fd18, %fd17, %fd17, %fd17;
	fma.rn.f64 	%fd19, %fd18, %fd15, %fd15;
	mul.f64 	%fd20, %fd13, %fd19;
	fma.rn.f64 	%fd21, %fd13, %fd19, %fd20;
	mul.f64 	%fd22, %fd21, %fd21;
	fma.rn.f64 	%fd23, %fd22, 0d3EB0F5FF7D2CAFE2, 0d3ED0F5D241AD3B5A;
	fma.rn.f64 	%fd24, %fd23, %fd22, 0d3EF3B20A75488A3F;
	fma.rn.f64 	%fd25, %fd24, %fd22, 0d3F1745CDE4FAECD5;
	fma.rn.f64 	%fd26, %fd25, %fd22, 0d3F3C71C7258A578B;
	fma.rn.f64 	%fd27, %fd26, %fd22, 0d3F6249249242B910;
	fma.rn.f64 	%fd28, %fd27, %fd22, 0d3F89999999999DFB;
	sub.f64 	%fd29, %fd13, %fd21;
	add.f64 	%fd30, %fd29, %fd29;
	neg.f64 	%fd31, %fd21;
	fma.rn.f64 	%fd32, %fd31, %fd13, %fd30;
	mul.f64 	%fd33, %fd19, %fd32;
	fma.rn.f64 	%fd34, %fd22, %fd28, 0d3FB5555555555555;
	mov.f64 	%fd35, 0d3FB5555555555555;
	sub.f64 	%fd36, %fd35, %fd34;
	fma.rn.f64 	%fd37, %fd22, %fd28, %fd36;
	add.f64 	%fd38, %fd37, 0dBC46A4CB00B9E7B0;
	add.f64 	%fd39, %fd34, %fd38;
	sub.f64 	%fd40, %fd34, %fd39;
	add.f64 	%fd41, %fd38, %fd40;
	mul.rn.f64 	%fd42, %fd21, %fd21;
	neg.f64 	%fd43, %fd42;
	fma.rn.f64 	%fd44, %fd21, %fd21, %fd43;
	{
	.reg .b32 %temp; 
	mov.b64 	{%r22, %temp}, %fd33;
	}
	{
	.reg .b32 %temp; 
	mov.b64 	{%temp, %r23}, %fd33;
	}
	add.s32 	%r24, %r23, 1048576;
	mov.b64 	%fd45, {%r22, %r24};
	fma.rn.f64 	%fd46, %fd21, %fd45, %fd44;
	mul.rn.f64 	%fd47, %fd42, %fd21;
	neg.f64 	%fd48, %fd47;
	fma.rn.f64 	%fd49, %fd42, %fd21, %fd48;
	fma.rn.f64 	%fd50, %fd42, %fd33, %fd49;
	fma.rn.f64 	%fd51, %fd46, %fd21, %fd50;
	mul.rn.f64 	%fd52, %fd39, %fd47;
	neg.f64 	%fd53, %fd52;
	fma.rn.f64 	%fd54, %fd39, %fd47, %fd53;
	fma.rn.f64 	%fd55, %fd39, %fd51, %fd54;
	fma.rn.f64 	%fd56, %fd41, %fd47, %fd55;
	add.f64 	%fd57, %fd52, %fd56;
	sub.f64 	%fd58, %fd52, %fd57;
	add.f64 	%fd59, %fd56, %fd58;
	add.f64 	%fd60, %fd21, %fd57;
	sub.f64 	%fd61, %fd21, %fd60;
	add.f64 	%fd62, %fd57, %fd61;
	add.f64 	%fd63, %fd59, %fd62;
	add.f64 	%fd64, %fd33, %fd63;
	add.f64 	%fd65, %fd60, %fd64;
	sub.f64 	%fd66, %fd60, %fd65;
	add.f64 	%fd67, %fd64, %fd66;
	xor.b32  	%r25, %r48, -2147483648;
	mov.b32 	%r26, 1127219200;
	mov.b64 	%fd68, {%r25, %r26};
	mov.b32 	%r27, -2147483648;
	mov.b64 	%fd69, {%r27, %r26};
	sub.f64 	%fd70, %fd68, %fd69;
	fma.rn.f64 	%fd71, %fd70, 0d3FE62E42FEFA39EF, %fd65;
	fma.rn.f64 	%fd72, %fd70, 0dBFE62E42FEFA39EF, %fd71;
	sub.f64 	%fd73, %fd72, %fd65;
	sub.f64 	%fd74, %fd67, %fd73;
	fma.rn.f64 	%fd75, %fd70, 0d3C7ABC9E3B39803F, %fd74;
	add.f64 	%fd76, %fd71, %fd75;
	sub.f64 	%fd77, %fd71, %fd76;
	add.f64 	%fd78, %fd75, %fd77;
	{
	.reg .b32 %temp; 
	mov.b64 	{%temp, %r28}, %fd11;
	}
	{
	.reg .b32 %temp; 
	mov.b64 	{%r29, %temp}, %fd11;
	}
	shl.b32 	%r30, %r28, 1;
	setp.gt.u32 	%p3, %r30, -33554433;
	and.b32  	%r31, %r28, -15728641;
	selp.b32 	%r32, %r31, %r28, %p3;
	mov.b64 	%fd79, {%r29, %r32};
	mul.rn.f64 	%fd80, %fd76, %fd79;
	neg.f64 	%fd81, %fd80;
	fma.rn.f64 	%fd82, %fd76, %fd79, %fd81;
	fma.rn.f64 	%fd83, %fd78, %fd79, %fd82;
	add.f64 	%fd4, %fd80, %fd83;
	sub.f64 	%fd84, %fd80, %fd4;
	add.f64 	%fd5, %fd83, %fd84;
	fma.rn.f64 	%fd85, %fd4, 0d3FF71547652B82FE, 0d4338000000000000;
	{
	.reg .b32 %temp; 
	mov.b64 	{%r13, %temp}, %fd85;
	}
	mov.f64 	%fd86, 0dC338000000000000;
	add.rn.f64 	%fd87, %fd85, %fd86;
	fma.rn.f64 	%fd88, %fd87, 0dBFE62E42FEFA39EF, %fd4;
	fma.rn.f64 	%fd89, %fd87, 0dBC7ABC9E3B39803F, %fd88;
	fma.rn.f64 	%fd90, %fd89, 0d3E5ADE1569CE2BDF, 0d3E928AF3FCA213EA;
	fma.rn.f64 	%fd91, %fd90, %fd89, 0d3EC71DEE62401315;
	fma.rn.f64 	%fd92, %fd91, %fd89, 0d3EFA01997C89EB71;
	fma.rn.f64 	%fd93, %fd92, %fd89, 0d3F2A01A014761F65;
	fma.rn.f64 	%fd94, %fd93, %fd89, 0d3F56C16C1852B7AF;
	fma.rn.f64 	%fd95, %fd94, %fd89, 0d3F81111111122322;
	fma.rn.f64 	%fd96, %fd95, %fd89, 0d3FA55555555502A1;
	fma.rn.f64 	%fd97, %fd96, %fd89, 0d3FC5555555555511;
	fma.rn.f64 	%fd98, %fd97, %fd89, 0d3FE000000000000B;
	fma.rn.f64 	%fd99, %fd98, %fd89, 0d3FF0000000000000;
	fma.rn.f64 	%fd100, %fd99, %fd89, 0d3FF0000000000000;
	{
	.reg .b32 %temp; 
	mov.b64 	{%r14, %temp}, %fd100;
	}
	{
	.reg .b32 %temp; 
	mov.b64 	{%temp, %r15}, %fd100;
	}
	shl.b32 	%r33, %r13, 20;
	add.s32 	%r34, %r33, %r15;
	mov.b64 	%fd108, {%r14, %r34};
	{
	.reg .b32 %temp; 
	mov.b64 	{%temp, %r35}, %fd4;
	}
	mov.b32 	%f2, %r35;
	abs.f32 	%f1, %f2;
	setp.lt.f32 	%p4, %f1, 0f4086232B;
	@%p4 bra 	$L__BB16_7;
	setp.lt.f64 	%p5, %fd4, 0d0000000000000000;
	add.f64 	%fd101, %fd4, 0d7FF0000000000000;
	selp.f64 	%fd108, 0d0000000000000000, %fd101, %p5;
	setp.geu.f32 	%p6, %f1, 0f40874800;
	@%p6 bra 	$L__BB16_7;
	shr.u32 	%r36, %r13, 31;
	add.s32 	%r37, %r13, %r36;
	shr.s32 	%r38, %r37, 1;
	shl.b32 	%r39, %r38, 20;
	add.s32 	%r40, %r15, %r39;
	mov.b64 	%fd102, {%r14, %r40};
	sub.s32 	%r41, %r13, %r38;
	shl.b32 	%r42, %r41, 20;
	add.s32 	%r43, %r42, 1072693248;
	mov.b32 	%r44, 0;
	mov.b64 	%fd103, {%r44, %r43};
	mul.f64 	%fd108, %fd103, %fd102;
$L__BB16_7:
	abs.f64 	%fd104, %fd108;
	setp.eq.f64 	%p7, %fd104, 0d7FF0000000000000;
	fma.rn.f64 	%fd105, %fd108, %fd5, %fd108;
	selp.f64 	%fd106, %fd108, %fd105, %p7;
	st.param.f64 	[func_retval0], %fd106;
	ret;

}


// ===== COMPILED SASS (sm_100) =====

	.target	sm_100

	.elftype	@"ET_EXEC"


//--------------------- .note.nv.tkinfo           --------------------------
	.section	.note.nv.tkinfo,"",@"SHT_NOTE"
	.sectionflags	@"SHF_NOTE_NV_TKINFO"
	.tkinfo
        /*0018*/ 	.word	0x00000002
        /*0030*/ 	.string	""
        /*0030*/ 	.string	"ptxas"
        /*0030*/ 	.string	"Cuda compilation tools, release 13.0, V13.0.88"
        /*0030*/ 	.string	"Build cuda_13.0.r13.0/compiler.36424714_0"
        /*0030*/ 	.string	"-arch sm_100 -m 64 "



//--------------------- .note.nv.cuinfo           --------------------------
	.section	.note.nv.cuinfo,"",@"SHT_NOTE"
	.sectionflags	@"SHF_NOTE_NV_CUINFO"
        /*0018*/ 	.short	0x0002
        /*001a*/ 	.short	0x0064
        /*001c*/ 	.short	0x0082
	.zero		2


//--------------------- .nv.info                  --------------------------
	.section	.nv.info,"",@"SHT_CUDA_INFO"
	.align	4


	//----- nvinfo : EIATTR_REGCOUNT
	.align		4
        /*0000*/ 	.byte	0x04, 0x2f
        /*0002*/ 	.short	(.L_4 - .L_3)
	.align		4
.L_3:
        /*0004*/ 	.word	index@(_Z9vect_dblePdi)
        /*0008*/ 	.word	0x00000018


	//----- nvinfo : EIATTR_FRAME_SIZE
	.align		4
.L_4:
        /*000c*/ 	.byte	0x04, 0x11
        /*000e*/ 	.short	(.L_6 - .L_5)
	.align		4
.L_5:
        /*0010*/ 	.word	index@(_Z9vect_dblePdi)
        /*0014*/ 	.word	0x00000008


	//----- nvinfo : EIATTR_REGCOUNT
	.align		4
.L_6:
        /*0018*/ 	.byte	0x04, 0x2f
        /*001a*/ 	.short	(.L_8 - .L_7)
	.align		4
.L_7:
        /*001c*/ 	.word	index@(_Z7gpu_powPdS_di)
        /*0020*/ 	.word	0x0000001e


	//----- nvinfo : EIATTR_FRAME_SIZE
	.align		4
.L_8:
        /*0024*/ 	.byte	0x04, 0x11
        /*0026*/ 	.short	(.L_10 - .L_9)
	.align		4
.L_9:
        /*0028*/ 	.word	index@($_Z7gpu_powPdS_di$__internal_accurate_pow)
        /*002c*/ 	.word	0x00000000


	//----- nvinfo : EIATTR_FRAME_SIZE
	.align		4
.L_10:
        /*0030*/ 	.byte	0x04, 0x11
        /*0032*/ 	.short	(.L_12 - .L_11)
	.align		4
.L_11:
        /*0034*/ 	.word	index@(_Z7gpu_powPdS_di)
        /*0038*/ 	.word	0x00000000


	//----- nvinfo : EIATTR_REGCOUNT
	.align		4
.L_12:
        /*003c*/ 	.byte	0x04, 0x2f
        /*003e*/ 	.short	(.L_14 - .L_13)
	.align		4
.L_13:
        /*0040*/ 	.word	index@(_Z14gpu_simpleaxpcPdddi)
        /*0044*/ 	.word	0x0000000a


	//----- nvinfo : EIATTR_FRAME_SIZE
	.align		4
.L_14:
        /*0048*/ 	.byte	0x04, 0x11
        /*004a*/ 	.short	(.L_16 - .L_15)
	.align		4
.L_15:
        /*004c*/ 	.word	index@(_Z14gpu_simpleaxpcPdddi)
        /*0050*/ 	.word	0x00000000


	//----- nvinfo : EIATTR_REGCOUNT
	.align		4
.L_16:
        /*0054*/ 	.byte	0x04, 0x2f
        /*0056*/ 	.short	(.L_18 - .L_17)
	.align		4
.L_17:
        /*0058*/ 	.word	index@(_Z15matvect_kernelsPdS_ii)
        /*005c*/ 	.word	0x0000000c


	//----- nvinfo : EIATTR_FRAME_SIZE
	.align		4
.L_18:
        /*0060*/ 	.byte	0x04, 0x11
        /*0062*/ 	.short	(.L_20 - .L_19)
	.align		4
.L_19:
        /*0064*/ 	.word	index@(_Z15matvect_kernelsPdS_ii)
        /*0068*/ 	.word	0x00000000


	//----- nvinfo : EIATTR_REGCOUNT
	.align		4
.L_20:
        /*006c*/ 	.byte	0x04, 0x2f
        /*006e*/ 	.short	(.L_22 - .L_21)
	.align		4
.L_21:
        /*0070*/ 	.word	index@(_Z10matvect_qsPdS_S_ii)
        /*0074*/ 	.word	0x0000000c


	//----- nvinfo : EIATTR_FRAME_SIZE
	.align		4
.L_22:
        /*0078*/ 	.byte	0x04, 0x11
        /*007a*/ 	.short	(.L_24 - .L_23)
	.align		4
.L_23:
        /*007c*/ 	.word	index@(_Z10matvect_qsPdS_S_ii)
        /*0080*/ 	.word	0x00000000


	//----- nvinfo : EIATTR_REGCOUNT
	.align		4
.L_24:
        /*0084*/ 	.byte	0x04, 0x2f
        /*0086*/ 	.short	(.L_26 - .L_25)
	.align		4
.L_25:
        /*0088*/ 	.word	index@(_Z27cuda_soap_forces_virial_twoiPdiPiS0_P7double3S2_S_iS_)
        /*008c*/ 	.word	0x00000028


	//----- nvinfo : EIATTR_FRAME_SIZE
	.align		4
.L_26:
        /*0090*/ 	.byte	0x04, 0x11
        /*0092*/ 	.short	(.L_28 - .L_27)
	.align		4
.L_27:
        /*0094*/ 	.word	index@(_Z27cuda_soap_forces_virial_twoiPdiPiS0_P7double3S2_S_iS_)
        /*0098*/ 	.word	0x00000000


	//----- nvinfo : EIATTR_REGCOUNT
	.align		4
.L_28:
        /*009c*/ 	.byte	0x04, 0x2f
        /*009e*/ 	.short	(.L_30 - .L_29)
	.align		4
.L_29:
        /*00a0*/ 	.word	index@(_Z15cuda_get_soap_pPdS_S_P7double2Pbiiii)
        /*00a4*/ 	.word	0x00000028


	//----- nvinfo : EIATTR_FRAME_SIZE
	.align		4
.L_30:
        /*00a8*/ 	.byte	0x04, 0x11
        /*00aa*/ 	.short	(.L_32 - .L_31)
	.align		4
.L_31:
        /*00ac*/ 	.word	index@($__internal_3_$__cuda_sm20_dsqrt_rn_f64_mediumpath_v1)
        /*00b0*/ 	.word	0x00000000


	//----- nvinfo : EIATTR_FRAME_SIZE
	.align		4
.L_32:
        /*00b4*/ 	.byte	0x04, 0x11
        /*00b6*/ 	.short	(.L_34 - .L_33)
	.align		4
.L_33:
        /*00b8*/ 	.word	index@(_Z15cuda_get_soap_pPdS_S_P7double2Pbiiii)
        /*00bc*/ 	.word	0x00000000


	//----- nvinfo : EIATTR_REGCOUNT
	.align		4
.L_34:
        /*00c0*/ 	.byte	0x04, 0x2f
        /*00c2*/ 	.short	(.L_36 - .L_35)
	.align		4
.L_35:
        /*00c4*/ 	.word	index@(_Z21cuda_get_soap_der_onePdS_S_S_P7double2S1_S1_S1_PiPbiiiiii)
        /*00c8*/ 	.word	0x00000030


	//----- nvinfo : EIATTR_FRAME_SIZE
	.align		4
.L_36:
        /*00cc*/ 	.byte	0x04, 0x11
        /*00ce*/ 	.short	(.L_38 - .L_37)
	.align		4
.L_37:
        /*00d0*/ 	.word	index@(_Z21cuda_get_soap_der_onePdS_S_S_P7double2S1_S1_S1_PiPbiiiiii)
        /*00d4*/ 	.word	0x00000000


	//----- nvinfo : EIATTR_REGCOUNT
	.align		4
.L_38:
        /*00d8*/ 	.byte	0x04, 0x2f
        /*00da*/ 	.short	(.L_40 - .L_39)
	.align		4
.L_39:
        /*00dc*/ 	.word	index@(_Z25cuda_get_soap_der_two_onePdS_S_S_S_S_S_S_Piiiiiii)
        /*00e0*/ 	.word	0x00000028


	//----- nvinfo : EIATTR_FRAME_SIZE
	.align		4
.L_40:
        /*00e4*/ 	.byte	0x04, 0x11
        /*00e6*/ 	.short	(.L_42 - .L_41)
	.align		4
.L_41:
        /*00e8*/ 	.word	index@(_Z25cuda_get_soap_der_two_onePdS_S_S_S_S_S_S_Piiiiiii)
        /*00ec*/ 	.word	0x00000000


	//----- nvinfo : EIATTR_REGCOUNT
	.align		4
.L_42:
        /*00f0*/ 	.byte	0x04, 0x2f
        /*00f2*/ 	.short	(.L_44 - .L_43)
	.align		4
.L_43:
        /*00f4*/ 	.word	index@(_Z25cuda_get_soap_der_two_twoPdS_S_S_S_S_S_S_Piiiiiii)
        /*00f8*/ 	.word	0x0000003a


	//----- nvinfo : EIATTR_FRAME_SIZE
	.align		4
.L_44:
        /*00fc*/ 	.byte	0x04, 0x11
        /*00fe*/ 	.short	(.L_46 - .L_45)
	.align		4
.L_45:
        /*0100*/ 	.word	index@($__internal_2_$__cuda_sm20_div_rn_f64_full)
        /*0104*/ 	.word	0x00000000


	//----- nvinfo : EIATTR_FRAME_SIZE
	.align		4
.L_46:
        /*0108*/ 	.byte	0x04, 0x11
        /*010a*/ 	.short	(.L_48 - .L_47)
	.align		4
.L_47:
        /*010c*/ 	.word	index@(_Z25cuda_get_soap_der_two_twoPdS_S_S_S_S_S_S_Piiiiiii)
        /*0110*/ 	.word	0x00000000


	//----- nvinfo : EIATTR_REGCOUNT
	.align		4
.L_48:
        /*0114*/ 	.byte	0x04, 0x2f
        /*0116*/ 	.short	(.L_50 - .L_49)
	.align		4
.L_49:
        /*0118*/ 	.word	index@(_Z25cuda_get_soap_der_thr_oneP7double3PdS1_S1_S1_S1_S1_Piiiiiii)
        /*011c*/ 	.word	0x00000036


	//----- nvinfo : EIATTR_FRAME_SIZE
	.align		4
.L_50:
        /*0120*/ 	.byte	0x04, 0x11
        /*0122*/ 	.short	(.L_52 - .L_51)
	.align		4
.L_51:
        /*0124*/ 	.word	index@($_Z25cuda_get_soap_der_thr_oneP7double3PdS1_S1_S1_S1_S1_Piiiiiii$__internal_trig_reduction_slowpathd)
        /*0128*/ 	.word	0x00000028


	//----- nvinfo : EIATTR_FRAME_SIZE
	.align		4
.L_52:
        /*012c*/ 	.byte	0x04, 0x11
        /*012e*/ 	.short	(.L_54 - .L_53)
	.align		4
.L_53:
        /*0130*/ 	.word	index@($__internal_1_$__cuda_sm20_div_rn_f64_full)
        /*0134*/ 	.word	0x00000028


	//----- nvinfo : EIATTR_FRAME_SIZE
	.align		4
.L_54:
        /*0138*/ 	.byte	0x04, 0x11
        /*013a*/ 	.short	(.L_56 - .L_55)
	.align		4
.L_55:
        /*013c*/ 	.word	index@(_Z25cuda_get_soap_der_thr_oneP7double3PdS1_S1_S1_S1_S1_Piiiiiii)
        /*0140*/ 	.word	0x00000028


	//----- nvinfo : EIATTR_REGCOUNT
	.align		4
.L_56:
        /*0144*/ 	.byte	0x04, 0x2f
        /*0146*/ 	.short	(.L_58 - .L_57)
	.align		4
.L_57:
        /*0148*/ 	.word	index@(_Z25cuda_get_soap_der_thr_twoP7double3PdS1_S1_S1_S1_S1_PiS2_S2_S2_iiiiiii)
        /*014c*/ 	.word	0x00000020


	//----- nvinfo : EIATTR_FRAME_SIZE
	.align		4
.L_58:
        /*0150*/ 	.byte	0x04, 0x11
        /*0152*/ 	.short	(.L_60 - .L_59)
	.align		4
.L_59:
        /*0154*/ 	.word	index@(_Z25cuda_get_soap_der_thr_twoP7double3PdS1_S1_S1_S1_S1_PiS2_S2_S2_iiiiiii)
        /*0158*/ 	.word	0x00000000


	//----- nvinfo : EIATTR_REGCOUNT
	.align		4
.L_60:
        /*015c*/ 	.byte	0x04, 0x2f
        /*015e*/ 	.short	(.L_62 - .L_61)
	.align		4
.L_61:
        /*0160*/ 	.word	index@(_Z19cuda_soap_normalizePdS_ii)
        /*0164*/ 	.word	0x00000020


	//----- nvinfo : EIATTR_FRAME_SIZE
	.align		4
.L_62:
        /*0168*/ 	.byte	0x04, 0x11
        /*016a*/ 	.short	(.L_64 - .L_63)
	.align		4
.L_63:
        /*016c*/ 	.word	index@($__internal_0_$__cuda_sm20_div_rn_f64_full)
        /*0170*/ 	.word	0x00000000


	//----- nvinfo : EIATTR_FRAME_SIZE
	.align		4
.L_64:
        /*0174*/ 	.byte	0x04, 0x11
        /*0176*/ 	.short	(.L_66 - .L_65)
	.align		4
.L_65:
        /*0178*/ 	.word	index@(_Z19cuda_soap_normalizePdS_ii)
        /*017c*/ 	.word	0x00000000


	//----- nvinfo : EIATTR_REGCOUNT
	.align		4
.L_66:
        /*0180*/ 	.byte	0x04, 0x2f
        /*0182*/ 	.short	(.L_68 - .L_67)
	.align		4
.L_67:
        /*0184*/ 	.word	index@(_Z20cuda_get_derivativesPdP7double2S_S1_S1_S1_S1_S1_S1_S_diiiii)
        /*0188*/ 	.word	0x00000030


	//----- nvinfo : EIATTR_FRAME_SIZE
	.align		4
.L_68:
        /*018c*/ 	.byte	0x04, 0x11
        /*018e*/ 	.short	(.L_70 - .L_69)
	.align		4
.L_69:
        /*0190*/ 	.word	index@(_Z20cuda_get_derivativesPdP7double2S_S1_S1_S1_S1_S1_S1_S_diiiii)
        /*0194*/ 	.word	0x00000000


	//----- nvinfo : EIATTR_REGCOUNT
	.align		4
.L_70:
        /*0198*/ 	.byte	0x04, 0x2f
        /*019a*/ 	.short	(.L_72 - .L_71)
	.align		4
.L_71:
        /*019c*/ 	.word	index@(_Z16cuda_get_cnk_oneP7double2PdS0_PiS2_iiii)
        /*01a0*/ 	.word	0x00000024


	//----- nvinfo : EIATTR_FRAME_SIZE
	.align		4
.L_72:
        /*01a4*/ 	.byte	0x04, 0x11
        /*01a6*/ 	.short	(.L_74 - .L_73)
	.align		4
.L_73:
        /*01a8*/ 	.word	index@(_Z16cuda_get_cnk_oneP7double2PdS0_PiS2_iiii)
        /*01ac*/ 	.word	0x00000000


	//----- nvinfo : EIATTR_MIN_STACK_SIZE
	.align		4
.L_74:
        /*01b0*/ 	.byte	0x04, 0x12
        /*01b2*/ 	.short	(.L_76 - .L_75)
	.align		4
.L_75:
        /*01b4*/ 	.word	index@(_Z16cuda_get_cnk_oneP7double2PdS0_PiS2_iiii)
        /*01b8*/ 	.word	0x00000000


	//----- nvinfo : EIATTR_MIN_STACK_SIZE
	.align		4
.L_76:
        /*01bc*/ 	.byte	0x04, 0x12
        /*01be*/ 	.short	(.L_78 - .L_77)
	.align		4
.L_77:
        /*01c0*/ 	.word	index@(_Z20cuda_get_derivativesPdP7double2S_S1_S1_S1_S1_S1_S1_S_diiiii)
        /*01c4*/ 	.word	0x00000000


	//----- nvinfo : EIATTR_MIN_STACK_SIZE
	.align		4
.L_78:
        /*01c8*/ 	.byte	0x04, 0x12
        /*01ca*/ 	.short	(.L_80 - .L_79)
	.align		4
.L_79:
        /*01cc*/ 	.word	index@(_Z19cuda_soap_normalizePdS_ii)
        /*01d0*/ 	.word	0x00000000


	//----- nvinfo : EIATTR_MIN_STACK_SIZE
	.align		4
.L_80:
        /*01d4*/ 	.byte	0x04, 0x12
        /*01d6*/ 	.short	(.L_82 - .L_81)
	.align		4
.L_81:
        /*01d8*/ 	.word	index@(_Z25cuda_get_soap_der_thr_twoP7double3PdS1_S1_S1_S1_S1_PiS2_S2_S2_iiiiiii)
        /*01dc*/ 	.word	0x00000000


	//----- nvinfo : EIATTR_MIN_STACK_SIZE
	.align		4
.L_82:
        /*01e0*/ 	.byte	0x04, 0x12
        /*01e2*/ 	.short	(.L_84 - .L_83)
	.align		4
.L_83:
        /*01e4*/ 	.word	index@(_Z25cuda_get_soap_der_thr_oneP7double3PdS1_S1_S1_S1_S1_Piiiiiii)
        /*01e8*/ 	.word	0x00000028


	//----- nvinfo : EIATTR_MIN_STACK_SIZE
	.align		4
.L_84:
        /*01ec*/ 	.byte	0x04, 0x12
        /*01ee*/ 	.short	(.L_86 - .L_85)
	.align		4
.L_85:
        /*01f0*/ 	.word	index@(_Z25cuda_get_soap_der_two_twoPdS_S_S_S_S_S_S_Piiiiiii)
        /*01f4*/ 	.word	0x00000000


	//----- nvinfo : EIATTR_MIN_STACK_SIZE
	.align		4
.L_86:
        /*01f8*/ 	.byte	0x04, 0x12
        /*01fa*/ 	.short	(.L_88 - .L_87)
	.align		4
.L_87:
        /*01fc*/ 	.word	index@(_Z25cuda_get_soap_der_two_onePdS_S_S_S_S_S_S_Piiiiiii)
        /*0200*/ 	.word	0x00000000


	//----- nvinfo : EIATTR_MIN_STACK_SIZE
	.align		4
.L_88:
        /*0204*/ 	.byte	0x04, 0x12
        /*0206*/ 	.short	(.L_90 - .L_89)
	.align		4
.L_89:
        /*0208*/ 	.word	index@(_Z21cuda_get_soap_der_onePdS_S_S_P7double2S1_S1_S1_PiPbiiiiii)
        /*020c*/ 	.word	0x00000000


	//----- nvinfo : EIATTR_MIN_STACK_SIZE
	.align		4
.L_90:
        /*0210*/ 	.byte	0x04, 0x12
        /*0212*/ 	.short	(.L_92 - .L_91)
	.align		4
.L_91:
        /*0214*/ 	.word	index@(_Z15cuda_get_soap_pPdS_S_P7double2Pbiiii)
        /*0218*/ 	.word	0x00000000


	//----- nvinfo : EIATTR_MIN_STACK_SIZE
	.align		4
.L_92:
        /*021c*/ 	.byte	0x04, 0x12
        /*021e*/ 	.short	(.L_94 - .L_93)
	.align		4
.L_93:
        /*0220*/ 	.word	index@(_Z27cuda_soap_forces_virial_twoiPdiPiS0_P7double3S2_S_iS_)
        /*0224*/ 	.word	0x00000000


	//----- nvinfo : EIATTR_MIN_STACK_SIZE
	.align		4
.L_94:
        /*0228*/ 	.byte	0x04, 0x12
        /*022a*/ 	.short	(.L_96 - .L_95)
	.align		4
.L_95:
        /*022c*/ 	.word	index@(_Z10matvect_qsPdS_S_ii)
        /*0230*/ 	.word	0x00000000


	//----- nvinfo : EIATTR_MIN_STACK_SIZE
	.align		4
.L_96:
        /*0234*/ 	.byte	0x04, 0x12
        /*0236*/ 	.short	(.L_98 - .L_97)
	.align		4
.L_97:
        /*0238*/ 	.word	index@(_Z15matvect_kernelsPdS_ii)
        /*023c*/ 	.word	0x00000000


	//----- nvinfo : EIATTR_MIN_STACK_SIZE
	.align		4
.L_98:
        /*0240*/ 	.byte	0x04, 0x12
        /*0242*/ 	.short	(.L_100 - .L_99)
	.align		4
.L_99:
        /*0244*/ 	.word	index@(_Z14gpu_simpleaxpcPdddi)
        /*0248*/ 	.word	0x00000000


	//----- nvinfo : EIATTR_MIN_STACK_SIZE
	.align		4
.L_100:
        /*024c*/ 	.byte	0x04, 0x12
        /*024e*/ 	.short	(.L_102 - .L_101)
	.align		4
.L_101:
        /*0250*/ 	.word	index@(_Z7gpu_powPdS_di)
        /*0254*/ 	.word	0x00000000


	//----- nvinfo : EIATTR_MIN_STACK_SIZE
	.align		4
.L_102:
        /*0258*/ 	.byte	0x04, 0x12
        /*025a*/ 	.short	(.L_104 - .L_103)
	.align		4
.L_103:
        /*025c*/ 	.word	index@(_Z9vect_dblePdi)
        /*0260*/ 	.word	0x00000008
.L_104:


//--------------------- .nv.compat                --------------------------
	.section	.nv.compat,"",@"SHT_CUDA_COMPAT_INFO"
	.align	4
        /*0000*/ 	.byte	0x02, 0x09, 0x00, 0x00, 0x02, 0x02, 0x01, 0x00, 0x02, 0x05, 0x05, 0x00, 0x03, 0x07, 0x01, 0x01
        /*0010*/ 	.byte	0x02, 0x03, 0x00, 0x00, 0x02, 0x06, 0x01, 0x00, 0x04, 0x0b, 0x08, 0x00, 0x01, 0x00, 0x00, 0x00
        /*0020*/ 	.byte	0x00, 0x00, 0x00, 0x00


//--------------------- .nv.info._Z16cuda_get_cnk_oneP7double2PdS0_PiS2_iiii --------------------------
	.section	.nv.info._Z16cuda_get_cnk_oneP7double2PdS0_PiS2_iiii,"",@"SHT_CUDA_INFO"
	.sectionflags	@""
	.align	4


	//----- nvinfo : EIATTR_CUDA_API_VERSION
	.align		4
        /*0000*/ 	.byte	0x04, 0x37
        /*0002*/ 	.short	(.L_106 - .L_105)
.L_105:
        /*0004*/ 	.word	0x00000082


	//----- nvinfo : EIATTR_KPARAM_INFO
	.align		4
.L_106:
        /*0008*/ 	.byte	0x04, 0x17
        /*000a*/ 	.short	(.L_108 - .L_107)
.L_107:
        /*000c*/ 	.word	0x00000000
        /*0010*/ 	.short	0x0008
        /*0012*/ 	.short	0x0034
        /*0014*/ 	.byte	0x00, 0xf0, 0x11, 0x00


	//----- nvinfo : EIATTR_KPARAM_INFO
	.align		4
.L_108:
        /*0018*/ 	.byte	0x04, 0x17
        /*001a*/ 	.short	(.L_110 - .L_109)
.L_109:
        /*001c*/ 	.word	0x00000000
        /*0020*/ 	.short	0x0007
        /*0022*/ 	.short	0x0030
        /*0024*/ 	.byte	0x00, 0xf0, 0x11, 0x00


	//----- nvinfo : EIATTR_KPARAM_INFO
	.align		4
.L_110:
        /*0028*/ 	.byte	0x04, 0x17
        /*002a*/ 	.short	(.L_112 - .L_111)
.L_111:
        /*002c*/ 	.word	0x00000000
        /*0030*/ 	.short	0x0006
        /*0032*/ 	.short	0x002c
        /*0034*/ 	.byte	0x00, 0xf0, 0x11, 0x00


	//----- nvinfo : EIATTR_KPARAM_INFO
	.align		4
.L_112:
        /*0038*/ 	.byte	0x04, 0x17
        /*003a*/ 	.short	(.L_114 - .L_113)
.L_113:
        /*003c*/ 	.word	0x00000000
        /*0040*/ 	.short	0x0005
        /*0042*/ 	.short	0x0028
        /*0044*/ 	.byte	0x00, 0xf0, 0x11, 0x00


	//----- nvinfo : EIATTR_KPARAM_INFO
	.align		4
.L_114:
        /*0048*/ 	.byte	0x04, 0x17
        /*004a*/ 	.short	(.L_116 - .L_115)
.L_115:
        /*004c*/ 	.word	0x00000000
        /*0050*/ 	.short	0x0004
        /*0052*/ 	.short	0x0020
        /*0054*/ 	.byte	0x00, 0xf5, 0x21, 0x00


	//----- nvinfo : EIATTR_KPARAM_INFO
	.align		4
.L_116:
        /*0058*/ 	.byte	0x04, 0x17
        /*005a*/ 	.short	(.L_118 - .L_117)
.L_117:
        /*005c*/ 	.word	0x00000000
        /*0060*/ 	.short	0x0003
        /*0062*/ 	.short	0x0018
        /*0064*/ 	.byte	0x00, 0xf5, 0x21, 0x00


	//----- nvinfo : EIATTR_KPARAM_INFO
	.align		4
.L_118:
        /*0068*/ 	.byte	0x04, 0x17
        /*006a*/ 	.short	(.L_120 - .L_119)
.L_119:
        /*006c*/ 	.word	0x00000000
        /*0070*/ 	.short	0x0002
        /*0072*/ 	.short	0x0010
        /*0074*/ 	.byte	0x00, 0xf5, 0x21, 0x00


	//----- nvinfo : EIATTR_KPARAM_INFO
	.align		4
.L_120:
        /*0078*/ 	.byte	0x04, 0x17
        /*007a*/ 	.short	(.L_122 - .L_121)
.L_121:
        /*007c*/ 	.word	0x00000000
        /*0080*/ 	.short	0x0001
        /*0082*/ 	.short	0x0008
        /*0084*/ 	.byte	0x00, 0xf5, 0x21, 0x00


	//----- nvinfo : EIATTR_KPARAM_INFO
	.align		4
.L_122:
        /*0088*/ 	.byte	0x04, 0x17
        /*008a*/ 	.short	(.L_124 - .L_123)
.L_123:
        /*008c*/ 	.word	0x00000000
        /*0090*/ 	.short	0x0000
        /*0092*/ 	.short	0x0000
        /*0094*/ 	.byte	0x00, 0xf5, 0x21, 0x00


	//----- nvinfo : EIATTR_SPARSE_MMA_MASK
	.align		4
.L_124:
        /*0098*/ 	.byte	0x03, 0x50
        /*009a*/ 	.short	0x0000


	//----- nvinfo : EIATTR_MAXREG_COUNT
	.align		4
        /*009c*/ 	.byte	0x03, 0x1b
        /*009e*/ 	.short	0x00ff


	//----- nvinfo : EIATTR_MERCURY_ISA_VERSION
	.align		4
        /*00a0*/ 	.byte	0x03, 0x5f
        /*00a2*/ 	.short	0x0101


	//----- nvinfo : EIATTR_VRC_CTA_INIT_COUNT
	.align		4
        /*00a4*/ 	.byte	0x02, 0x4a
	.zero		1
	.zero		1


	//----- nvinfo : EIATTR_EXIT_INSTR_OFFSETS
	.align		4
        /*00a8*/ 	.byte	0x04, 0x1c
        /*00aa*/ 	.short	(.L_126 - .L_125)


	//   ....[0]....
.L_125:
        /*00ac*/ 	.word	0x00000070


	//   ....[1]....
        /*00b0*/ 	.word	0x000000d0


	//   ....[2]....
        /*00b4*/ 	.word	0x00000180


	//   ....[3]....
        /*00b8*/ 	.word	0x00000c90


	//----- nvinfo : EIATTR_CRS_STACK_SIZE
	.align		4
.L_126:
        /*00bc*/ 	.byte	0x04, 0x1e
        /*00be*/ 	.short	(.L_128 - .L_127)
.L_127:
        /*00c0*/ 	.word	0x00000000


	//----- nvinfo : EIATTR_CBANK_PARAM_SIZE
	.align		4
.L_128:
        /*00c4*/ 	.byte	0x03, 0x19
        /*00c6*/ 	.short	0x0038


	//----- nvinfo : EIATTR_PARAM_CBANK
	.align		4
        /*00c8*/ 	.byte	0x04, 0x0a
        /*00ca*/ 	.short	(.L_130 - .L_129)
	.align		4
.L_129:
        /*00cc*/ 	.word	index@(.nv.constant0._Z16cuda_get_cnk_oneP7double2PdS0_PiS2_iiii)
        /*00d0*/ 	.short	0x0380
        /*00d2*/ 	.short	0x0038


	//----- nvinfo : EIATTR_SW_WAR
	.align		4
.L_130:
        /*00d4*/ 	.byte	0x04, 0x36
        /*00d6*/ 	.short	(.L_132 - .L_131)
.L_131:
        /*00d8*/ 	.word	0x00000008
.L_132:


//--------------------- .nv.info._Z20cuda_get_derivativesPdP7double2S_S1_S1_S1_S1_S1_S1_S_diiiii --------------------------
	.section	.nv.info._Z20cuda_get_derivativesPdP7double2S_S1_S1_S1_S1_S1_S1_S_diiiii,"",@"SHT_CUDA_INFO"
	.sectionflags	@""
	.align	4


	//----- nvinfo : EIATTR_CUDA_API_VERSION
	.align		4
        /*0000*/ 	.byte	0x04, 0x37
        /*0002*/ 	.short	(.L_134 - .L_133)
.L_133:
        /*0004*/ 	.word	0x00000082


	//----- nvinfo : EIATTR_KPARAM_INFO
	.align		4
.L_134:
        /*0008*/ 	.byte	0x04, 0x17
        /*000a*/ 	.short	(.L_136 - .L_135)
.L_135:
        /*000c*/ 	.word	0x00000000
        /*0010*/ 	.short	0x000f
        /*0012*/ 	.short	0x0068
        /*0014*/ 	.byte	0x00, 0xf0, 0x11, 0x00


	//----- nvinfo : EIATTR_KPARAM_INFO
	.align		4
.L_136:
        /*0018*/ 	.byte	0x04, 0x17
        /*001a*/ 	.short	(.L_138 - .L_137)
.L_137:
        /*001c*/ 	.word	0x00000000
        /*0020*/ 	.short	0x000e
        /*0022*/ 	.short	0x0064
        /*0024*/ 	.byte	0x00, 0xf0, 0x11, 0x00


	//----- nvinfo : EIATTR_KPARAM_INFO
	.align		4
.L_138:
        /*0028*/ 	.byte	0x04, 0x17
        /*002a*/ 	.short	(.L_140 - .L_139)
.L_139:
        /*002c*/ 	.word	0x00000000
        /*0030*/ 	.short	0x000d
        /*0032*/ 	.short	0x0060
        /*0034*/ 	.byte	0x00, 0xf0, 0x11, 0x00


	//----- nvinfo : EIATTR_KPARAM_INFO
	.align		4
.L_140:
        /*0038*/ 	.byte	0x04, 0x17
        /*003a*/ 	.short	(.L_142 - .L_141)
.L_141:
        /*003c*/ 	.word	0x00000000
        /*0040*/ 	.short	0x000c
        /*0042*/ 	.short	0x005c
        /*0044*/ 	.byte	0x00, 0xf0, 0x11, 0x00


	//----- nvinfo : EIATTR_KPARAM_INFO
	.align		4
.L_142:
        /*0048*/ 	.byte	0x04, 0x17
        /*004a*/ 	.short	(.L_144 - .L_143)
.L_143:
        /*004c*/ 	.word	0x00000000
        /*0050*/ 	.short	0x000b
        /*0052*/ 	.short	0x0058
        /*0054*/ 	.byte	0x00, 0xf0, 0x11, 0x00


	//----- nvinfo : EIATTR_KPARAM_INFO
	.align		4
.L_144:
        /*0058*/ 	.byte	0x04, 0x17
        /*005a*/ 	.short	(.L_146 - .L_145)
.L_145:
        /*005c*/ 	.word	0x00000000
        /*0060*/ 	.short	0x000a
        /*0062*/ 	.short	0x0050
        /*0064*/ 	.byte	0x00, 0xf0, 0x21, 0x00


	//----- nvinfo : EIATTR_KPARAM_INFO
	.align		4
.L_146:
        /*0068*/ 	.byte	0x04, 0x17
        /*006a*/ 	.short	(.L_148 - .L_147)
.L_147:
        /*006c*/ 	.word	0x00000000
        /*0070*/ 	.short	0x0009
        /*0072*/ 	.short	0x0048
        /*0074*/ 	.byte	0x00, 0xf5, 0x21, 0x00


	//----- nvinfo : EIATTR_KPARAM_INFO
	.align		4
.L_148:
        /*0078*/ 	.byte	0x04, 0x17
        /*007a*/ 	.short	(.L_150 - .L_149)
.L_149:
        /*007c*/ 	.word	0x00000000
        /*0080*/ 	.short	0x0008
        /*0082*/ 	.short	0x0040
        /*0084*/ 	.byte	0x00, 0xf5, 0x21, 0x00


	//----- nvinfo : EIATTR_KPARAM_INFO
	.align		4
.L_150:
        /*0088*/ 	.byte	0x04, 0x17
        /*008a*/ 	.short	(.L_152 - .L_151)
.L_151:
        /*008c*/ 	.word	0x00000000
        /*0090*/ 	.short	0x0007
        /*0092*/ 	.short	0x0038
        /*0094*/ 	.byte	0x00, 0xf5, 0x21, 0x00


	//----- nvinfo : EIATTR_KPARAM_INFO
	.align		4
.L_152:
        /*0098*/ 	.byte	0x04, 0x17
        /*009a*/ 	.short	(.L_154 - .L_153)
.L_153:
        /*009c*/ 	.word	0x00000000
        /*00a0*/ 	.short	0x0006
        /*00a2*/ 	.short	0x0030
        /*00a4*/ 	.byte	0x00, 0xf5, 0x21, 0x00


	//----- nvinfo : EIATTR_KPARAM_INFO
	.align		4
.L_154:
        /*00a8*/ 	.byte	0x04, 0x17
        /*00aa*/ 	.short	(.L_156 - .L_155)
.L_155:
        /*00ac*/ 	.word	0x00000000
        /*00b0*/ 	.short	0x0005
        /*00b2*/ 	.short	0x0028
        /*00b4*/ 	.byte	0x00, 0xf5, 0x21, 0x00


	//----- nvinfo : EIATTR_KPARAM_INFO
	.align		4
.L_156:
        /*00b8*/ 	.byte	0x04, 0x17
        /*00ba*/ 	.short	(.L_158 - .L_157)
.L_157:
        /*00bc*/ 	.word	0x00000000
        /*00c0*/ 	.short	0x0004
        /*00c2*/ 	.short	0x0020
        /*00c4*/ 	.byte	0x00, 0xf5, 0x21, 0x00


	//----- nvinfo : EIATTR_KPARAM_INFO
	.align		4
.L_158:
        /*00c8*/ 	.byte	0x04, 0x17
        /*00ca*/ 	.short	(.L_160 - .L_159)
.L_159:
        /*00cc*/ 	.word	0x00000000
        /*00d0*/ 	.short	0x0003
        /*00d2*/ 	.short	0x0018
        /*00d4*/ 	.byte	0x00, 0xf5, 0x21, 0x00


	//----- nvinfo : EIATTR_KPARAM_INFO
	.align		4
.L_160:
        /*00d8*/ 	.byte	0x04, 0x17
        /*00da*/ 	.short	(.L_162 - .L_161)
.L_161:
        /*00dc*/ 	.word	0x00000000
        /*00e0*/ 	.short	0x0002
        /*00e2*/ 	.short	0x0010
        /*00e4*/ 	.byte	0x00, 0xf5, 0x21, 0x00


	//----- nvinfo : EIATTR_KPARAM_INFO
	.align		4
.L_162:
        /*00e8*/ 	.byte	0x04, 0x17
        /*00ea*/ 	.short	(.L_164 - .L_163)
.L_163:
        /*00ec*/ 	.word	0x00000000
        /*00f0*/ 	.short	0x0001
        /*00f2*/ 	.short	0x0008
        /*00f4*/ 	.byte	0x00, 0xf5, 0x21, 0x00


	//----- nvinfo : EIATTR_KPARAM_INFO
	.align		4
.L_164:
        /*00f8*/ 	.byte	0x04, 0x17
        /*00fa*/ 	.short	(.L_166 - .L_165)
.L_165:
        /*00fc*/ 	.word	0x00000000
        /*0100*/ 	.short	0x0000
        /*0102*/ 	.short	0x0000
        /*0104*/ 	.byte	0x00, 0xf5, 0x21, 0x00


	//----- nvinfo : EIATTR_SPARSE_MMA_MASK
	.align		4
.L_166:
        /*0108*/ 	.byte	0x03, 0x50
        /*010a*/ 	.short	0x0000


	//----- nvinfo : EIATTR_MAXREG_COUNT
	.align		4
        /*010c*/ 	.byte	0x03, 0x1b
        /*010e*/ 	.short	0x00ff


	//----- nvinfo : EIATTR_MERCURY_ISA_VERSION
	.align		4
        /*0110*/ 	.byte	0x03, 0x5f
        /*0112*/ 	.short	0x0101


	//----- nvinfo : EIATTR_VRC_CTA_INIT_COUNT
	.align		4
        /*0114*/ 	.byte	0x02, 0x4a
	.zero		1
	.zero		1


	//----- nvinfo : EIATTR_EXIT_INSTR_OFFSETS
	.align		4
        /*0118*/ 	.byte	0x04, 0x1c
        /*011a*/ 	.short	(.L_168 - .L_167)


	//   ....[0]....
.L_167:
        /*011c*/ 	.word	0x00000070


	//   ....[1]....
        /*0120*/ 	.word	0x00000100


	//   ....[2]....
        /*0124*/ 	.word	0x00000130


	//   ....[3]....
        /*0128*/ 	.word	0x00001290


	//----- nvinfo : EIATTR_CBANK_PARAM_SIZE
	.align		4
.L_168:
        /*012c*/ 	.byte	0x03, 0x19
        /*012e*/ 	.short	0x006c


	//----- nvinfo : EIATTR_PARAM_CBANK
	.align		4
        /*0130*/ 	.byte	0x04, 0x0a
        /*0132*/ 	.short	(.L_170 - .L_169)
	.align		4
.L_169:
        /*0134*/ 	.word	index@(.nv.constant0._Z20cuda_get_derivativesPdP7double2S_S1_S1_S1_S1_S1_S1_S_diiiii)
        /*0138*/ 	.short	0x0380
        /*013a*/ 	.short	0x006c


	//----- nvinfo : EIATTR_SW_WAR
	.align		4
.L_170:
        /*013c*/ 	.byte	0x04, 0x36
        /*013e*/ 	.short	(.L_172 - .L_171)
.L_171:
        /*0140*/ 	.word	0x00000008
.L_172:


//--------------------- .nv.info._Z19cuda_soap_normalizePdS_ii --------------------------
	.section	.nv.info._Z19cuda_soap_normalizePdS_ii,"",@"SHT_CUDA_INFO"
	.sectionflags	@""
	.align	4


	//----- nvinfo : EIATTR_CUDA_API_VERSION
	.align		4
        /*0000*/ 	.byte	0x04, 0x37
        /*0002*/ 	.short	(.L_174 - .L_173)
.L_173:
        /*0004*/ 	.word	0x00000082


	//----- nvinfo : EIATTR_KPARAM_INFO
	.align		4
.L_174:
        /*0008*/ 	.byte	0x04, 0x17
        /*000a*/ 	.short	(.L_176 - .L_175)
.L_175:
        /*000c*/ 	.word	0x00000000
        /*0010*/ 	.short	0x0003
        /*0012*/ 	.short	0x0014
        /*0014*/ 	.byte	0x00, 0xf0, 0x11, 0x00


	//----- nvinfo : EIATTR_KPARAM_INFO
	.align		4
.L_176:
        /*0018*/ 	.byte	0x04, 0x17
        /*001a*/ 	.short	(.L_178 - .L_177)
.L_177:
        /*001c*/ 	.word	0x00000000
        /*0020*/ 	.short	0x0002
        /*0022*/ 	.short	0x0010
        /*0024*/ 	.byte	0x00, 0xf0, 0x11, 0x00


	//----- nvinfo : EIATTR_KPARAM_INFO
	.align		4
.L_178:
        /*0028*/ 	.byte	0x04, 0x17
        /*002a*/ 	.short	(.L_180 - .L_179)
.L_179:
        /*002c*/ 	.word	0x00000000
        /*0030*/ 	.short	0x0001
        /*0032*/ 	.short	0x0008
        /*0034*/ 	.byte	0x00, 0xf5, 0x21, 0x00


	//----- nvinfo : EIATTR_KPARAM_INFO
	.align		4
.L_180:
        /*0038*/ 	.byte	0x04, 0x17
        /*003a*/ 	.short	(.L_182 - .L_181)
.L_181:
        /*003c*/ 	.word	0x00000000
        /*0040*/ 	.short	0x0000
        /*0042*/ 	.short	0x0000
        /*0044*/ 	.byte	0x00, 0xf5, 0x21, 0x00


	//----- nvinfo : EIATTR_SPARSE_MMA_MASK
	.align		4
.L_182:
        /*0048*/ 	.byte	0x03, 0x50
        /*004a*/ 	.short	0x0000


	//----- nvinfo : EIATTR_MAXREG_COUNT
	.align		4
        /*004c*/ 	.byte	0x03, 0x1b
        /*004e*/ 	.short	0x00ff


	//----- nvinfo : EIATTR_MERCURY_ISA_VERSION
	.align		4
        /*0050*/ 	.byte	0x03, 0x5f
        /*0052*/ 	.short	0x0101


	//----- nvinfo : EIATTR_VRC_CTA_INIT_COUNT
	.align		4
        /*0054*/ 	.byte	0x02, 0x4a
	.zero		1
	.zero		1


	//----- nvinfo : EIATTR_EXIT_INSTR_OFFSETS
	.align		4
        /*0058*/ 	.byte	0x04, 0x1c
        /*005a*/ 	.short	(.L_184 - .L_183)


	//   ....[0]....
.L_183:
        /*005c*/ 	.word	0x00000040


	//   ....[1]....
        /*0060*/ 	.word	0x00000380


	//   ....[2]....
        /*0064*/ 	.word	0x00000ac0


	//----- nvinfo : EIATTR_CRS_STACK_SIZE
	.align		4
.L_184:
        /*0068*/ 	.byte	0x04, 0x1e
        /*006a*/ 	.short	(.L_186 - .L_185)
.L_185:
        /*006c*/ 	.word	0x00000000


	//----- nvinfo : EIATTR_CBANK_PARAM_SIZE
	.align		4
.L_186:
        /*0070*/ 	.byte	0x03, 0x19
        /*0072*/ 	.short	0x0018


	//----- nvinfo : EIATTR_PARAM_CBANK
	.align		4
        /*0074*/ 	.byte	0x04, 0x0a
        /*0076*/ 	.short	(.L_188 - .L_187)
	.align		4
.L_187:
        /*0078*/ 	.word	index@(.nv.constant0._Z19cuda_soap_normalizePdS_ii)
        /*007c*/ 	.short	0x0380
        /*007e*/ 	.short	0x0018


	//----- nvinfo : EIATTR_SW_WAR
	.align		4
.L_188:
        /*0080*/ 	.byte	0x04, 0x36
        /*0082*/ 	.short	(.L_190 - .L_189)
.L_189:
        /*0084*/ 	.word	0x00000008
.L_190:


//--------------------- .nv.info._Z25cuda_get_soap_der_thr_twoP7double3PdS1_S1_S1_S1_S1_PiS2_S2_S2_iiiiiii --------------------------
	.section	.nv.info._Z25cuda_get_soap_der_thr_twoP7double3PdS1_S1_S1_S1_S1_PiS2_S2_S2_iiiiiii,"",@"SHT_CUDA_INFO"
	.sectionflags	@""
	.align	4


	//----- nvinfo : EIATTR_CUDA_API_VERSION
	.align		4
        /*0000*/ 	.byte	0x04, 0x37
        /*0002*/ 	.short	(.L_192 - .L_191)
.L_191:
        /*0004*/ 	.word	0x00000082


	//----- nvinfo : EIATTR_KPARAM_INFO
	.align		4
.L_192:
        /*0008*/ 	.byte	0x04, 0x17
        /*000a*/ 	.short	(.L_194 - .L_193)
.L_193:
        /*000c*/ 	.word	0x00000000
        /*0010*/ 	.short	0x0011
        /*0012*/ 	.short	0x0070
        /*0014*/ 	.byte	0x00, 0xf0, 0x11, 0x00


	//----- nvinfo : EIATTR_KPARAM_INFO
	.align		4
.L_194:
        /*0018*/ 	.byte	0x04, 0x17
        /*001a*/ 	.short	(.L_196 - .L_195)
.L_195:
        /*001c*/ 	.word	0x00000000
        /*0020*/ 	.short	0x0010
        /*0022*/ 	.short	0x006c
        /*0024*/ 	.byte	0x00, 0xf0, 0x11, 0x00


	//----- nvinfo : EIATTR_KPARAM_INFO
	.align		4
.L_196:
        /*0028*/ 	.byte	0x04, 0x17
        /*002a*/ 	.short	(.L_198 - .L_197)
.L_197:
        /*002c*/ 	.word	0x00000000
        /*0030*/ 	.short	0x000f
        /*0032*/ 	.short	0x0068
        /*0034*/ 	.byte	0x00, 0xf0, 0x11, 0x00


	//----- nvinfo : EIATTR_KPARAM_INFO
	.align		4
.L_198:
        /*0038*/ 	.byte	0x04, 0x17
        /*003a*/ 	.short	(.L_200 - .L_199)
.L_199:
        /*003c*/ 	.word	0x00000000
        /*0040*/ 	.short	0x000e
        /*0042*/ 	.short	0x0064
        /*0044*/ 	.byte	0x00, 0xf0, 0x11, 0x00


	//----- nvinfo : EIATTR_KPARAM_INFO
	.align		4
.L_200:
        /*0048*/ 	.byte	0x04, 0x17
        /*004a*/ 	.short	(.L_202 - .L_201)
.L_201:
        /*004c*/ 	.word	0x00000000
        /*0050*/ 	.short	0x000d
        /*0052*/ 	.short	0x0060
        /*0054*/ 	.byte	0x00, 0xf0, 0x11, 0x00


	//----- nvinfo : EIATTR_KPARAM_INFO
	.align		4
.L_202:
        /*0058*/ 	.byte	0x04, 0x17
        /*005a*/ 	.short	(.L_204 - .L_203)
.L_203:
        /*005c*/ 	.word	0x00000000
        /*0060*/ 	.short	0x000c
        /*0062*/ 	.short	0x005c
        /*0064*/ 	.byte	0x00, 0xf0, 0x11, 0x00


	//----- nvinfo : EIATTR_KPARAM_INFO
	.align		4
.L_204:
        /*0068*/ 	.byte	0x04, 0x17
        /*006a*/ 	.short	(.L_206 - .L_205)
.L_205:
        /*006c*/ 	.word	0x00000000
        /*0070*/ 	.short	0x000b
        /*0072*/ 	.short	0x0058
        /*0074*/ 	.byte	0x00, 0xf0, 0x11, 0x00


	//----- nvinfo : EIATTR_KPARAM_INFO
	.align		4
.L_206:
        /*0078*/ 	.byte	0x04, 0x17
        /*007a*/ 	.short	(.L_208 - .L_207)
.L_207:
        /*007c*/ 	.word	0x00000000
        /*0080*/ 	.short	0x000a
        /*0082*/ 	.short	0x0050
        /*0084*/ 	.byte	0x00, 0xf5, 0x21, 0x00


	//----- nvinfo : EIATTR_KPARAM_INFO
	.align		4
.L_208:
        /*0088*/ 	.byte	0x04, 0x17
        /*008a*/ 	.short	(.L_210 - .L_209)
.L_209:
        /*008c*/ 	.word	0x00000000
        /*0090*/ 	.short	0x0009
        /*0092*/ 	.short	0x0048
        /*0094*/ 	.byte	0x00, 0xf5, 0x21, 0x00


	//----- nvinfo : EIATTR_KPARAM_INFO
	.align		4
.L_210:
        /*0098*/ 	.byte	0x04, 0x17
        /*009a*/ 	.short	(.L_212 - .L_211)
.L_211:
        /*009c*/ 	.word	0x00000000
        /*00a0*/ 	.short	0x0008
        /*00a2*/ 	.short	0x0040
        /*00a4*/ 	.byte	0x00, 0xf5, 0x21, 0x00


	//----- nvinfo : EIATTR_KPARAM_INFO
	.align		4
.L_212:
        /*00a8*/ 	.byte	0x04, 0x17
        /*00aa*/ 	.short	(.L_214 - .L_213)
.L_213:
        /*00ac*/ 	.word	0x00000000
        /*00b0*/ 	.short	0x0007
        /*00b2*/ 	.short	0x0038
        /*00b4*/ 	.byte	0x00, 0xf5, 0x21, 0x00


	//----- nvinfo : EIATTR_KPARAM_INFO
	.align		4
.L_214:
        /*00b8*/ 	.byte	0x04, 0x17
        /*00ba*/ 	.short	(.L_216 - .L_215)
.L_215:
        /*00bc*/ 	.word	0x00000000
        /*00c0*/ 	.short	0x0006
        /*00c2*/ 	.short	0x0030
        /*00c4*/ 	.byte	0x00, 0xf5, 0x21, 0x00


	//----- nvinfo : EIATTR_KPARAM_INFO
	.align		4
.L_216:
        /*00c8*/ 	.byte	0x04, 0x17
        /*00ca*/ 	.short	(.L_218 - .L_217)
.L_217:
        /*00cc*/ 	.word	0x00000000
        /*00d0*/ 	.short	0x0005
        /*00d2*/ 	.short	0x0028
        /*00d4*/ 	.byte	0x00, 0xf5, 0x21, 0x00


	//----- nvinfo : EIATTR_KPARAM_INFO
	.align		4
.L_218:
        /*00d8*/ 	.byte	0x04, 0x17
        /*00da*/ 	.short	(.L_220 - .L_219)
.L_219:
        /*00dc*/ 	.word	0x00000000
        /*00e0*/ 	.short	0x0004
        /*00e2*/ 	.short	0x0020
        /*00e4*/ 	.byte	0x00, 0xf5, 0x21, 0x00


	//----- nvinfo : EIATTR_KPARAM_INFO
	.align		4
.L_220:
        /*00e8*/ 	.byte	0x04, 0x17
        /*00ea*/ 	.short	(.L_222 - .L_221)
.L_221:
        /*00ec*/ 	.word	0x00000000
        /*00f0*/ 	.short	0x0003
        /*00f2*/ 	.short	0x0018
        /*00f4*/ 	.byte	0x00, 0xf5, 0x21, 0x00


	//----- nvinfo : EIATTR_KPARAM_INFO
	.align		4
.L_222:
        /*00f8*/ 	.byte	0x04, 0x17
        /*00fa*/ 	.short	(.L_224 - .L_223)
.L_223:
        /*00fc*/ 	.word	0x00000000
        /*0100*/ 	.short	0x0002
        /*0102*/ 	.short	0x0010
        /*0104*/ 	.byte	0x00, 0xf5, 0x21, 0x00


	//----- nvinfo : EIATTR_KPARAM_INFO
	.align		4
.L_224:
        /*0108*/ 	.byte	0x04, 0x17
        /*010a*/ 	.short	(.L_226 - .L_225)
.L_225:
        /*010c*/ 	.word	0x00000000
        /*0110*/ 	.short	0x0001
        /*0112*/ 	.short	0x0008
        /*0114*/ 	.byte	0x00, 0xf5, 0x21, 0x00


	//----- nvinfo : EIATTR_KPARAM_INFO
	.align		4
.L_226:
        /*0118*/ 	.byte	0x04, 0x17
        /*011a*/ 	.short	(.L_228 - .L_227)
.L_227:
        /*011c*/ 	.word	0x00000000
        /*0120*/ 	.short	0x0000
        /*0122*/ 	.short	0x0000
        /*0124*/ 	.byte	0x00, 0xf5, 0x21, 0x00


	//----- nvinfo : EIATTR_SPARSE_MMA_MASK
	.align		4
.L_228:
        /*0128*/ 	.byte	0x03, 0x50
        /*012a*/ 	.short	0x0000


	//----- nvinfo : EIATTR_MAXREG_COUNT
	.align		4
        /*012c*/ 	.byte	0x03, 0x1b
        /*012e*/ 	.short	0x00ff


	//----- nvinfo : EIATTR_MERCURY_ISA_VERSION
	.align		4
        /*0130*/ 	.byte	0x03, 0x5f
        /*0132*/ 	.short	0x0101


	//----- nvinfo : EIATTR_VRC_CTA_INIT_COUNT
	.align		4
        /*0134*/ 	.byte	0x02, 0x4a
	.zero		1
	.zero		1


	//----- nvinfo : EIATTR_EXIT_INSTR_OFFSETS
	.align		4
        /*0138*/ 	.byte	0x04, 0x1c
        /*013a*/ 	.short	(.L_230 - .L_229)


	//   ....[0]....
.L_229:
        /*013c*/ 	.word	0x00000060


	//   ....[1]....
        /*0140*/ 	.word	0x00000b30


	//----- nvinfo : EIATTR_CRS_STACK_SIZE
	.align		4
.L_230:
        /*0144*/ 	.byte	0x04, 0x1e
        /*0146*/ 	.short	(.L_232 - .L_231)
.L_231:
        /*0148*/ 	.word	0x00000000


	//----- nvinfo : EIATTR_CBANK_PARAM_SIZE
	.align		4
.L_232:
        /*014c*/ 	.byte	0x03, 0x19
        /*014e*/ 	.short	0x0074


	//----- nvinfo : EIATTR_PARAM_CBANK
	.align		4
        /*0150*/ 	.byte	0x04, 0x0a
        /*0152*/ 	.short	(.L_234 - .L_233)
	.align		4
.L_233:
        /*0154*/ 	.word	index@(.nv.constant0._Z25cuda_get_soap_der_thr_twoP7double3PdS1_S1_S1_S1_S1_PiS2_S2_S2_iiiiiii)
        /*0158*/ 	.short	0x0380
        /*015a*/ 	.short	0x0074


	//----- nvinfo : EIATTR_SW_WAR
	.align		4
.L_234:
        /*015c*/ 	.byte	0x04, 0x36
        /*015e*/ 	.short	(.L_236 - .L_235)
.L_235:
        /*0160*/ 	.word	0x00000008
.L_236:


//--------------------- .nv.info._Z25cuda_get_soap_der_thr_oneP7double3PdS1_S1_S1_S1_S1_Piiiiiii --------------------------
	.section	.nv.info._Z25cuda_get_soap_der_thr_oneP7double3PdS1_S1_S1_S1_S1_Piiiiiii,"",@"SHT_CUDA_INFO"
	.sectionflags	@""
	.align	4


	//----- nvinfo : EIATTR_CUDA_API_VERSION
	.align		4
        /*0000*/ 	.byte	0x04, 0x37
        /*0002*/ 	.short	(.L_238 - .L_237)
.L_237:
        /*0004*/ 	.word	0x00000082


	//----- nvinfo : EIATTR_KPARAM_INFO
	.align		4
.L_238:
        /*0008*/ 	.byte	0x04, 0x17
        /*000a*/ 	.short	(.L_240 - .L_239)
.L_239:
        /*000c*/ 	.word	0x00000000
        /*0010*/ 	.short	0x000d
        /*0012*/ 	.short	0x0054
        /*0014*/ 	.byte	0x00, 0xf0, 0x11, 0x00


	//----- nvinfo : EIATTR_KPARAM_INFO
	.align		4
.L_240:
        /*0018*/ 	.byte	0x04, 0x17
        /*001a*/ 	.short	(.L_242 - .L_241)
.L_241:
        /*001c*/ 	.word	0x00000000
        /*0020*/ 	.short	0x000c
        /*0022*/ 	.short	0x0050
        /*0024*/ 	.byte	0x00, 0xf0, 0x11, 0x00


	//----- nvinfo : EIATTR_KPARAM_INFO
	.align		4
.L_242:
        /*0028*/ 	.byte	0x04, 0x17
        /*002a*/ 	.short	(.L_244 - .L_243)
.L_243:
        /*002c*/ 	.word	0x00000000
        /*0030*/ 	.short	0x000b
        /*0032*/ 	.short	0x004c
        /*0034*/ 	.byte	0x00, 0xf0, 0x11, 0x00


	//----- nvinfo : EIATTR_KPARAM_INFO
	.align		4
.L_244:
        /*0038*/ 	.byte	0x04, 0x17
        /*003a*/ 	.short	(.L_246 - .L_245)
.L_245:
        /*003c*/ 	.word	0x00000000
        /*0040*/ 	.short	0x000a
        /*0042*/ 	.short	0x0048
        /*0044*/ 	.byte	0x00, 0xf0, 0x11, 0x00


	//----- nvinfo : EIATTR_KPARAM_INFO
	.align		4
.L_246:
        /*0048*/ 	.byte	0x04, 0x17
        /*004a*/ 	.short	(.L_248 - .L_247)
.L_247:
        /*004c*/ 	.word	0x00000000
        /*0050*/ 	.short	0x0009
        /*0052*/ 	.short	0x0044
        /*0054*/ 	.byte	0x00, 0xf0, 0x11, 0x00


	//----- nvinfo : EIATTR_KPARAM_INFO
	.align		4
.L_248:
        /*0058*/ 	.byte	0x04, 0x17
        /*005a*/ 	.short	(.L_250 - .L_249)
.L_249:
        /*005c*/ 	.word	0x00000000
        /*0060*/ 	.short	0x0008
        /*0062*/ 	.short	0x0040
        /*0064*/ 	.byte	0x00, 0xf0, 0x11, 0x00


	//----- nvinfo : EIATTR_KPARAM_INFO
	.align		4
.L_250:
        /*0068*/ 	.byte	0x04, 0x17
        /*006a*/ 	.short	(.L_252 - .L_251)
.L_251:
        /*006c*/ 	.word	0x00000000
        /*0070*/ 	.short	0x0007
        /*0072*/ 	.short	0x0038
        /*0074*/ 	.byte	0x00, 0xf5, 0x21, 0x00


	//----- nvinfo : EIATTR_KPARAM_INFO
	.align		4
.L_252:
        /*0078*/ 	.byte	0x04, 0x17
        /*007a*/ 	.short	(.L_254 - .L_253)
.L_253:
        /*007c*/ 	.word	0x00000000
        /*0080*/ 	.short	0x0006
        /*0082*/ 	.short	0x0030
        /*0084*/ 	.byte	0x00, 0xf5, 0x21, 0x00


	//----- nvinfo : EIATTR_KPARAM_INFO
	.align		4
.L_254:
        /*0088*/ 	.byte	0x04, 0x17
        /*008a*/ 	.short	(.L_256 - .L_255)
.L_255:
        /*008c*/ 	.word	0x00000000
        /*0090*/ 	.short	0x0005
        /*0092*/ 	.short	0x0028
        /*0094*/ 	.byte	0x00, 0xf5, 0x21, 0x00


	//----- nvinfo : EIATTR_KPARAM_INFO
	.align		4
.L_256:
        /*0098*/ 	.byte	0x04, 0x17
        /*009a*/ 	.short	(.L_258 - .L_257)
.L_257:
        /*009c*/ 	.word	0x00000000
        /*00a0*/ 	.short	0x0004
        /*00a2*/ 	.short	0x0020
        /*00a4*/ 	.byte	0x00, 0xf5, 0x21, 0x00


	//----- nvinfo : EIATTR_KPARAM_INFO
	.align		4
.L_258:
        /*00a8*/ 	.byte	0x04, 0x17
        /*00aa*/ 	.short	(.L_260 - .L_259)
.L_259:
        /*00ac*/ 	.word	0x00000000
        /*00b0*/ 	.short	0x0003
        /*00b2*/ 	.short	0x0018
        /*00b4*/ 	.byte	0x00, 0xf5, 0x21, 0x00


	//----- nvinfo : EIATTR_KPARAM_INFO
	.align		4
.L_260:
        /*00b8*/ 	.byte	0x04, 0x17
        /*00ba*/ 	.short	(.L_262 - .L_261)
.L_261:
        /*00bc*/ 	.word	0x00000000
        /*00c0*/ 	.short	0x0002
        /*00c2*/ 	.short	0x0010
        /*00c4*/ 	.byte	0x00, 0xf5, 0x21, 0x00


	//----- nvinfo : EIATTR_KPARAM_INFO
	.align		4
.L_262:
        /*00c8*/ 	.byte	0x04, 0x17
        /*00ca*/ 	.short	(.L_264 - .L_263)
.L_263:
        /*00cc*/ 	.word	0x00000000
        /*00d0*/ 	.short	0x0001
        /*00d2*/ 	.short	0x0008
        /*00d4*/ 	.byte	0x00, 0xf5, 0x21, 0x00


	//----- nvinfo : EIATTR_KPARAM_INFO
	.align		4
.L_264:
        /*00d8*/ 	.byte	0x04, 0x17
        /*00da*/ 	.short	(.L_266 - .L_265)
.L_265:
        /*00dc*/ 	.word	0x00000000
        /*00e0*/ 	.short	0x0000
        /*00e2*/ 	.short	0x0000
        /*00e4*/ 	.byte	0x00, 0xf5, 0x21, 0x00


	//----- nvinfo : EIATTR_SPARSE_MMA_MASK
	.align		4
.L_266:
        /*00e8*/ 	.byte	0x03, 0x50
        /*00ea*/ 	.short	0x0000


	//----- nvinfo : EIATTR_MAXREG_COUNT
	.align		4
        /*00ec*/ 	.byte	0x03, 0x1b
        /*00ee*/ 	.short	0x00ff


	//----- nvinfo : EIATTR_MERCURY_ISA_VERSION
	.align		4
        /*00f0*/ 	.byte	0x03, 0x5f
        /*00f2*/ 	.short	0x0101


	//----- nvinfo : EIATTR_VRC_CTA_INIT_COUNT
	.align		4
        /*00f4*/ 	.byte	0x02, 0x4a
	.zero		1
	.zero		1


	//----- nvinfo : EIATTR_EXIT_INSTR_OFFSETS
	.align		4
        /*00f8*/ 	.byte	0x04, 0x1c
        /*00fa*/ 	.short	(.L_268 - .L_267)


	//   ....[0]....
.L_267:
        /*00fc*/ 	.word	0x00000050


	//   ....[1]....
        /*0100*/ 	.word	0x00001bf0


	//----- nvinfo : EIATTR_CRS_STACK_SIZE
	.align		4
.L_268:
        /*0104*/ 	.byte	0x04, 0x1e
        /*0106*/ 	.short	(.L_270 - .L_269)
.L_269:
        /*0108*/ 	.word	0x00000000


	//----- nvinfo : EIATTR_CBANK_PARAM_SIZE
	.align		4
.L_270:
        /*010c*/ 	.byte	0x03, 0x19
        /*010e*/ 	.short	0x0058


	//----- nvinfo : EIATTR_PARAM_CBANK
	.align		4
        /*0110*/ 	.byte	0x04, 0x0a
        /*0112*/ 	.short	(.L_272 - .L_271)
	.align		4
.L_271:
        /*0114*/ 	.word	index@(.nv.constant0._Z25cuda_get_soap_der_thr_oneP7double3PdS1_S1_S1_S1_S1_Piiiiiii)
        /*0118*/ 	.short	0x0380
        /*011a*/ 	.short	0x0058


	//----- nvinfo : EIATTR_SW_WAR
	.align		4
.L_272:
        /*011c*/ 	.byte	0x04, 0x36
        /*011e*/ 	.short	(.L_274 - .L_273)
.L_273:
        /*0120*/ 	.word	0x00000008
.L_274:


//--------------------- .nv.info._Z25cuda_get_soap_der_two_twoPdS_S_S_S_S_S_S_Piiiiiii --------------------------
	.section	.nv.info._Z25cuda_get_soap_der_two_twoPdS_S_S_S_S_S_S_Piiiiiii,"",@"SHT_CUDA_INFO"
	.sectionflags	@""
	.align	4


	//----- nvinfo : EIATTR_CUDA_API_VERSION
	.align		4
        /*0000*/ 	.byte	0x04, 0x37
        /*0002*/ 	.short	(.L_276 - .L_275)
.L_275:
        /*0004*/ 	.word	0x00000082


	//----- nvinfo : EIATTR_KPARAM_INFO
	.align		4
.L_276:
        /*0008*/ 	.byte	0x04, 0x17
        /*000a*/ 	.short	(.L_278 - .L_277)
.L_277:
        /*000c*/ 	.word	0x00000000
        /*0010*/ 	.short	0x000e
        /*0012*/ 	.short	0x005c
        /*0014*/ 	.byte	0x00, 0xf0, 0x11, 0x00


	//----- nvinfo : EIATTR_KPARAM_INFO
	.align		4
.L_278:
        /*0018*/ 	.byte	0x04, 0x17
        /*001a*/ 	.short	(.L_280 - .L_279)
.L_279:
        /*001c*/ 	.word	0x00000000
        /*0020*/ 	.short	0x000d
        /*0022*/ 	.short	0x0058
        /*0024*/ 	.byte	0x00, 0xf0, 0x11, 0x00


	//----- nvinfo : EIATTR_KPARAM_INFO
	.align		4
.L_280:
        /*0028*/ 	.byte	0x04, 0x17
        /*002a*/ 	.short	(.L_282 - .L_281)
.L_281:
        /*002c*/ 	.word	0x00000000
        /*0030*/ 	.short	0x000c
        /*0032*/ 	.short	0x0054
        /*0034*/ 	.byte	0x00, 0xf0, 0x11, 0x00


	//----- nvinfo : EIATTR_KPARAM_INFO
	.align		4
.L_282:
        /*0038*/ 	.byte	0x04, 0x17
        /*003a*/ 	.short	(.L_284 - .L_283)
.L_283:
        /*003c*/ 	.word	0x00000000
        /*0040*/ 	.short	0x000b
        /*0042*/ 	.short	0x0050
        /*0044*/ 	.byte	0x00, 0xf0, 0x11, 0x00


	//----- nvinfo : EIATTR_KPARAM_INFO
	.align		4
.L_284:
        /*0048*/ 	.byte	0x04, 0x17
        /*004a*/ 	.short	(.L_286 - .L_285)
.L_285:
        /*004c*/ 	.word	0x00000000
        /*0050*/ 	.short	0x000a
        /*0052*/ 	.short	0x004c
        /*0054*/ 	.byte	0x00, 0xf0, 0x11, 0x00


	//----- nvinfo : EIATTR_KPARAM_INFO
	.align		4
.L_286:
        /*0058*/ 	.byte	0x04, 0x17
        /*005a*/ 	.short	(.L_288 - .L_287)
.L_287:
        /*005c*/ 	.word	0x00000000
        /*0060*/ 	.short	0x0009
        /*0062*/ 	.short	0x0048
        /*0064*/ 	.byte	0x00, 0xf0, 0x11, 0x00


	//----- nvinfo : EIATTR_KPARAM_INFO
	.align		4
.L_288:
        /*0068*/ 	.byte	0x04, 0x17
        /*006a*/ 	.short	(.L_290 - .L_289)
.L_289:
        /*006c*/ 	.word	0x00000000
        /*0070*/ 	.short	0x0008
        /*0072*/ 	.short	0x0040
        /*0074*/ 	.byte	0x00, 0xf5, 0x21, 0x00


	//----- nvinfo : EIATTR_KPARAM_INFO
	.align		4
.L_290:
        /*0078*/ 	.byte	0x04, 0x17
        /*007a*/ 	.short	(.L_292 - .L_291)
.L_291:
        /*007c*/ 	.word	0x00000000
        /*0080*/ 	.short	0x0007
        /*0082*/ 	.short	0x0038
        /*0084*/ 	.byte	0x00, 0xf5, 0x21, 0x00


	//----- nvinfo : EIATTR_KPARAM_INFO
	.align		4
.L_292:
        /*0088*/ 	.byte	0x04, 0x17
        /*008a*/ 	.short	(.L_294 - .L_293)
.L_293:
        /*008c*/ 	.word	0x00000000
        /*0090*/ 	.short	0x0006
        /*0092*/ 	.short	0x0030
        /*0094*/ 	.byte	0x00, 0xf5, 0x21, 0x00


	//----- nvinfo : EIATTR_KPARAM_INFO
	.align		4
.L_294:
        /*0098*/ 	.byte	0x04, 0x17
        /*009a*/ 	.short	(.L_296 - .L_295)
.L_295:
        /*009c*/ 	.word	0x00000000
        /*00a0*/ 	.short	0x0005
        /*00a2*/ 	.short	0x0028
        /*00a4*/ 	.byte	0x00, 0xf5, 0x21, 0x00


	//----- nvinfo : EIATTR_KPARAM_INFO
	.align		4
.L_296:
        /*00a8*/ 	.byte	0x04, 0x17
        /*00aa*/ 	.short	(.L_298 - .L_297)
.L_297:
        /*00ac*/ 	.word	0x00000000
        /*00b0*/ 	.short	0x0004
        /*00b2*/ 	.short	0x0020
        /*00b4*/ 	.byte	0x00, 0xf5, 0x21, 0x00


	//----- nvinfo : EIATTR_KPARAM_INFO
	.align		4
.L_298:
        /*00b8*/ 	.byte	0x04, 0x17
        /*00ba*/ 	.short	(.L_300 - .L_299)
.L_299:
        /*00bc*/ 	.word	0x00000000
        /*00c0*/ 	.short	0x0003
        /*00c2*/ 	.short	0x0018
        /*00c4*/ 	.byte	0x00, 0xf5, 0x21, 0x00


	//----- nvinfo : EIATTR_KPARAM_INFO
	.align		4
.L_300:
        /*00c8*/ 	.byte	0x04, 0x17
        /*00ca*/ 	.short	(.L_302 - .L_301)
.L_301:
        /*00cc*/ 	.word	0x00000000
        /*00d0*/ 	.short	0x0002
        /*00d2*/ 	.short	0x0010
        /*00d4*/ 	.byte	0x00, 0xf5, 0x21, 0x00


	//----- nvinfo : EIATTR_KPARAM_INFO
	.align		4
.L_302:
        /*00d8*/ 	.byte	0x04, 0x17
        /*00da*/ 	.short	(.L_304 - .L_303)
.L_303:
        /*00dc*/ 	.word	0x00000000
        /*00e0*/ 	.short	0x0001
        /*00e2*/ 	.short	0x0008
        /*00e4*/ 	.byte	0x00, 0xf5, 0x21, 0x00


	//----- nvinfo : EIATTR_KPARAM_INFO
	.align		4
.L_304:
        /*00e8*/ 	.byte	0x04, 0x17
        /*00ea*/ 	.short	(.L_306 - .L_305)
.L_305:
        /*00ec*/ 	.word	0x00000000
        /*00f0*/ 	.short	0x0000
        /*00f2*/ 	.short	0x0000
        /*00f4*/ 	.byte	0x00, 0xf5, 0x21, 0x00


	//----- nvinfo : EIATTR_SPARSE_MMA_MASK
	.align		4
.L_306:
        /*00f8*/ 	.byte	0x03, 0x50
        /*00fa*/ 	.short	0x0000


	//----- nvinfo : EIATTR_MAXREG_COUNT
	.align		4
        /*00fc*/ 	.byte	0x03, 0x1b
        /*00fe*/ 	.short	0x00ff


	//----- nvinfo : EIATTR_MERCURY_ISA_VERSION
	.align		4
        /*0100*/ 	.byte	0x03, 0x5f
        /*0102*/ 	.short	0x0101


	//----- nvinfo : EIATTR_VRC_CTA_INIT_COUNT
	.align		4
        /*0104*/ 	.byte	0x02, 0x4a
	.zero		1
	.zero		1


	//----- nvinfo : EIATTR_EXIT_INSTR_OFFSETS
	.align		4
        /*0108*/ 	.byte	0x04, 0x1c
        /*010a*/ 	.short	(.L_308 - .L_307)


	//   ....[0]....
.L_307:
        /*010c*/ 	.word	0x00000040


	//   ....[1]....
        /*0110*/ 	.word	0x000009d0


	//   ....[2]....
        /*0114*/ 	.word	0x00002650


	//----- nvinfo : EIATTR_CRS_STACK_SIZE
	.align		4
.L_308:
        /*0118*/ 	.byte	0x04, 0x1e
        /*011a*/ 	.short	(.L_310 - .L_309)
.L_309:
        /*011c*/ 	.word	0x00000000


	//----- nvinfo : EIATTR_CBANK_PARAM_SIZE
	.align		4
.L_310:
        /*0120*/ 	.byte	0x03, 0x19
        /*0122*/ 	.short	0x0060


	//----- nvinfo : EIATTR_PARAM_CBANK
	.align		4
        /*0124*/ 	.byte	0x04, 0x0a
        /*0126*/ 	.short	(.L_312 - .L_311)
	.align		4
.L_311:
        /*0128*/ 	.word	index@(.nv.constant0._Z25cuda_get_soap_der_two_twoPdS_S_S_S_S_S_S_Piiiiiii)
        /*012c*/ 	.short	0x0380
        /*012e*/ 	.short	0x0060


	//----- nvinfo : EIATTR_SW_WAR
	.align		4
.L_312:
        /*0130*/ 	.byte	0x04, 0x36
        /*0132*/ 	.short	(.L_314 - .L_313)
.L_313:
        /*0134*/ 	.word	0x00000008
.L_314:


//--------------------- .nv.info._Z25cuda_get_soap_der_two_onePdS_S_S_S_S_S_S_Piiiiiii --------------------------
	.section	.nv.info._Z25cuda_get_soap_der_two_onePdS_S_S_S_S_S_S_Piiiiiii,"",@"SHT_CUDA_INFO"
	.sectionflags	@""
	.align	4


	//----- nvinfo : EIATTR_CUDA_API_VERSION
	.align		4
        /*0000*/ 	.byte	0x04, 0x37
        /*0002*/ 	.short	(.L_316 - .L_315)
.L_315:
        /*0004*/ 	.word	0x00000082


	//----- nvinfo : EIATTR_KPARAM_INFO
	.align		4
.L_316:
        /*0008*/ 	.byte	0x04, 0x17
        /*000a*/ 	.short	(.L_318 - .L_317)
.L_317:
        /*000c*/ 	.word	0x00000000
        /*0010*/ 	.short	0x000e
        /*0012*/ 	.short	0x005c
        /*0014*/ 	.byte	0x00, 0xf0, 0x11, 0x00


	//----- nvinfo : EIATTR_KPARAM_INFO
	.align		4
.L_318:
        /*0018*/ 	.byte	0x04, 0x17
        /*001a*/ 	.short	(.L_320 - .L_319)
.L_319:
        /*001c*/ 	.word	0x00000000
        /*0020*/ 	.short	0x000d
        /*0022*/ 	.short	0x0058
        /*0024*/ 	.byte	0x00, 0xf0, 0x11, 0x00


	//----- nvinfo : EIATTR_KPARAM_INFO
	.align		4
.L_320:
        /*0028*/ 	.byte	0x04, 0x17
        /*002a*/ 	.short	(.L_322 - .L_321)
.L_321:
        /*002c*/ 	.word	0x00000000
        /*0030*/ 	.short	0x000c
        /*0032*/ 	.short	0x0054
        /*0034*/ 	.byte	0x00, 0xf0, 0x11, 0x00


	//----- nvinfo : EIATTR_KPARAM_INFO
	.align		4
.L_322:
        /*0038*/ 	.byte	0x04, 0x17
        /*003a*/ 	.short	(.L_324 - .L_323)
.L_323:
        /*003c*/ 	.word	0x00000000
        /*0040*/ 	.short	0x000b
        /*0042*/ 	.short	0x0050
        /*0044*/ 	.byte	0x00, 0xf0, 0x11, 0x00


	//----- nvinfo : EIATTR_KPARAM_INFO
	.align		4
.L_324:
        /*0048*/ 	.byte	0x04, 0x17
        /*004a*/ 	.short	(.L_326 - .L_325)
.L_325:
        /*004c*/ 	.word	0x00000000
        /*0050*/ 	.short	0x000a
        /*0052*/ 	.short	0x004c
        /*0054*/ 	.byte	0x00, 0xf0, 0x11, 0x00


	//----- nvinfo : EIATTR_KPARAM_INFO
	.align		4
.L_326:
        /*0058*/ 	.byte	0x04, 0x17
        /*005a*/ 	.short	(.L_328 - .L_327)
.L_327:
        /*005c*/ 	.word	0x00000000
        /*0060*/ 	.short	0x0009
        /*0062*/ 	.short	0x0048
        /*0064*/ 	.byte	0x00, 0xf0, 0x11, 0x00


	//----- nvinfo : EIATTR_KPARAM_INFO
	.align		4
.L_328:
        /*0068*/ 	.byte	0x04, 0x17
        /*006a*/ 	.short	(.L_330 - .L_329)
.L_329:
        /*006c*/ 	.word	0x00000000
        /*0070*/ 	.short	0x0008
        /*0072*/ 	.short	0x0040
        /*0074*/ 	.byte	0x00, 0xf5, 0x21, 0x00


	//----- nvinfo : EIATTR_KPARAM_INFO
	.align		4
.L_330:
        /*0078*/ 	.byte	0x04, 0x17
        /*007a*/ 	.short	(.L_332 - .L_331)
.L_331:
        /*007c*/ 	.word	0x00000000
        /*0080*/ 	.short	0x0007
        /*0082*/ 	.short	0x0038
        /*0084*/ 	.byte	0x00, 0xf5, 0x21, 0x00


	//----- nvinfo : EIATTR_KPARAM_INFO
	.align		4
.L_332:
        /*0088*/ 	.byte	0x04, 0x17
        /*008a*/ 	.short	(.L_334 - .L_333)
.L_333:
        /*008c*/ 	.word	0x00000000
        /*0090*/ 	.short	0x0006
        /*0092*/ 	.short	0x0030
        /*0094*/ 	.byte	0x00, 0xf5, 0x21, 0x00


	//----- nvinfo : EIATTR_KPARAM_INFO
	.align		4
.L_334:
        /*0098*/ 	.byte	0x04, 0x17
        /*009a*/ 	.short	(.L_336 - .L_335)
.L_335:
        /*009c*/ 	.word	0x00000000
        /*00a0*/ 	.short	0x0005
        /*00a2*/ 	.short	0x0028
        /*00a4*/ 	.byte	0x00, 0xf5, 0x21, 0x00


	//----- nvinfo : EIATTR_KPARAM_INFO
	.align		4
.L_336:
        /*00a8*/ 	.byte	0x04, 0x17
        /*00aa*/ 	.short	(.L_338 - .L_337)
.L_337:
        /*00ac*/ 	.word	0x00000000
        /*00b0*/ 	.short	0x0004
        /*00b2*/ 	.short	0x0020
        /*00b4*/ 	.byte	0x00, 0xf5, 0x21, 0x00


	//----- nvinfo : EIATTR_KPARAM_INFO
	.align		4
.L_338:
        /*00b8*/ 	.byte	0x04, 0x17
        /*00ba*/ 	.short	(.L_340 - .L_339)
.L_339:
        /*00bc*/ 	.word	0x00000000
        /*00c0*/ 	.short	0x0003
        /*00c2*/ 	.short	0x0018
        /*00c4*/ 	.byte	0x00, 0xf5, 0x21, 0x00


	//----- nvinfo : EIATTR_KPARAM_INFO
	.align		4
.L_340:
        /*00c8*/ 	.byte	0x04, 0x17
        /*00ca*/ 	.short	(.L_342 - .L_341)
.L_341:
        /*00cc*/ 	.word	0x00000000
        /*00d0*/ 	.short	0x0002
        /*00d2*/ 	.short	0x0010
        /*00d4*/ 	.byte	0x00, 0xf5, 0x21, 0x00


	//----- nvinfo : EIATTR_KPARAM_INFO
	.align		4
.L_342:
        /*00d8*/ 	.byte	0x04, 0x17
        /*00da*/ 	.short	(.L_344 - .L_343)
.L_343:
        /*00dc*/ 	.word	0x00000000
        /*00e0*/ 	.short	0x0001
        /*00e2*/ 	.short	0x0008
        /*00e4*/ 	.byte	0x00, 0xf5, 0x21, 0x00


	//----- nvinfo : EIATTR_KPARAM_INFO
	.align		4
.L_344:
        /*00e8*/ 	.byte	0x04, 0x17
        /*00ea*/ 	.short	(.L_346 - .L_345)
.L_345:
        /*00ec*/ 	.word	0x00000000
        /*00f0*/ 	.short	0x0000
        /*00f2*/ 	.short	0x0000
        /*00f4*/ 	.byte	0x00, 0xf5, 0x21, 0x00


	//----- nvinfo : EIATTR_SPARSE_MMA_MASK
	.align		4
.L_346:
        /*00f8*/ 	.byte	0x03, 0x50
        /*00fa*/ 	.short	0x0000


	//----- nvinfo : EIATTR_MAXREG_COUNT
	.align		4
        /*00fc*/ 	.byte	0x03, 0x1b
        /*00fe*/ 	.short	0x00ff


	//----- nvinfo : EIATTR_NUM_BARRIERS
	.align		4
        /*0100*/ 	.byte	0x02, 0x4c
        /*0102*/ 	.byte	0x01
	.zero		1


	//----- nvinfo : EIATTR_MERCURY_ISA_VERSION
	.align		4
        /*0104*/ 	.byte	0x03, 0x5f
        /*0106*/ 	.short	0x0101


	//----- nvinfo : EIATTR_VRC_CTA_INIT_COUNT
	.align		4
        /*0108*/ 	.byte	0x02, 0x4a
	.zero		1
	.zero		1


	//----- nvinfo : EIATTR_EXIT_INSTR_OFFSETS
	.align		4
        /*010c*/ 	.byte	0x04, 0x1c
        /*010e*/ 	.short	(.L_348 - .L_347)


	//   ....[0]....
.L_347:
        /*0110*/ 	.word	0x00001520


	//   ....[1]....
        /*0114*/ 	.word	0x000018b0


	//   ....[2]....
        /*0118*/ 	.word	0x00001a50


	//   ....[3]....
        /*011c*/ 	.word	0x00001b90


	//   ....[4]....
        /*0120*/ 	.word	0x00001c40


	//----- nvinfo : EIATTR_CRS_STACK_SIZE
	.align		4
.L_348:
        /*0124*/ 	.byte	0x04, 0x1e
        /*0126*/ 	.short	(.L_350 - .L_349)
.L_349:
        /*0128*/ 	.word	0x00000000


	//----- nvinfo : EIATTR_CBANK_PARAM_SIZE
	.align		4
.L_350:
        /*012c*/ 	.byte	0x03, 0x19
        /*012e*/ 	.short	0x0060


	//----- nvinfo : EIATTR_PARAM_CBANK
	.align		4
        /*0130*/ 	.byte	0x04, 0x0a
        /*0132*/ 	.short	(.L_352 - .L_351)
	.align		4
.L_351:
        /*0134*/ 	.word	index@(.nv.constant0._Z25cuda_get_soap_der_two_onePdS_S_S_S_S_S_S_Piiiiiii)
        /*0138*/ 	.short	0x0380
        /*013a*/ 	.short	0x0060


	//----- nvinfo : EIATTR_SW_WAR
	.align		4
.L_352:
        /*013c*/ 	.byte	0x04, 0x36
        /*013e*/ 	.short	(.L_354 - .L_353)
.L_353:
        /*0140*/ 	.word	0x00000008
.L_354:


//--------------------- .nv.info._Z21cuda_get_soap_der_onePdS_S_S_P7double2S1_S1_S1_PiPbiiiiii --------------------------
	.section	.nv.info._Z21cuda_get_soap_der_onePdS_S_S_P7double2S1_S1_S1_PiPbiiiiii,"",@"SHT_CUDA_INFO"
	.sectionflags	@""
	.align	4


	//----- nvinfo : EIATTR_CUDA_API_VERSION
	.align		4
        /*0000*/ 	.byte	0x04, 0x37
        /*0002*/ 	.short	(.L_356 - .L_355)
.L_355:
        /*0004*/ 	.word	0x00000082


	//----- nvinfo : EIATTR_KPARAM_INFO
	.align		4
.L_356:
        /*0008*/ 	.byte	0x04, 0x17
        /*000a*/ 	.short	(.L_358 - .L_357)
.L_357:
        /*000c*/ 	.word	0x00000000
        /*0010*/ 	.short	0x000f
        /*0012*/ 	.short	0x0064
        /*0014*/ 	.byte	0x00, 0xf0, 0x11, 0x00


	//----- nvinfo : EIATTR_KPARAM_INFO
	.align		4
.L_358:
        /*0018*/ 	.byte	0x04, 0x17
        /*001a*/ 	.short	(.L_360 - .L_359)
.L_359:
        /*001c*/ 	.word	0x00000000
        /*0020*/ 	.short	0x000e
        /*0022*/ 	.short	0x0060
        /*0024*/ 	.byte	0x00, 0xf0, 0x11, 0x00


	//----- nvinfo : EIATTR_KPARAM_INFO
	.align		4
.L_360:
        /*0028*/ 	.byte	0x04, 0x17
        /*002a*/ 	.short	(.L_362 - .L_361)
.L_361:
        /*002c*/ 	.word	0x00000000
        /*0030*/ 	.short	0x000d
        /*0032*/ 	.short	0x005c
        /*0034*/ 	.byte	0x00, 0xf0, 0x11, 0x00


	//----- nvinfo : EIATTR_KPARAM_INFO
	.align		4
.L_362:
        /*0038*/ 	.byte	0x04, 0x17
        /*003a*/ 	.short	(.L_364 - .L_363)
.L_363:
        /*003c*/ 	.word	0x00000000
        /*0040*/ 	.short	0x000c
        /*0042*/ 	.short	0x0058
        /*0044*/ 	.byte	0x00, 0xf0, 0x11, 0x00


	//----- nvinfo : EIATTR_KPARAM_INFO
	.align		4
.L_364:
        /*0048*/ 	.byte	0x04, 0x17
        /*004a*/ 	.short	(.L_366 - .L_365)
.L_365:
        /*004c*/ 	.word	0x00000000
        /*0050*/ 	.short	0x000b
        /*0052*/ 	.short	0x0054
        /*0054*/ 	.byte	0x00, 0xf0, 0x11, 0x00


	//----- nvinfo : EIATTR_KPARAM_INFO
	.align		4
.L_366:
        /*0058*/ 	.byte	0x04, 0x17
        /*005a*/ 	.short	(.L_368 - .L_367)
.L_367:
        /*005c*/ 	.word	0x00000000
        /*0060*/ 	.short	0x000a
        /*0062*/ 	.short	0x0050
        /*0064*/ 	.byte	0x00, 0xf0, 0x11, 0x00


	//----- nvinfo : EIATTR_KPARAM_INFO
	.align		4
.L_368:
        /*0068*/ 	.byte	0x04, 0x17
        /*006a*/ 	.short	(.L_370 - .L_369)
.L_369:
        /*006c*/ 	.word	0x00000000
        /*0070*/ 	.short	0x0009
        /*0072*/ 	.short	0x0048
        /*0074*/ 	.byte	0x00, 0xf5, 0x21, 0x00


	//----- nvinfo : EIATTR_KPARAM_INFO
	.align		4
.L_370:
        /*0078*/ 	.byte	0x04, 0x17
        /*007a*/ 	.short	(.L_372 - .L_371)
.L_371:
        /*007c*/ 	.word	0x00000000
        /*0080*/ 	.short	0x0008
        /*0082*/ 	.short	0x0040
        /*0084*/ 	.byte	0x00, 0xf5, 0x21, 0x00


	//----- nvinfo : EIATTR_KPARAM_INFO
	.align		4
.L_372:
        /*0088*/ 	.byte	0x04, 0x17
        /*008a*/ 	.short	(.L_374 - .L_373)
.L_373:
        /*008c*/ 	.word	0x00000000
        /*0090*/ 	.short	0x0007
        /*0092*/ 	.short	0x0038
        /*0094*/ 	.byte	0x00, 0xf5, 0x21, 0x00


	//----- nvinfo : EIATTR_KPARAM_INFO
	.align		4
.L_374:
        /*0098*/ 	.byte	0x04, 0x17
        /*009a*/ 	.short	(.L_376 - .L_375)
.L_375:
        /*009c*/ 	.word	0x00000000
        /*00a0*/ 	.short	0x0006
        /*00a2*/ 	.short	0x0030
        /*00a4*/ 	.byte	0x00, 0xf5, 0x21, 0x00


	//----- nvinfo : EIATTR_KPARAM_INFO
	.align		4
.L_376:
        /*00a8*/ 	.byte	0x04, 0x17
        /*00aa*/ 	.short	(.L_378 - .L_377)
.L_377:
        /*00ac*/ 	.word	0x00000000
        /*00b0*/ 	.short	0x0005
        /*00b2*/ 	.short	0x0028
        /*00b4*/ 	.byte	0x00, 0xf5, 0x21, 0x00


	//----- nvinfo : EIATTR_KPARAM_INFO
	.align		4
.L_378:
        /*00b8*/ 	.byte	0x04, 0x17
        /*00ba*/ 	.short	(.L_380 - .L_379)
.L_379:
        /*00bc*/ 	.word	0x00000000
        /*00c0*/ 	.short	0x0004
        /*00c2*/ 	.short	0x0020
        /*00c4*/ 	.byte	0x00, 0xf5, 0x21, 0x00


	//----- nvinfo : EIATTR_KPARAM_INFO
	.align		4
.L_380:
        /*00c8*/ 	.byte	0x04, 0x17
        /*00ca*/ 	.short	(.L_382 - .L_381)
.L_381:
        /*00cc*/ 	.word	0x00000000
        /*00d0*/ 	.short	0x0003
        /*00d2*/ 	.short	0x0018
        /*00d4*/ 	.byte	0x00, 0xf5, 0x21, 0x00


	//----- nvinfo : EIATTR_KPARAM_INFO
	.align		4
.L_382:
        /*00d8*/ 	.byte	0x04, 0x17
        /*00da*/ 	.short	(.L_384 - .L_383)
.L_383:
        /*00dc*/ 	.word	0x00000000
        /*00e0*/ 	.short	0x0002
        /*00e2*/ 	.short	0x0010
        /*00e4*/ 	.byte	0x00, 0xf5, 0x21, 0x00


	//----- nvinfo : EIATTR_KPARAM_INFO
	.align		4
.L_384:
        /*00e8*/ 	.byte	0x04, 0x17
        /*00ea*/ 	.short	(.L_386 - .L_385)
.L_385:
        /*00ec*/ 	.word	0x00000000
        /*00f0*/ 	.short	0x0001
        /*00f2*/ 	.short	0x0008
        /*00f4*/ 	.byte	0x00, 0xf5, 0x21, 0x00


	//----- nvinfo : EIATTR_KPARAM_INFO
	.align		4
.L_386:
        /*00f8*/ 	.byte	0x04, 0x17
        /*00fa*/ 	.short	(.L_388 - .L_387)
.L_387:
        /*00fc*/ 	.word	0x00000000
        /*0100*/ 	.short	0x0000
        /*0102*/ 	.short	0x0000
        /*0104*/ 	.byte	0x00, 0xf5, 0x21, 0x00


	//----- nvinfo : EIATTR_SPARSE_MMA_MASK
	.align		4
.L_388:
        /*0108*/ 	.byte	0x03, 0x50
        /*010a*/ 	.short	0x0000


	//----- nvinfo : EIATTR_MAXREG_COUNT
	.align		4
        /*010c*/ 	.byte	0x03, 0x1b
        /*010e*/ 	.short	0x00ff


	//----- nvinfo : EIATTR_MERCURY_ISA_VERSION
	.align		4
        /*0110*/ 	.byte	0x03, 0x5f
        /*0112*/ 	.short	0x0101


	//----- nvinfo : EIATTR_VRC_CTA_INIT_COUNT
	.align		4
        /*0114*/ 	.byte	0x02, 0x4a
	.zero		1
	.zero		1


	//----- nvinfo : EIATTR_EXIT_INSTR_OFFSETS
	.align		4
        /*0118*/ 	.byte	0x04, 0x1c
        /*011a*/ 	.short	(.L_390 - .L_389)


	//   ....[0]....
.L_389:
        /*011c*/ 	.word	0x00000080


	//   ....[1]....
        /*0120*/ 	.word	0x000000b0


	//   ....[2]....
        /*0124*/ 	.word	0x000000f0


	//   ....[3]....
        /*0128*/ 	.word	0x00000ff0


	//----- nvinfo : EIATTR_CBANK_PARAM_SIZE
	.align		4
.L_390:
        /*012c*/ 	.byte	0x03, 0x19
        /*012e*/ 	.short	0x0068


	//----- nvinfo : EIATTR_PARAM_CBANK
	.align		4
        /*0130*/ 	.byte	0x04, 0x0a
        /*0132*/ 	.short	(.L_392 - .L_391)
	.align		4
.L_391:
        /*0134*/ 	.word	index@(.nv.constant0._Z21cuda_get_soap_der_onePdS_S_S_P7double2S1_S1_S1_PiPbiiiiii)
        /*0138*/ 	.short	0x0380
        /*013a*/ 	.short	0x0068


	//----- nvinfo : EIATTR_SW_WAR
	.align		4
.L_392:
        /*013c*/ 	.byte	0x04, 0x36
        /*013e*/ 	.short	(.L_394 - .L_393)
.L_393:
        /*0140*/ 	.word	0x00000008
.L_394:


//--------------------- .nv.info._Z15cuda_get_soap_pPdS_S_P7double2Pbiiii --------------------------
	.section	.nv.info._Z15cuda_get_soap_pPdS_S_P7double2Pbiiii,"",@"SHT_CUDA_INFO"
	.sectionflags	@""
	.align	4


	//----- nvinfo : EIATTR_CUDA_API_VERSION
	.align		4
        /*0000*/ 	.byte	0x04, 0x37
        /*0002*/ 	.short	(.L_396 - .L_395)
.L_395:
        /*0004*/ 	.word	0x00000082


	//----- nvinfo : EIATTR_KPARAM_INFO
	.align		4
.L_396:
        /*0008*/ 	.byte	0x04, 0x17
        /*000a*/ 	.short	(.L_398 - .L_397)
.L_397:
        /*000c*/ 	.word	0x00000000
        /*0010*/ 	.short	0x0008
        /*0012*/ 	.short	0x0034
        /*0014*/ 	.byte	0x00, 0xf0, 0x11, 0x00


	//----- nvinfo : EIATTR_KPARAM_INFO
	.align		4
.L_398:
        /*0018*/ 	.byte	0x04, 0x17
        /*001a*/ 	.short	(.L_400 - .L_399)
.L_399:
        /*001c*/ 	.word	0x00000000
        /*0020*/ 	.short	0x0007
        /*0022*/ 	.short	0x0030
        /*0024*/ 	.byte	0x00, 0xf0, 0x11, 0x00


	//----- nvinfo : EIATTR_KPARAM_INFO
	.align		4
.L_400:
        /*0028*/ 	.byte	0x04, 0x17
        /*002a*/ 	.short	(.L_402 - .L_401)
.L_401:
        /*002c*/ 	.word	0x00000000
        /*0030*/ 	.short	0x0006
        /*0032*/ 	.short	0x002c
        /*0034*/ 	.byte	0x00, 0xf0, 0x11, 0x00


	//----- nvinfo : EIATTR_KPARAM_INFO
	.align		4
.L_402:
        /*0038*/ 	.byte	0x04, 0x17
        /*003a*/ 	.short	(.L_404 - .L_403)
.L_403:
        /*003c*/ 	.word	0x00000000
        /*0040*/ 	.short	0x0005
        /*0042*/ 	.short	0x0028
        /*0044*/ 	.byte	0x00, 0xf0, 0x11, 0x00


	//----- nvinfo : EIATTR_KPARAM_INFO
	.align		4
.L_404:
        /*0048*/ 	.byte	0x04, 0x17
        /*004a*/ 	.short	(.L_406 - .L_405)
.L_405:
        /*004c*/ 	.word	0x00000000
        /*0050*/ 	.short	0x0004
        /*0052*/ 	.short	0x0020
        /*0054*/ 	.byte	0x00, 0xf5, 0x21, 0x00


	//----- nvinfo : EIATTR_KPARAM_INFO
	.align		4
.L_406:
        /*0058*/ 	.byte	0x04, 0x17
        /*005a*/ 	.short	(.L_408 - .L_407)
.L_407:
        /*005c*/ 	.word	0x00000000
        /*0060*/ 	.short	0x0003
        /*0062*/ 	.short	0x0018
        /*0064*/ 	.byte	0x00, 0xf5, 0x21, 0x00


	//----- nvinfo : EIATTR_KPARAM_INFO
	.align		4
.L_408:
        /*0068*/ 	.byte	0x04, 0x17
        /*006a*/ 	.short	(.L_410 - .L_409)
.L_409:
        /*006c*/ 	.word	0x00000000
        /*0070*/ 	.short	0x0002
        /*0072*/ 	.short	0x0010
        /*0074*/ 	.byte	0x00, 0xf5, 0x21, 0x00


	//----- nvinfo : EIATTR_KPARAM_INFO
	.align		4
.L_410:
        /*0078*/ 	.byte	0x04, 0x17
        /*007a*/ 	.short	(.L_412 - .L_411)
.L_411:
        /*007c*/ 	.word	0x00000000
        /*0080*/ 	.short	0x0001
        /*0082*/ 	.short	0x0008
        /*0084*/ 	.byte	0x00, 0xf5, 0x21, 0x00


	//----- nvinfo : EIATTR_KPARAM_INFO
	.align		4
.L_412:
        /*0088*/ 	.byte	0x04, 0x17
        /*008a*/ 	.short	(.L_414 - .L_413)
.L_413:
        /*008c*/ 	.word	0x00000000
        /*0090*/ 	.short	0x0000
        /*0092*/ 	.short	0x0000
        /*0094*/ 	.byte	0x00, 0xf5, 0x21, 0x00


	//----- nvinfo : EIATTR_SPARSE_MMA_MASK
	.align		4
.L_414:
        /*0098*/ 	.byte	0x03, 0x50
        /*009a*/ 	.short	0x0000


	//----- nvinfo : EIATTR_MAXREG_COUNT
	.align		4
        /*009c*/ 	.byte	0x03, 0x1b
        /*009e*/ 	.short	0x00ff


	//----- nvinfo : EIATTR_MERCURY_ISA_VERSION
	.align		4
        /*00a0*/ 	.byte	0x03, 0x5f
        /*00a2*/ 	.short	0x0101


	//----- nvinfo : EIATTR_VRC_CTA_INIT_COUNT
	.align		4
        /*00a4*/ 	.byte	0x02, 0x4a
	.zero		1
	.zero		1


	//----- nvinfo : EIATTR_EXIT_INSTR_OFFSETS
	.align		4
        /*00a8*/ 	.byte	0x04, 0x1c
        /*00aa*/ 	.short	(.L_416 - .L_415)


	//   ....[0]....
.L_415:
        /*00ac*/ 	.word	0x00000070


	//   ....[1]....
        /*00b0*/ 	.word	0x00001170


	//----- nvinfo : EIATTR_CRS_STACK_SIZE
	.align		4
.L_416:
        /*00b4*/ 	.byte	0x04, 0x1e
        /*00b6*/ 	.short	(.L_418 - .L_417)
.L_417:
        /*00b8*/ 	.word	0x00000000


	//----- nvinfo : EIATTR_CBANK_PARAM_SIZE
	.align		4
.L_418:
        /*00bc*/ 	.byte	0x03, 0x19
        /*00be*/ 	.short	0x0038


	//----- nvinfo : EIATTR_PARAM_CBANK
	.align		4
        /*00c0*/ 	.byte	0x04, 0x0a
        /*00c2*/ 	.short	(.L_420 - .L_419)
	.align		4
.L_419:
        /*00c4*/ 	.word	index@(.nv.constant0._Z15cuda_get_soap_pPdS_S_P7double2Pbiiii)
        /*00c8*/ 	.short	0x0380
        /*00ca*/ 	.short	0x0038


	//----- nvinfo : EIATTR_SW_WAR
	.align		4
.L_420:
        /*00cc*/ 	.byte	0x04, 0x36
        /*00ce*/ 	.short	(.L_422 - .L_421)
.L_421:
        /*00d0*/ 	.word	0x00000008
.L_422:


//--------------------- .nv.info._Z27cuda_soap_forces_virial_twoiPdiPiS0_P7double3S2_S_iS_ --------------------------
	.section	.nv.info._Z27cuda_soap_forces_virial_twoiPdiPiS0_P7double3S2_S_iS_,"",@"SHT_CUDA_INFO"
	.sectionflags	@""
	.align	4


	//----- nvinfo : EIATTR_CUDA_API_VERSION
	.align		4
        /*0000*/ 	.byte	0x04, 0x37
        /*0002*/ 	.short	(.L_424 - .L_423)
.L_423:
        /*0004*/ 	.word	0x00000082


	//----- nvinfo : EIATTR_KPARAM_INFO
	.align		4
.L_424:
        /*0008*/ 	.byte	0x04, 0x17
        /*000a*/ 	.short	(.L_426 - .L_425)
.L_425:
        /*000c*/ 	.word	0x00000000
        /*0010*/ 	.short	0x0009
        /*0012*/ 	.short	0x0048
        /*0014*/ 	.byte	0x00, 0xf5, 0x21, 0x00


	//----- nvinfo : EIATTR_KPARAM_INFO
	.align		4
.L_426:
        /*0018*/ 	.byte	0x04, 0x17
        /*001a*/ 	.short	(.L_428 - .L_427)
.L_427:
        /*001c*/ 	.word	0x00000000
        /*0020*/ 	.short	0x0008
        /*0022*/ 	.short	0x0040
        /*0024*/ 	.byte	0x00, 0xf0, 0x11, 0x00


	//----- nvinfo : EIATTR_KPARAM_INFO
	.align		4
.L_428:
        /*0028*/ 	.byte	0x04, 0x17
        /*002a*/ 	.short	(.L_430 - .L_429)
.L_429:
        /*002c*/ 	.word	0x00000000
        /*0030*/ 	.short	0x0007
        /*0032*/ 	.short	0x0038
        /*0034*/ 	.byte	0x00, 0xf5, 0x21, 0x00


	//----- nvinfo : EIATTR_KPARAM_INFO
	.align		4
.L_430:
        /*0038*/ 	.byte	0x04, 0x17
        /*003a*/ 	.short	(.L_432 - .L_431)
.L_431:
        /*003c*/ 	.word	0x00000000
        /*0040*/ 	.short	0x0006
        /*0042*/ 	.short	0x0030
        /*0044*/ 	.byte	0x00, 0xf5, 0x21, 0x00


	//----- nvinfo : EIATTR_KPARAM_INFO
	.align		4
.L_432:
        /*0048*/ 	.byte	0x04, 0x17
        /*004a*/ 	.short	(.L_434 - .L_433)
.L_433:
        /*004c*/ 	.word	0x00000000
        /*0050*/ 	.short	0x0005
        /*0052*/ 	.short	0x0028
        /*0054*/ 	.byte	0x00, 0xf5, 0x21, 0x00


	//----- nvinfo : EIATTR_KPARAM_INFO
	.align		4
.L_434:
        /*0058*/ 	.byte	0x04, 0x17
        /*005a*/ 	.short	(.L_436 - .L_435)
.L_435:
        /*005c*/ 	.word	0x00000000
        /*0060*/ 	.short	0x0004
        /*0062*/ 	.short	0x0020
        /*0064*/ 	.byte	0x00, 0xf5, 0x21, 0x00


	//----- nvinfo : EIATTR_KPARAM_INFO
	.align		4
.L_436:
        /*0068*/ 	.byte	0x04, 0x17
        /*006a*/ 	.short	(.L_438 - .L_437)
.L_437:
        /*006c*/ 	.word	0x00000000
        /*0070*/ 	.short	0x0003
        /*0072*/ 	.short	0x0018
        /*0074*/ 	.byte	0x00, 0xf5, 0x21, 0x00


	//----- nvinfo : EIATTR_KPARAM_INFO
	.align		4
.L_438:
        /*0078*/ 	.byte	0x04, 0x17
        /*007a*/ 	.short	(.L_440 - .L_439)
.L_439:
        /*007c*/ 	.word	0x00000000
        /*0080*/ 	.short	0x0002
        /*0082*/ 	.short	0x0010
        /*0084*/ 	.byte	0x00, 0xf0, 0x11, 0x00


	//----- nvinfo : EIATTR_KPARAM_INFO
	.align		4
.L_440:
        /*0088*/ 	.byte	0x04, 0x17
        /*008a*/ 	.short	(.L_442 - .L_441)
.L_441:
        /*008c*/ 	.word	0x00000000
        /*0090*/ 	.short	0x0001
        /*0092*/ 	.short	0x0008
        /*0094*/ 	.byte	0x00, 0xf5, 0x21, 0x00


	//----- nvinfo : EIATTR_KPARAM_INFO
	.align		4
.L_442:
        /*0098*/ 	.byte	0x04, 0x17
        /*009a*/ 	.short	(.L_444 - .L_443)
.L_443:
        /*009c*/ 	.word	0x00000000
        /*00a0*/ 	.short	0x0000
        /*00a2*/ 	.short	0x0000
        /*00a4*/ 	.byte	0x00, 0xf0, 0x11, 0x00


	//----- nvinfo : EIATTR_SPARSE_MMA_MASK
	.align		4
.L_444:
        /*00a8*/ 	.byte	0x03, 0x50
        /*00aa*/ 	.short	0x0000


	//----- nvinfo : EIATTR_MAXREG_COUNT
	.align		4
        /*00ac*/ 	.byte	0x03, 0x1b
        /*00ae*/ 	.short	0x00ff


	//----- nvinfo : EIATTR_NUM_BARRIERS
	.align		4
        /*00b0*/ 	.byte	0x02, 0x4c
        /*00b2*/ 	.byte	0x01
	.zero		1


	//----- nvinfo : EIATTR_MERCURY_ISA_VERSION
	.align		4
        /*00b4*/ 	.byte	0x03, 0x5f
        /*00b6*/ 	.short	0x0101


	//----- nvinfo : EIATTR_VRC_CTA_INIT_COUNT
	.align		4
        /*00b8*/ 	.byte	0x02, 0x4a
	.zero		1
	.zero		1


	//----- nvinfo : EIATTR_EXIT_INSTR_OFFSETS
	.align		4
        /*00bc*/ 	.byte	0x04, 0x1c
        /*00be*/ 	.short	(.L_446 - .L_445)


	//   ....[0]....
.L_445:
        /*00c0*/ 	.word	0x00001940


	//   ....[1]....
        /*00c4*/ 	.word	0x00001c80


	//----- nvinfo : EIATTR_CRS_STACK_SIZE
	.align		4
.L_446:
        /*00c8*/ 	.byte	0x04, 0x1e
        /*00ca*/ 	.short	(.L_448 - .L_447)
.L_447:
        /*00cc*/ 	.word	0x00000000


	//----- nvinfo : EIATTR_CBANK_PARAM_SIZE
	.align		4
.L_448:
        /*00d0*/ 	.byte	0x03, 0x19
        /*00d2*/ 	.short	0x0050


	//----- nvinfo : EIATTR_PARAM_CBANK
	.align		4
        /*00d4*/ 	.byte	0x04, 0x0a
        /*00d6*/ 	.short	(.L_450 - .L_449)
	.align		4
.L_449:
        /*00d8*/ 	.word	index@(.nv.constant0._Z27cuda_soap_forces_virial_twoiPdiPiS0_P7double3S2_S_iS_)
        /*00dc*/ 	.short	0x0380
        /*00de*/ 	.short	0x0050


	//----- nvinfo : EIATTR_SW_WAR
	.align		4
.L_450:
        /*00e0*/ 	.byte	0x04, 0x36
        /*00e2*/ 	.short	(.L_452 - .L_451)
.L_451:
        /*00e4*/ 	.word	0x00000008
.L_452:


//--------------------- .nv.info._Z10matvect_qsPdS_S_ii --------------------------
	.section	.nv.info._Z10matvect_qsPdS_S_ii,"",@"SHT_CUDA_INFO"
	.sectionflags	@""
	.align	4


	//----- nvinfo : EIATTR_CUDA_API_VERSION
	.align		4
        /*0000*/ 	.byte	0x04, 0x37
        /*0002*/ 	.short	(.L_454 - .L_453)
.L_453:
        /*0004*/ 	.word	0x00000082


	//----- nvinfo : EIATTR_KPARAM_INFO
	.align		4
.L_454:
        /*0008*/ 	.byte	0x04, 0x17
        /*000a*/ 	.short	(.L_456 - .L_455)
.L_455:
        /*000c*/ 	.word	0x00000000
        /*0010*/ 	.short	0x0004
        /*0012*/ 	.short	0x001c
        /*0014*/ 	.byte	0x00, 0xf0, 0x11, 0x00


	//----- nvinfo : EIATTR_KPARAM_INFO
	.align		4
.L_456:
        /*0018*/ 	.byte	0x04, 0x17
        /*001a*/ 	.short	(.L_458 - .L_457)
.L_457:
        /*001c*/ 	.word	0x00000000
        /*0020*/ 	.short	0x0003
        /*0022*/ 	.short	0x0018
        /*0024*/ 	.byte	0x00, 0xf0, 0x11, 0x00


	//----- nvinfo : EIATTR_KPARAM_INFO
	.align		4
.L_458:
        /*0028*/ 	.byte	0x04, 0x17
        /*002a*/ 	.short	(.L_460 - .L_459)
.L_459:
        /*002c*/ 	.word	0x00000000
        /*0030*/ 	.short	0x0002
        /*0032*/ 	.short	0x0010
        /*0034*/ 	.byte	0x00, 0xf5, 0x21, 0x00


	//----- nvinfo : EIATTR_KPARAM_INFO
	.align		4
.L_460:
        /*0038*/ 	.byte	0x04, 0x17
        /*003a*/ 	.short	(.L_462 - .L_461)
.L_461:
        /*003c*/ 	.word	0x00000000
        /*0040*/ 	.short	0x0001
        /*0042*/ 	.short	0x0008
        /*0044*/ 	.byte	0x00, 0xf5, 0x21, 0x00


	//----- nvinfo : EIATTR_KPARAM_INFO
	.align		4
.L_462:
        /*0048*/ 	.byte	0x04, 0x17
        /*004a*/ 	.short	(.L_464 - .L_463)
.L_463:
        /*004c*/ 	.word	0x00000000
        /*0050*/ 	.short	0x0000
        /*0052*/ 	.short	0x0000
        /*0054*/ 	.byte	0x00, 0xf5, 0x21, 0x00


	//----- nvinfo : EIATTR_SPARSE_MMA_MASK
	.align		4
.L_464:
        /*0058*/ 	.byte	0x03, 0x50
        /*005a*/ 	.short	0x0000


	//----- nvinfo : EIATTR_MAXREG_COUNT
	.align		4
        /*005c*/ 	.byte	0x03, 0x1b
        /*005e*/ 	.short	0x00ff


	//----- nvinfo : EIATTR_MERCURY_ISA_VERSION
	.align		4
        /*0060*/ 	.byte	0x03, 0x5f
        /*0062*/ 	.short	0x0101


	//----- nvinfo : EIATTR_VRC_CTA_INIT_COUNT
	.align		4
        /*0064*/ 	.byte	0x02, 0x4a
	.zero		1
	.zero		1


	//----- nvinfo : EIATTR_EXIT_INSTR_OFFSETS
	.align		4
        /*0068*/ 	.byte	0x04, 0x1c
        /*006a*/ 	.short	(.L_466 - .L_465)


	//   ....[0]....
.L_465:
        /*006c*/ 	.word	0x00000210


	//   ....[1]....
        /*0070*/ 	.word	0x000002d0


	//----- nvinfo : EIATTR_CBANK_PARAM_SIZE
	.align		4
.L_466:
        /*0074*/ 	.byte	0x03, 0x19
        /*0076*/ 	.short	0x0020


	//----- nvinfo : EIATTR_PARAM_CBANK
	.align		4
        /*0078*/ 	.byte	0x04, 0x0a
        /*007a*/ 	.short	(.L_468 - .L_467)
	.align		4
.L_467:
        /*007c*/ 	.word	index@(.nv.constant0._Z10matvect_qsPdS_S_ii)
        /*0080*/ 	.short	0x0380
        /*0082*/ 	.short	0x0020


	//----- nvinfo : EIATTR_SW_WAR
	.align		4
.L_468:
        /*0084*/ 	.byte	0x04, 0x36
        /*0086*/ 	.short	(.L_470 - .L_469)
.L_469:
        /*0088*/ 	.word	0x00000008
.L_470:


//--------------------- .nv.info._Z15matvect_kernelsPdS_ii --------------------------
	.section	.nv.info._Z15matvect_kernelsPdS_ii,"",@"SHT_CUDA_INFO"
	.sectionflags	@""
	.align	4


	//----- nvinfo : EIATTR_CUDA_API_VERSION
	.align		4
        /*0000*/ 	.byte	0x04, 0x37
        /*0002*/ 	.short	(.L_472 - .L_471)
.L_471:
        /*0004*/ 	.word	0x00000082


	//----- nvinfo : EIATTR_KPARAM_INFO
	.align		4
.L_472:
        /*0008*/ 	.byte	0x04, 0x17
        /*000a*/ 	.short	(.L_474 - .L_473)
.L_473:
        /*000c*/ 	.word	0x00000000
        /*0010*/ 	.short	0x0003
        /*0012*/ 	.short	0x0014
        /*0014*/ 	.byte	0x00, 0xf0, 0x11, 0x00


	//----- nvinfo : EIATTR_KPARAM_INFO
	.align		4
.L_474:
        /*0018*/ 	.byte	0x04, 0x17
        /*001a*/ 	.short	(.L_476 - .L_475)
.L_475:
        /*001c*/ 	.word	0x00000000
        /*0020*/ 	.short	0x0002
        /*0022*/ 	.short	0x0010
        /*0024*/ 	.byte	0x00, 0xf0, 0x11, 0x00


	//----- nvinfo : EIATTR_KPARAM_INFO
	.align		4
.L_476:
        /*0028*/ 	.byte	0x04, 0x17
        /*002a*/ 	.short	(.L_478 - .L_477)
.L_477:
        /*002c*/ 	.word	0x00000000
        /*0030*/ 	.short	0x0001
        /*0032*/ 	.short	0x0008
        /*0034*/ 	.byte	0x00, 0xf5, 0x21, 0x00


	//----- nvinfo : EIATTR_KPARAM_INFO
	.align		4
.L_478:
        /*0038*/ 	.byte	0x04, 0x17
        /*003a*/ 	.short	(.L_480 - .L_479)
.L_479:
        /*003c*/ 	.word	0x00000000
        /*0040*/ 	.short	0x0000
        /*0042*/ 	.short	0x0000
        /*0044*/ 	.byte	0x00, 0xf5, 0x21, 0x00


	//----- nvinfo : EIATTR_SPARSE_MMA_MASK
	.align		4
.L_480:
        /*0048*/ 	.byte	0x03, 0x50
        /*004a*/ 	.short	0x0000


	//----- nvinfo : EIATTR_MAXREG_COUNT
	.align		4
        /*004c*/ 	.byte	0x03, 0x1b
        /*004e*/ 	.short	0x00ff


	//----- nvinfo : EIATTR_MERCURY_ISA_VERSION
	.align		4
        /*0050*/ 	.byte	0x03, 0x5f
        /*0052*/ 	.short	0x0101


	//----- nvinfo : EIATTR_VRC_CTA_INIT_COUNT
	.align		4
        /*0054*/ 	.byte	0x02, 0x4a
	.zero		1
	.zero		1


	//----- nvinfo : EIATTR_EXIT_INSTR_OFFSETS
	.align		4
        /*0058*/ 	.byte	0x04, 0x1c
        /*005a*/ 	.short	(.L_482 - .L_481)


	//   ....[0]....
.L_481:
        /*005c*/ 	.word	0x00000210


	//   ....[1]....
        /*0060*/ 	.word	0x000002b0


	//----- nvinfo : EIATTR_CBANK_PARAM_SIZE
	.align		4
.L_482:
        /*0064*/ 	.byte	0x03, 0x19
        /*0066*/ 	.short	0x0018


	//----- nvinfo : EIATTR_PARAM_CBANK
	.align		4
        /*0068*/ 	.byte	0x04, 0x0a
        /*006a*/ 	.short	(.L_484 - .L_483)
	.align		4
.L_483:
        /*006c*/ 	.word	index@(.nv.constant0._Z15matvect_kernelsPdS_ii)
        /*0070*/ 	.short	0x0380
        /*0072*/ 	.short	0x0018


	//----- nvinfo : EIATTR_SW_WAR
	.align		4
.L_484:
        /*0074*/ 	.byte	0x04, 0x36
        /*0076*/ 	.short	(.L_486 - .L_485)
.L_485:
        /*0078*/ 	.word	0x00000008
.L_486:


//--------------------- .nv.info._Z14gpu_simpleaxpcPdddi --------------------------
	.section	.nv.info._Z14gpu_simpleaxpcPdddi,"",@"SHT_CUDA_INFO"
	.sectionflags	@""
	.align	4


	//----- nvinfo : EIATTR_CUDA_API_VERSION
	.align		4
        /*0000*/ 	.byte	0x04, 0x37
        /*0002*/ 	.short	(.L_488 - .L_487)
.L_487:
        /*0004*/ 	.word	0x00000082


	//----- nvinfo : EIATTR_KPARAM_INFO
	.align		4
.L_488:
        /*0008*/ 	.byte	0x04, 0x17
        /*000a*/ 	.short	(.L_490 - .L_489)
.L_489:
        /*000c*/ 	.word	0x00000000
        /*0010*/ 	.short	0x0003
        /*0012*/ 	.short	0x0018
        /*0014*/ 	.byte	0x00, 0xf0, 0x11, 0x00


	//----- nvinfo : EIATTR_KPARAM_INFO
	.align		4
.L_490:
        /*0018*/ 	.byte	0x04, 0x17
        /*001a*/ 	.short	(.L_492 - .L_491)
.L_491:
        /*001c*/ 	.word	0x00000000
        /*0020*/ 	.short	0x0002
        /*0022*/ 	.short	0x0010
        /*0024*/ 	.byte	0x00, 0xf0, 0x21, 0x00


	//----- nvinfo : EIATTR_KPARAM_INFO
	.align		4
.L_492:
        /*0028*/ 	.byte	0x04, 0x17
        /*002a*/ 	.short	(.L_494 - .L_493)
.L_493:
        /*002c*/ 	.word	0x00000000
        /*0030*/ 	.short	0x0001
        /*0032*/ 	.short	0x0008
        /*0034*/ 	.byte	0x00, 0xf0, 0x21, 0x00


	//----- nvinfo : EIATTR_KPARAM_INFO
	.align		4
.L_494:
        /*0038*/ 	.byte	0x04, 0x17
        /*003a*/ 	.short	(.L_496 - .L_495)
.L_495:
        /*003c*/ 	.word	0x00000000
        /*0040*/ 	.short	0x0000
        /*0042*/ 	.short	0x0000
        /*0044*/ 	.byte	0x00, 0xf5, 0x21, 0x00


	//----- nvinfo : EIATTR_SPARSE_MMA_MASK
	.align		4
.L_496:
        /*0048*/ 	.byte	0x03, 0x50
        /*004a*/ 	.short	0x0000


	//----- nvinfo : EIATTR_MAXREG_COUNT
	.align		4
        /*004c*/ 	.byte	0x03, 0x1b
        /*004e*/ 	.short	0x00ff


	//----- nvinfo : EIATTR_MERCURY_ISA_VERSION
	.align		4
        /*0050*/ 	.byte	0x03, 0x5f
        /*0052*/ 	.short	0x0101


	//----- nvinfo : EIATTR_VRC_CTA_INIT_COUNT
	.align		4
        /*0054*/ 	.byte	0x02, 0x4a
	.zero		1
	.zero		1


	//----- nvinfo : EIATTR_EXIT_INSTR_OFFSETS
	.align		4
        /*0058*/ 	.byte	0x04, 0x1c
        /*005a*/ 	.short	(.L_498 - .L_497)


	//   ....[0]....
.L_497:
        /*005c*/ 	.word	0x00000070


	//   ....[1]....
        /*0060*/ 	.word	0x00000100


	//----- nvinfo : EIATTR_CBANK_PARAM_SIZE
	.align		4
.L_498:
        /*0064*/ 	.byte	0x03, 0x19
        /*0066*/ 	.short	0x001c


	//----- nvinfo : EIATTR_PARAM_CBANK
	.align		4
        /*0068*/ 	.byte	0x04, 0x0a
        /*006a*/ 	.short	(.L_500 - .L_499)
	.align		4
.L_499:
        /*006c*/ 	.word	index@(.nv.constant0._Z14gpu_simpleaxpcPdddi)
        /*0070*/ 	.short	0x0380
        /*0072*/ 	.short	0x001c


	//----- nvinfo : EIATTR_SW_WAR
	.align		4
.L_500:
        /*0074*/ 	.byte	0x04, 0x36
        /*0076*/ 	.short	(.L_502 - .L_501)
.L_501:
        /*0078*/ 	.word	0x00000008
.L_502:


//--------------------- .nv.info._Z7gpu_powPdS_di --------------------------
	.section	.nv.info._Z7gpu_powPdS_di,"",@"SHT_CUDA_INFO"
	.sectionflags	@""
	.align	4


	//----- nvinfo : EIATTR_CUDA_API_VERSION
	.align		4
        /*0000*/ 	.byte	0x04, 0x37
        /*0002*/ 	.short	(.L_504 - .L_503)
.L_503:
        /*0004*/ 	.word	0x00000082


	//----- nvinfo : EIATTR_KPARAM_INFO
	.align		4
.L_504:
        /*0008*/ 	.byte	0x04, 0x17
        /*000a*/ 	.short	(.L_506 - .L_505)
.L_505:
        /*000c*/ 	.word	0x00000000
        /*0010*/ 	.short	0x0003
        /*0012*/ 	.short	0x0018
        /*0014*/ 	.byte	0x00, 0xf0, 0x11, 0x00


	//----- nvinfo : EIATTR_KPARAM_INFO
	.align		4
.L_506:
        /*0018*/ 	.byte	0x04, 0x17
        /*001a*/ 	.short	(.L_508 - .L_507)
.L_507:
        /*001c*/ 	.word	0x00000000
        /*0020*/ 	.short	0x0002
        /*0022*/ 	.short	0x0010
        /*0024*/ 	.byte	0x00, 0xf0, 0x21, 0x00


	//----- nvinfo : EIATTR_KPARAM_INFO
	.align		4
.L_508:
        /*0028*/ 	.byte	0x04, 0x17
        /*002a*/ 	.short	(.L_510 - .L_509)
.L_509:
        /*002c*/ 	.word	0x00000000
        /*0030*/ 	.short	0x0001
        /*0032*/ 	.short	0x0008
        /*0034*/ 	.byte	0x00, 0xf5, 0x21, 0x00


	//----- nvinfo : EIATTR_KPARAM_INFO
	.align		4
.L_510:
        /*0038*/ 	.byte	0x04, 0x17
        /*003a*/ 	.short	(.L_512 - .L_511)
.L_511:
        /*003c*/ 	.word	0x00000000
        /*0040*/ 	.short	0x0000
        /*0042*/ 	.short	0x0000
        /*0044*/ 	.byte	0x00, 0xf5, 0x21, 0x00


	//----- nvinfo : EIATTR_SPARSE_MMA_MASK
	.align		4
.L_512:
        /*0048*/ 	.byte	0x03, 0x50
        /*004a*/ 	.short	0x0000


	//----- nvinfo : EIATTR_MAXREG_COUNT
	.align		4
        /*004c*/ 	.byte	0x03, 0x1b
        /*004e*/ 	.short	0x00ff


	//----- nvinfo : EIATTR_MERCURY_ISA_VERSION
	.align		4
        /*0050*/ 	.byte	0x03, 0x5f
        /*0052*/ 	.short	0x0101


	//----- nvinfo : EIATTR_VRC_CTA_INIT_COUNT
	.align		4
        /*0054*/ 	.byte	0x02, 0x4a
	.zero		1
	.zero		1


	//----- nvinfo : EIATTR_EXIT_INSTR_OFFSETS
	.align		4
        /*0058*/ 	.byte	0x04, 0x1c
        /*005a*/ 	.short	(.L_514 - .L_513)


	//   ....[0]....
.L_513:
        /*005c*/ 	.word	0x00000070


	//   ....[1]....
        /*0060*/ 	.word	0x000005c0


	//----- nvinfo : EIATTR_CRS_STACK_SIZE
	.align		4
.L_514:
        /*0064*/ 	.byte	0x04, 0x1e
        /*0066*/ 	.short	(.L_516 - .L_515)
.L_515:
        /*0068*/ 	.word	0x00000000


	//----- nvinfo : EIATTR_CBANK_PARAM_SIZE
	.align		4
.L_516:
        /*006c*/ 	.byte	0x03, 0x19
        /*006e*/ 	.short	0x001c


	//----- nvinfo : EIATTR_PARAM_CBANK
	.align		4
        /*0070*/ 	.byte	0x04, 0x0a
        /*0072*/ 	.short	(.L_518 - .L_517)
	.align		4
.L_517:
        /*0074*/ 	.word	index@(.nv.constant0._Z7gpu_powPdS_di)
        /*0078*/ 	.short	0x0380
        /*007a*/ 	.short	0x001c


	//----- nvinfo : EIATTR_SW_WAR
	.align		4
.L_518:
        /*007c*/ 	.byte	0x04, 0x36
        /*007e*/ 	.short	(.L_520 - .L_519)
.L_519:
        /*0080*/ 	.word	0x00000008
.L_520:


//--------------------- .nv.info._Z9vect_dblePdi  --------------------------
	.section	.nv.info._Z9vect_dblePdi,"",@"SHT_CUDA_INFO"
	.sectionflags	@""
	.align	4


	//----- nvinfo : EIATTR_CUDA_API_VERSION
	.align		4
        /*0000*/ 	.byte	0x04, 0x37
        /*0002*/ 	.short	(.L_522 - .L_521)
.L_521:
        /*0004*/ 	.word	0x00000082


	//----- nvinfo : EIATTR_KPARAM_INFO
	.align		4
.L_522:
        /*0008*/ 	.byte	0x04, 0x17
        /*000a*/ 	.short	(.L_524 - .L_523)
.L_523:
        /*000c*/ 	.word	0x00000000
        /*0010*/ 	.short	0x0001
        /*0012*/ 	.short	0x0008
        /*0014*/ 	.byte	0x00, 0xf0, 0x11, 0x00


	//----- nvinfo : EIATTR_KPARAM_INFO
	.align		4
.L_524:
        /*0018*/ 	.byte	0x04, 0x17
        /*001a*/ 	.short	(.L_526 - .L_525)
.L_525:
        /*001c*/ 	.word	0x00000000
        /*0020*/ 	.short	0x0000
        /*0022*/ 	.short	0x0000
        /*0024*/ 	.byte	0x00, 0xf5, 0x21, 0x00


	//----- nvinfo : EIATTR_SPARSE_MMA_MASK
	.align		4
.L_526:
        /*0028*/ 	.byte	0x03, 0x50
        /*002a*/ 	.short	0x0000


	//----- nvinfo : EIATTR_MAXREG_COUNT
	.align		4
        /*002c*/ 	.byte	0x03, 0x1b
        /*002e*/ 	.short	0x00ff


	//----- nvinfo : EIATTR_EXTERNS
	.align		4
        /*0030*/ 	.byte	0x04, 0x0f
        /*0032*/ 	.short	(.L_528 - .L_527)


	//   ....[0]....
	.align		4
.L_527:
        /*0034*/ 	.word	index@(vprintf)


	//----- nvinfo : EIATTR_MERCURY_ISA_VERSION
	.align		4
.L_528:
        /*0038*/ 	.byte	0x03, 0x5f
        /*003a*/ 	.short	0x0101


	//----- nvinfo : EIATTR_VRC_CTA_INIT_COUNT
	.align		4
        /*003c*/ 	.byte	0x02, 0x4a
	.zero		1
	.zero		1


	//----- nvinfo : EIATTR_SYSCALL_OFFSETS
	.align		4
        /*0040*/ 	.byte	0x04, 0x46
        /*0042*/ 	.short	(.L_530 - .L_529)


	//   ....[0]....
.L_529:
        /*0044*/ 	.word	0x00000180


	//----- nvinfo : EIATTR_EXIT_INSTR_OFFSETS
	.align		4
.L_530:
        /*0048*/ 	.byte	0x04, 0x1c
        /*004a*/ 	.short	(.L_532 - .L_531)


	//   ....[0]....
.L_531:
        /*004c*/ 	.word	0x000000c0


	//   ....[1]....
        /*0050*/ 	.word	0x00000190


	//----- nvinfo : EIATTR_CRS_STACK_SIZE
	.align		4
.L_532:
        /*0054*/ 	.byte	0x04, 0x1e
        /*0056*/ 	.short	(.L_534 - .L_533)
.L_533:
        /*0058*/ 	.word	0x00000000


	//----- nvinfo : EIATTR_CBANK_PARAM_SIZE
	.align		4
.L_534:
        /*005c*/ 	.byte	0x03, 0x19
        /*005e*/ 	.short	0x000c


	//----- nvinfo : EIATTR_PARAM_CBANK
	.align		4
        /*0060*/ 	.byte	0x04, 0x0a
        /*0062*/ 	.short	(.L_536 - .L_535)
	.align		4
.L_535:
        /*0064*/ 	.word	index@(.nv.constant0._Z9vect_dblePdi)
        /*0068*/ 	.short	0x0380
        /*006a*/ 	.short	0x000c


	//----- nvinfo : EIATTR_SW_WAR
	.align		4
.L_536:
        /*006c*/ 	.byte	0x04, 0x36
        /*006e*/ 	.short	(.L_538 - .L_537)
.L_537:
        /*0070*/ 	.word	0x00000008
.L_538:


//--------------------- .nv.callgraph             --------------------------
	.section	.nv.callgraph,"",@"SHT_CUDA_CALLGRAPH"
	.align	4
	.sectionentsize	8
	.align		4
        /*0000*/ 	.word	0x00000000
	.align		4
        /*0004*/ 	.word	0xffffffff
	.align		4
        /*0008*/ 	.word	index@(_Z9vect_dblePdi)
	.align		4
        /*000c*/ 	.word	index@(vprintf)
	.align		4
        /*0010*/ 	.word	0x00000000
	.align		4
        /*0014*/ 	.word	0xfffffffe
	.align		4
        /*0018*/ 	.word	0x00000000
	.align		4
        /*001c*/ 	.word	0xfffffffd
	.align		4
        /*0020*/ 	.word	0x00000000
	.align		4
        /*0024*/ 	.word	0xfffffffc


//--------------------- .nv.constant4             --------------------------
	.section	.nv.constant4,"a",@progbits
	.align	8
	.align		8
.nv.constant4:
        /*0000*/ 	.dword	$str
	.align		8
        /*0008*/ 	.dword	__cudart_i2opi_d
	.align		8
        /*0010*/ 	.dword	__cudart_sin_cos_coeffs
	.align		8
        /*0018*/ 	.dword	vprintf


//--------------------- .text._Z16cuda_get_cnk_oneP7double2PdS0_PiS2_iiii --------------------------
	.section	.text._Z16cuda_get_cnk_oneP7double2PdS0_PiS2_iiii,"ax",@progbits
	.align	128
        .global         _Z16cuda_get_cnk_oneP7double2PdS0_PiS2_iiii
        .type           _Z16cuda_get_cnk_oneP7double2PdS0_PiS2_iiii,@function
        .size           _Z16cuda_get_cnk_oneP7double2PdS0_PiS2_iiii,(.L_x_226 - _Z16cuda_get_cnk_oneP7double2PdS0_PiS2_iiii)
        .other          _Z16cuda_get_cnk_oneP7double2PdS0_PiS2_iiii,@"STO_CUDA_ENTRY STV_DEFAULT"
_Z16cuda_get_cnk_oneP7double2PdS0_PiS2_iiii:
.text._Z16cuda_get_cnk_oneP7double2PdS0_PiS2_iiii:
[----:B------:R-:W-:Y:S01]  /*0000*/  LDC R1, c[0x0][0x37c] ;  /* 0x0000df00ff017b82 */ /* 0x000fe20000000800 */
[----:B------:R-:W0:Y:S07]  /*0010*/  S2R R18, SR_TID.X ;  /* 0x0000000000127919 */ /* 0x000e2e0000002100 */
[----:B------:R-:W0:Y:S01]  /*0020*/  S2UR UR4, SR_CTAID.X ;  /* 0x00000000000479c3 */ /* 0x000e220000002500 */
[----:B------:R-:W1:Y:S07]  /*0030*/  LDCU UR5, c[0x0][0x3a8] ;  /* 0x00007500ff0577ac */ /* 0x000e6e0008000800 */
[----:B------:R-:W0:Y:S02]  /*0040*/  LDC R3, c[0x0][0x360] ;  /* 0x0000d800ff037b82 */ /* 0x000e240000000800 */
[----:B0-----:R-:W-:-:S05]  /*0050*/  IMAD R18, R3, UR4, R18 ;  /* 0x0000000403127c24 */ /* 0x001fca000f8e0212 */
[----:B-1----:R-:W-:-:S13]  /*0060*/  ISETP.GE.AND P0, PT, R18, UR5, PT ;  /* 0x0000000512007c0c */ /* 0x002fda000bf06270 */
[----:B------:R-:W-:Y:S05]  /*0070*/  @P0 EXIT ;  /* 0x000000000000094d */ /* 0x000fea0003800000 */
[----:B------:R-:W0:Y:S01]  /*0080*/  LDC.64 R2, c[0x0][0x398] ;  /* 0x0000e600ff027b82 */ /* 0x000e220000000a00 */
[----:B------:R-:W1:Y:S01]  /*0090*/  LDCU.64 UR8, c[0x0][0x358] ;  /* 0x00006b00ff0877ac */ /* 0x000e620008000a00 */
[----:B0-----:R-:W-:-:S05]  /*00a0*/  IMAD.WIDE R2, R18, 0x4, R2 ;  /* 0x0000000412027825 */ /* 0x001fca00078e0202 */
[----:B-1----:R-:W2:Y:S02]  /*00b0*/  LDG.E R17, desc[UR8][R2.64] ;  /* 0x0000000802117981 */ /* 0x002ea4000c1e1900 */
[----:B--2---:R-:W-:-:S13]  /*00c0*/  ISETP.GE.AND P0, PT, R17, 0x1, PT ;  /* 0x000000011100780c */ /* 0x004fda0003f06270 */
[----:B------:R-:W-:Y:S05]  /*00d0*/  @!P0 EXIT ;  /* 0x000000000000894d */ /* 0x000fea0003800000 */
[----:B------:R-:W0:Y:S01]  /*00e0*/  LDC.64 R4, c[0x0][0x3b0] ;  /* 0x0000ec00ff047b82 */ /* 0x000e220000000a00 */
[----:B------:R-:W-:Y:S01]  /*00f0*/  DMUL R2, RZ, 1 ;  /* 0x3ff00000ff027828 */ /* 0x000fe20000000000 */
[----:B------:R-:W-:Y:S01]  /*0100*/  UMOV UR4, 0x33145c07 ;  /* 0x33145c0700047882 */ /* 0x000fe20000000000 */
[----:B------:R-:W-:-:S06]  /*0110*/  UMOV UR5, 0x3ca1a626 ;  /* 0x3ca1a62600057882 */ /* 0x000fcc0000000000 */
[----:B------:R-:W-:Y:S01]  /*0120*/  DADD R2, R2, -UR4 ;  /* 0x8000000402027e29 */ /* 0x000fe20008000000 */
[----:B------:R-:W-:Y:S01]  /*0130*/  UMOV UR4, 0x54442d18 ;  /* 0x54442d1800047882 */ /* 0x000fe20000000000 */
[----:B------:R-:W-:-:S06]  /*0140*/  UMOV UR5, 0x400921fb ;  /* 0x400921fb00057882 */ /* 0x000fcc0000000000 */
[----:B------:R-:W-:Y:S01]  /*0150*/  DADD R28, -R2, UR4 ;  /* 0x00000004021c7e29 */ /* 0x000fe20008000100 */
[----:B0-----:R-:W-:-:S04]  /*0160*/  ISETP.GE.AND P0, PT, R5, RZ, PT ;  /* 0x000000ff0500720c */ /* 0x001fc80003f06270 */
[----:B------:R-:W-:-:S13]  /*0170*/  ISETP.LT.OR P0, PT, R4, 0x1, !P0 ;  /* 0x000000010400780c */ /* 0x000fda0004701670 */
[----:B------:R-:W-:Y:S05]  /*0180*/  @P0 EXIT ;  /* 0x000000000000094d */ /* 0x000fea0003800000 */
[----:B------:R-:W0:Y:S01]  /*0190*/  LDC.64 R2, c[0x0][0x3a0] ;  /* 0x0000e800ff027b82 */ /* 0x000e220000000a00 */
[----:B------:R-:W1:Y:S01]  /*01a0*/  LDCU.64 UR6, c[0x0][0x380] ;  /* 0x00007000ff0677ac */ /* 0x000e620008000a00 */
[----:B------:R-:W2:Y:S01]  /*01b0*/  LDCU.64 UR4, c[0x0][0x390] ;  /* 0x00007200ff0477ac */ /* 0x000ea20008000a00 */
[----:B0-----:R-:W-:-:S05]  /*01c0*/  IMAD.WIDE R2, R18, 0x4, R2 ;  /* 0x0000000412027825 */ /* 0x001fca00078e0202 */
[----:B------:R0:W5:Y:S01]  /*01d0*/  LDG.E R16, desc[UR8][R2.64] ;  /* 0x0000000802107981 */ /* 0x000162000c1e1900 */
[----:B------:R-:W-:Y:S01]  /*01e0*/  DMUL R28, R28, 4 ;  /* 0x401000001c1c7828 */ /* 0x000fe20000000000 */
[----:B-1----:R-:W-:Y:S01]  /*01f0*/  UIADD3 UR6, UP0, UPT, UR6, 0x40, URZ ;  /* 0x0000004006067890 */ /* 0x002fe2000ff1e0ff */
[----:B------:R-:W-:Y:S01]  /*0200*/  IMAD.MOV.U32 R7, RZ, RZ, 0x1 ;  /* 0x00000001ff077424 */ /* 0x000fe200078e00ff */
[----:B--2---:R-:W-:Y:S02]  /*0210*/  UIADD3 UR4, UP1, UPT, UR4, 0x40, URZ ;  /* 0x0000004004047890 */ /* 0x004fe4000ff3e0ff */
[----:B------:R-:W-:Y:S02]  /*0220*/  UIADD3.X UR7, UPT, UPT, URZ, UR7, URZ, UP0, !UPT ;  /* 0x00000007ff077290 */ /* 0x000fe400087fe4ff */
[----:B------:R-:W-:-:S12]  /*0230*/  UIADD3.X UR5, UPT, UPT, URZ, UR5, URZ, UP1, !UPT ;  /* 0x00000005ff057290 */ /* 0x000fd80008ffe4ff */
.L_x_6:
[----:B0-----:R-:W0:Y:S01]  /*0240*/  LDCU UR10, c[0x0][0x3b0] ;  /* 0x00007600ff0a77ac */ /* 0x001e220008000800 */
[C---:B------:R-:W-:Y:S01]  /*0250*/  ISETP.NE.AND P0, PT, R7.reuse, R17, PT ;  /* 0x000000110700720c */ /* 0x040fe20003f05270 */
[----:B------:R-:W-:Y:S01]  /*0260*/  IMAD.MOV.U32 R0, RZ, RZ, 0x1 ;  /* 0x00000001ff007424 */ /* 0x000fe200078e00ff */
[----:B------:R-:W-:Y:S01]  /*0270*/  IADD3 R7, PT, PT, R7, 0x1, RZ ;  /* 0x0000000107077810 */ /* 0x000fe20007ffe0ff */
[----:B01---5:R-:W-:-:S10]  /*0280*/  IMAD R2, R16, UR10, RZ ;  /* 0x0000000a10027c24 */ /* 0x023fd4000f8e02ff */
.L_x_5:
[----:B0-----:R-:W0:Y:S01]  /*0290*/  LDCU.64 UR10, c[0x0][0x388] ;  /* 0x00007100ff0a77ac */ /* 0x001e220008000a00 */
[----:B------:R-:W-:Y:S02]  /*02a0*/  SHF.R.S32.HI R5, RZ, 0x1f, R2 ;  /* 0x0000001fff057819 */ /* 0x000fe40000011402 */
[----:B------:R-:W-:-:S04]  /*02b0*/  IADD3 R3, P1, PT, R2, R0, RZ ;  /* 0x0000000002037210 */ /* 0x000fc80007f3e0ff */
[----:B------:R-:W-:Y:S02]  /*02c0*/  LEA.HI.X.SX32 R4, R0, R5, 0x1, P1 ;  /* 0x0000000500047211 */ /* 0x000fe400008f0eff */
[C---:B01----:R-:W-:Y:S01]  /*02d0*/  LEA R8, P1, R3.reuse, UR10, 0x3 ;  /* 0x0000000a03087c11 */ /* 0x043fe2000f8218ff */
[----:B------:R-:W0:Y:S03]  /*02e0*/  LDCU UR10, c[0x0][0x3b0] ;  /* 0x00007600ff0a77ac */ /* 0x000e260008000800 */
[----:B------:R-:W-:-:S05]  /*02f0*/  LEA.HI.X R9, R3, UR11, R4, 0x3, P1 ;  /* 0x0000000b03097c11 */ /* 0x000fca00088f1c04 */
[----:B------:R-:W2:Y:S01]  /*0300*/  LDG.E.64 R26, desc[UR8][R8.64+-0x8] ;  /* 0xfffff808081a7981 */ /* 0x000ea2000c1e1b00 */
[----:B------:R-:W-:Y:S01]  /*0310*/  IMAD.MOV.U32 R3, RZ, RZ, RZ ;  /* 0x000000ffff037224 */ /* 0x000fe200078e00ff */
[----:B------:R-:W-:Y:S02]  /*0320*/  PRMT R4, RZ, 0x7610, R4 ;  /* 0x00007610ff047816 */ /* 0x000fe40000000004 */
[----:B------:R-:W-:Y:S01]  /*0330*/  PRMT R24, RZ, 0x7610, R24 ;  /* 0x00007610ff187816 */ /* 0x000fe20000000018 */
[----:B0-----:R-:W-:Y:S01]  /*0340*/  IMAD R5, R18, UR10, R0 ;  /* 0x0000000a12057c24 */ /* 0x001fe2000f8e0200 */
[C---:B------:R-:W-:Y:S01]  /*0350*/  ISETP.NE.AND P1, PT, R0.reuse, UR10, PT ;  /* 0x0000000a00007c0c */ /* 0x040fe2000bf25270 */
[----:B------:R-:W-:-:S03]  /*0360*/  VIADD R0, R0, 0x1 ;  /* 0x0000000100007836 */ /* 0x000fc60000000000 */
[----:B------:R-:W-:Y:S01]  /*0370*/  IADD3 R5, PT, PT, R5, -0x1, RZ ;  /* 0xffffffff05057810 */ /* 0x000fe20007ffe0ff */
[----:B--2---:R-:W-:-:S11]  /*0380*/  DMUL R26, R28, R26 ;  /* 0x0000001a1c1a7228 */ /* 0x004fd60000000000 */
.L_x_4:
[C---:B------:R-:W-:Y:S01]  /*0390*/  ISETP.GE.U32.AND P3, PT, R3.reuse, 0x7, PT ;  /* 0x000000070300780c */ /* 0x040fe20003f66070 */
[--C-:B------:R-:W-:Y:S01]  /*03a0*/  IMAD.MOV.U32 R6, RZ, RZ, R3.reuse ;  /* 0x000000ffff067224 */ /* 0x100fe200078e0003 */
[C---:B01----:R-:W-:Y:S01]  /*03b0*/  IADD3 R8, PT, PT, R3.reuse, 0x1, RZ ;  /* 0x0000000103087810 */ /* 0x043fe20007ffe0ff */
[----:B------:R-:W-:Y:S01]  /*03c0*/  IMAD R19, R3, R3, R3 ;  /* 0x0000000303137224 */ /* 0x000fe200078e0203 */
[----:B------:R-:W-:Y:S01]  /*03d0*/  MOV R20, RZ ;  /* 0x000000ff00147202 */ /* 0x000fe20000000f00 */
[----:B------:R-:W-:Y:S01]  /*03e0*/  VIADD R24, R24, 0x1 ;  /* 0x0000000118187836 */ /* 0x000fe20000000000 */
[----:B------:R-:W-:Y:S02]  /*03f0*/  MOV R3, R8 ;  /* 0x0000000800037202 */ /* 0x000fe40000000f00 */
[----:B------:R-:W-:Y:S02]  /*0400*/  SHF.R.U32.HI R19, RZ, 0x1, R19 ;  /* 0x00000001ff137819 */ /* 0x000fe40000011613 */
[----:B------:R-:W-:-:S03]  /*0410*/  LOP3.LUT P2, RZ, R3, 0x7, RZ, 0xc0, !PT ;  /* 0x0000000703ff7812 */ /* 0x000fc6000784c0ff */
[----:B------:R-:W-:Y:S10]  /*0420*/  @!P3 BRA `(.L_x_0) ;  /* 0x0000000000e0b947 */ /* 0x000ff40003800000 */
[----:B------:R-:W0:Y:S01]  /*0430*/  LDCU UR10, c[0x0][0x3ac] ;  /* 0x00007580ff0a77ac */ /* 0x000e220008000800 */
[----:B------:R-:W-:-:S05]  /*0440*/  LOP3.LUT R20, R3, 0xfffffff8, RZ, 0xc0, !PT ;  /* 0xfffffff803147812 */ /* 0x000fca00078ec0ff */
[----:B------:R-:W-:Y:S02]  /*0450*/  IMAD.MOV R23, RZ, RZ, -R20 ;  /* 0x000000ffff177224 */ /* 0x000fe400078e0a14 */
[--C-:B0-----:R-:W-:Y:S02]  /*0460*/  IMAD R22, R5, UR10, R19.reuse ;  /* 0x0000000a05167c24 */ /* 0x101fe4000f8e0213 */
[----:B------:R-:W-:-:S07]  /*0470*/  IMAD R21, R16, UR10, R19 ;  /* 0x0000000a10157c24 */ /* 0x000fce000f8e0213 */
.L_x_1:
[----:B0-----:R-:W-:Y:S01]  /*0480*/  MOV R30, UR6 ;  /* 0x00000006001e7c02 */ /* 0x001fe20008000f00 */
[----:B------:R-:W-:Y:S01]  /*0490*/  IMAD.U32 R31, RZ, RZ, UR7 ;  /* 0x00000007ff1f7e24 */ /* 0x000fe2000f8e00ff */
[----:B------:R-:W-:Y:S01]  /*04a0*/  MOV R32, UR4 ;  /* 0x0000000400207c02 */ /* 0x000fe20008000f00 */
[----:B------:R-:W-:Y:S02]  /*04b0*/  IMAD.U32 R33, RZ, RZ, UR5 ;  /* 0x00000005ff217e24 */ /* 0x000fe4000f8e00ff */
[----:B------:R-:W-:-:S04]  /*04c0*/  IMAD.WIDE R30, R22, 0x10, R30 ;  /* 0x00000010161e7825 */ /* 0x000fc800078e021e */
[----:B------:R-:W-:Y:S01]  /*04d0*/  IMAD.WIDE R32, R21, 0x10, R32 ;  /* 0x0000001015207825 */ /* 0x000fe200078e0220 */
[----:B------:R-:W2:Y:S04]  /*04e0*/  LDG.E.128 R8, desc[UR8][R30.64+-0x40] ;  /* 0xffffc0081e087981 */ /* 0x000ea8000c1e1d00 */
[----:B------:R-:W2:Y:S02]  /*04f0*/  LDG.E.128 R12, desc[UR8][R32.64+-0x40] ;  /* 0xffffc008200c7981 */ /* 0x000ea4000c1e1d00 */
[C---:B--2---:R-:W-:Y:S02]  /*0500*/  DFMA R8, R26.reuse, R12, R8 ;  /* 0x0000000c1a08722b */ /* 0x044fe40000000008 */
[----:B------:R-:W-:-:S07]  /*0510*/  DFMA R10, R26, R14, R10 ;  /* 0x0000000e1a0a722b */ /* 0x000fce000000000a */
[----:B------:R0:W-:Y:S04]  /*0520*/  STG.E.128 desc[UR8][R30.64+-0x40], R8 ;  /* 0xffffc0081e007986 */ /* 0x0001e8000c101d08 */
[----:B------:R-:W2:Y:S04]  /*0530*/  LDG.E.128 R12, desc[UR8][R32.64+-0x30] ;  /* 0xffffd008200c7981 */ /* 0x000ea8000c1e1d00 */
[----:B0-----:R-:W2:Y:S02]  /*0540*/  LDG.E.128 R8, desc[UR8][R30.64+-0x30] ;  /* 0xffffd0081e087981 */ /* 0x001ea4000c1e1d00 */
[----:B--2---:R-:W-:-:S02]  /*0550*/  DFMA R8, R26, R12, R8 ;  /* 0x0000000c1a08722b */ /* 0x004fc40000000008 */
        /* <DEDUP_REMOVED lines=28> */
[----:B0-----:R-:W2:Y:S01]  /*0720*/  LDG.E.128 R8, desc[UR8][R30.64+0x30] ;  /* 0x000030081e087981 */ /* 0x001ea2000c1e1d00 */
[----:B------:R-:W-:-:S04]  /*0730*/  IADD3 R23, PT, PT, R23, 0x8, RZ ;  /* 0x0000000817177810 */ /* 0x000fc80007ffe0ff */
[----:B------:R-:W-:Y:S01]  /*0740*/  ISETP.NE.AND P3, PT, R23, RZ, PT ;  /* 0x000000ff1700720c */ /* 0x000fe20003f65270 */
[----:B------:R-:W-:Y:S01]  /*0750*/  VIADD R22, R22, 0x8 ;  /* 0x0000000816167836 */ /* 0x000fe20000000000 */
[----:B------:R-:W-:Y:S01]  /*0760*/  IADD3 R21, PT, PT, R21, 0x8, RZ ;  /* 0x0000000815157810 */ /* 0x000fe20007ffe0ff */
[C---:B--2---:R-:W-:Y:S02]  /*0770*/  DFMA R8, R26.reuse, R12, R8 ;  /* 0x0000000c1a08722b */ /* 0x044fe40000000008 */
[----:B------:R-:W-:-:S07]  /*0780*/  DFMA R10, R26, R14, R10 ;  /* 0x0000000e1a0a722b */ /* 0x000fce000000000a */
[----:B------:R0:W-:Y:S01]  /*0790*/  STG.E.128 desc[UR8][R30.64+0x30], R8 ;  /* 0x000030081e007986 */ /* 0x0001e2000c101d08 */
[----:B------:R-:W-:Y:S05]  /*07a0*/  @P3 BRA `(.L_x_1) ;  /* 0xfffffffc00343947 */ /* 0x000fea000383ffff */
.L_x_0:
[----:B------:R-:W-:Y:S05]  /*07b0*/  @!P2 BRA `(.L_x_2) ;  /* 0x000000040018a947 */ /* 0x000fea0003800000 */
[----:B0-----:R-:W-:-:S04]  /*07c0*/  LOP3.LUT R9, R24, 0x7, RZ, 0xc0, !PT ;  /* 0x0000000718097812 */ /* 0x001fc800078ec0ff */
[C---:B------:R-:W-:Y:S01]  /*07d0*/  LOP3.LUT P3, RZ, R9.reuse, 0x3, RZ, 0xc0, !PT ;  /* 0x0000000309ff7812 */ /* 0x040fe2000786c0ff */
[----:B------:R-:W-:-:S05]  /*07e0*/  VIADD R8, R9, 0xffffffff ;  /* 0xffffffff09087836 */ /* 0x000fca0000000000 */
[----:B------:R-:W-:-:S13]  /*07f0*/  ISETP.GE.U32.AND P2, PT, R8, 0x3, PT ;  /* 0x000000030800780c */ /* 0x000fda0003f46070 */
[----:B------:R-:W-:Y:S05]  /*0800*/  @!P2 BRA `(.L_x_3) ;  /* 0x000000000074a947 */ /* 0x000fea0003800000 */
[----:B------:R-:W0:Y:S01]  /*0810*/  LDC.64 R22, c[0x0][0x380] ;  /* 0x0000e000ff167b82 */ /* 0x000e220000000a00 */
[----:B------:R-:W1:Y:S01]  /*0820*/  LDCU UR10, c[0x0][0x3ac] ;  /* 0x00007580ff0a77ac */ /* 0x000e620008000800 */
[----:B------:R-:W-:-:S06]  /*0830*/  IADD3 R8, PT, PT, R19, R20, RZ ;  /* 0x0000001413087210 */ /* 0x000fcc0007ffe0ff */
[----:B------:R-:W2:Y:S01]  /*0840*/  LDC.64 R30, c[0x0][0x390] ;  /* 0x0000e400ff1e7b82 */ /* 0x000ea20000000a00 */
[--C-:B-1----:R-:W-:Y:S02]  /*0850*/  IMAD R9, R5, UR10, R8.reuse ;  /* 0x0000000a05097c24 */ /* 0x102fe4000f8e0208 */
[----:B------:R-:W-:Y:S02]  /*0860*/  IMAD R11, R16, UR10, R8 ;  /* 0x0000000a100b7c24 */ /* 0x000fe4000f8e0208 */
[----:B0-----:R-:W-:-:S04]  /*0870*/  IMAD.WIDE R22, R9, 0x10, R22 ;  /* 0x0000001009167825 */ /* 0x001fc800078e0216 */
[----:B--2---:R-:W-:Y:S02]  /*0880*/  IMAD.WIDE R30, R11, 0x10, R30 ;  /* 0x000000100b1e7825 */ /* 0x004fe400078e021e */
[----:B------:R-:W2:Y:S04]  /*0890*/  LDG.E.128 R8, desc[UR8][R22.64] ;  /* 0x0000000816087981 */ /* 0x000ea8000c1e1d00 */
[----:B------:R-:W2:Y:S02]  /*08a0*/  LDG.E.128 R12, desc[UR8][R30.64] ;  /* 0x000000081e0c7981 */ /* 0x000ea4000c1e1d00 */
[C---:B--2---:R-:W-:Y:S02]  /*08b0*/  DFMA R12, R26.reuse, R12, R8 ;  /* 0x0000000c1a0c722b */ /* 0x044fe40000000008 */
[C---:B------:R-:W-:Y:S01]  /*08c0*/  DFMA R14, R26.reuse, R14, R10 ;  /* 0x0000000e1a0e722b */ /* 0x040fe2000000000a */
[----:B------:R-:W2:Y:S06]  /*08d0*/  LDG.E.128 R8, desc[UR8][R22.64+0x10] ;  /* 0x0000100816087981 */ /* 0x000eac000c1e1d00 */
[----:B------:R0:W-:Y:S04]  /*08e0*/  STG.E.128 desc[UR8][R22.64], R12 ;  /* 0x0000000c16007986 */ /* 0x0001e8000c101d08 */
[----:B0-----:R-:W2:Y:S02]  /*08f0*/  LDG.E.128 R12, desc[UR8][R30.64+0x10] ;  /* 0x000010081e0c7981 */ /* 0x001ea4000c1e1d00 */
[----:B--2---:R-:W-:-:S02]  /*0900*/  DFMA R12, R26, R12, R8 ;  /* 0x0000000c1a0c722b */ /* 0x004fc40000000008 */
        /* <DEDUP_REMOVED lines=8> */
[----:B0-----:R-:W2:Y:S01]  /*0990*/  LDG.E.128 R12, desc[UR8][R30.64+0x30] ;  /* 0x000030081e0c7981 */ /* 0x001ea2000c1e1d00 */
[----:B------:R-:W-:Y:S01]  /*09a0*/  VIADD R20, R20, 0x4 ;  /* 0x0000000414147836 */ /* 0x000fe20000000000 */
[----:B--2---:R-:W-:-:S02]  /*09b0*/  DFMA R8, R26, R12, R8 ;  /* 0x0000000c1a08722b */ /* 0x004fc40000000008 */
[----:B------:R-:W-:-:S07]  /*09c0*/  DFMA R10, R26, R14, R10 ;  /* 0x0000000e1a0a722b */ /* 0x000fce000000000a */
[----:B------:R0:W-:Y:S04]  /*09d0*/  STG.E.128 desc[UR8][R22.64+0x30], R8 ;  /* 0x0000300816007986 */ /* 0x0001e8000c101d08 */
.L_x_3:
[----:B------:R-:W-:Y:S05]  /*09e0*/  @!P3 BRA `(.L_x_2) ;  /* 0x00000000008cb947 */ /* 0x000fea0003800000 */
[----:B------:R-:W-:-:S13]  /*09f0*/  LOP3.LUT P2, RZ, R4, 0x3, RZ, 0xc0, !PT ;  /* 0x0000000304ff7812 */ /* 0x000fda000784c0ff */
[----:B0-----:R-:W0:Y:S01]  /*0a00*/  @P2 LDC R9, c[0x0][0x3ac] ;  /* 0x0000eb00ff092b82 */ /* 0x001e220000000800 */
[----:B------:R-:W-:-:S07]  /*0a10*/  @P2 IADD3 R8, PT, PT, R19, R20, RZ ;  /* 0x0000001413082210 */ /* 0x000fce0007ffe0ff */
[----:B------:R-:W1:Y:S08]  /*0a20*/  @P2 LDC.64 R22, c[0x0][0x380] ;  /* 0x0000e000ff162b82 */ /* 0x000e700000000a00 */
[----:B------:R-:W2:Y:S01]  /*0a30*/  @P2 LDC.64 R30, c[0x0][0x390] ;  /* 0x0000e400ff1e2b82 */ /* 0x000ea20000000a00 */
[-CC-:B0-----:R-:W-:Y:S02]  /*0a40*/  @P2 IMAD R11, R5, R9.reuse, R8.reuse ;  /* 0x00000009050b2224 */ /* 0x181fe400078e0208 */
[----:B------:R-:W-:-:S02]  /*0a50*/  @P2 IMAD R9, R16, R9, R8 ;  /* 0x0000000910092224 */ /* 0x000fc400078e0208 */
[----:B-1----:R-:W-:-:S04]  /*0a60*/  @P2 IMAD.WIDE R22, R11, 0x10, R22 ;  /* 0x000000100b162825 */ /* 0x002fc800078e0216 */
[----:B--2---:R-:W-:Y:S02]  /*0a70*/  @P2 IMAD.WIDE R30, R9, 0x10, R30 ;  /* 0x00000010091e2825 */ /* 0x004fe400078e021e */
[----:B------:R-:W2:Y:S04]  /*0a80*/  @P2 LDG.E.128 R8, desc[UR8][R22.64] ;  /* 0x0000000816082981 */ /* 0x000ea8000c1e1d00 */
[----:B------:R-:W2:Y:S01]  /*0a90*/  @P2 LDG.E.128 R12, desc[UR8][R30.64] ;  /* 0x000000081e0c2981 */ /* 0x000ea2000c1e1d00 */
[----:B------:R-:W-:-:S04]  /*0aa0*/  LOP3.LUT R21, R4, 0x1, RZ, 0xc0, !PT ;  /* 0x0000000104157812 */ /* 0x000fc800078ec0ff */
[----:B------:R-:W-:-:S13]  /*0ab0*/  ISETP.NE.U32.AND P3, PT, R21, 0x1, PT ;  /* 0x000000011500780c */ /* 0x000fda0003f65070 */
[----:B------:R-:W0:Y:S08]  /*0ac0*/  @P3 LDC R21, c[0x0][0x3ac] ;  /* 0x0000eb00ff153b82 */ /* 0x000e300000000800 */
[----:B------:R-:W1:Y:S01]  /*0ad0*/  @P3 LDC.64 R32, c[0x0][0x380] ;  /* 0x0000e000ff203b82 */ /* 0x000e620000000a00 */
[C---:B--2---:R-:W-:Y:S02]  /*0ae0*/  @P2 DFMA R12, R26.reuse, R12, R8 ;  /* 0x0000000c1a0c222b */ /* 0x044fe40000000008 */
[----:B------:R-:W-:Y:S01]  /*0af0*/  @P2 DFMA R14, R26, R14, R10 ;  /* 0x0000000e1a0e222b */ /* 0x000fe2000000000a */
[----:B------:R-:W2:Y:S06]  /*0b00*/  @P2 LDG.E.128 R8, desc[UR8][R22.64+0x10] ;  /* 0x0000100816082981 */ /* 0x000eac000c1e1d00 */
[----:B------:R3:W-:Y:S04]  /*0b10*/  @P2 STG.E.128 desc[UR8][R22.64], R12 ;  /* 0x0000000c16002986 */ /* 0x0007e8000c101d08 */
[----:B---3--:R3:W2:Y:S01]  /*0b20*/  @P2 LDG.E.128 R12, desc[UR8][R30.64+0x10] ;  /* 0x000010081e0c2981 */ /* 0x0086a2000c1e1d00 */
[----:B------:R-:W-:-:S05]  /*0b30*/  @P2 VIADD R20, R20, 0x2 ;  /* 0x0000000214142836 */ /* 0x000fca0000000000 */
[----:B------:R-:W-:Y:S01]  /*0b40*/  @P3 IADD3 R20, PT, PT, R19, R20, RZ ;  /* 0x0000001413143210 */ /* 0x000fe20007ffe0ff */
[----:B---3--:R-:W3:Y:S01]  /*0b50*/  @P3 LDC.64 R30, c[0x0][0x390] ;  /* 0x0000e400ff1e3b82 */ /* 0x008ee20000000a00 */
[----:B--2---:R-:W-:-:S03]  /*0b60*/  @P2 DFMA R8, R26, R12, R8 ;  /* 0x0000000c1a08222b */ /* 0x004fc60000000008 */
[-CC-:B0-----:R-:W-:Y:S01]  /*0b70*/  @P3 IMAD R13, R5, R21.reuse, R20.reuse ;  /* 0x00000015050d3224 */ /* 0x181fe200078e0214 */
[----:B------:R-:W-:Y:S01]  /*0b80*/  @P2 DFMA R10, R26, R14, R10 ;  /* 0x0000000e1a0a222b */ /* 0x000fe2000000000a */
[----:B------:R-:W-:Y:S02]  /*0b90*/  @P3 IMAD R21, R16, R21, R20 ;  /* 0x0000001510153224 */ /* 0x000fe400078e0214 */
[----:B-1----:R-:W-:-:S04]  /*0ba0*/  @P3 IMAD.WIDE R32, R13, 0x10, R32 ;  /* 0x000000100d203825 */ /* 0x002fc800078e0220 */
[----:B---3--:R-:W-:Y:S01]  /*0bb0*/  @P3 IMAD.WIDE R12, R21, 0x10, R30 ;  /* 0x00000010150c3825 */ /* 0x008fe200078e021e */
[----:B------:R0:W-:Y:S05]  /*0bc0*/  @P2 STG.E.128 desc[UR8][R22.64+0x10], R8 ;  /* 0x0000100816002986 */ /* 0x0001ea000c101d08 */
[----:B------:R-:W2:Y:S04]  /*0bd0*/  @P3 LDG.E.128 R12, desc[UR8][R12.64] ;  /* 0x000000080c0c3981 */ /* 0x000ea8000c1e1d00 */
[----:B0-----:R-:W2:Y:S02]  /*0be0*/  @P3 LDG.E.128 R8, desc[UR8][R32.64] ;  /* 0x0000000820083981 */ /* 0x001ea4000c1e1d00 */
[----:B--2---:R-:W-:-:S02]  /*0bf0*/  @P3 DFMA R8, R26, R12, R8 ;  /* 0x0000000c1a08322b */ /* 0x004fc40000000008 */
[----:B------:R-:W-:-:S07]  /*0c00*/  @P3 DFMA R10, R26, R14, R10 ;  /* 0x0000000e1a0a322b */ /* 0x000fce000000000a */
[----:B------:R1:W-:Y:S04]  /*0c10*/  @P3 STG.E.128 desc[UR8][R32.64], R8 ;  /* 0x0000000820003986 */ /* 0x0003e8000c101d08 */
.L_x_2:
[----:B------:R-:W2:Y:S01]  /*0c20*/  LDCU UR10, c[0x0][0x3b4] ;  /* 0x00007680ff0a77ac */ /* 0x000ea20008000800 */
[----:B------:R-:W-:Y:S01]  /*0c30*/  VIADD R4, R4, 0x1 ;  /* 0x0000000104047836 */ /* 0x000fe20000000000 */
[----:B--2---:R-:W-:-:S13]  /*0c40*/  ISETP.NE.AND P2, PT, R6, UR10, PT ;  /* 0x0000000a06007c0c */ /* 0x004fda000bf45270 */
[----:B------:R-:W-:Y:S05]  /*0c50*/  @P2 BRA `(.L_x_4) ;  /* 0xfffffff400cc2947 */ /* 0x000fea000383ffff */
[----:B------:R-:W-:Y:S05]  /*0c60*/  @P1 BRA `(.L_x_5) ;  /* 0xfffffff400881947 */ /* 0x000fea000383ffff */
[----:B------:R-:W-:Y:S01]  /*0c70*/  IADD3 R16, PT, PT, R16, 0x1, RZ ;  /* 0x0000000110107810 */ /* 0x000fe20007ffe0ff */
[----:B------:R-:W-:Y:S06]  /*0c80*/  @P0 BRA `(.L_x_6) ;  /* 0xfffffff4006c0947 */ /* 0x000fec000383ffff */
[----:B------:R-:W-:Y:S05]  /*0c90*/  EXIT ;  /* 0x000000000000794d */ /* 0x000fea0003800000 */
.L_x_7:
[----:B------:R-:W-:-:S00]  /*0ca0*/  BRA `(.L_x_7) ;  /* 0xfffffffc00fc7947 */ /* 0x000fc0000383ffff */
[----:B------:R-:W-:-:S00]  /*0cb0*/  NOP ;  /* 0x0000000000007918 */ /* 0x000fc00000000000 */
        /* <DEDUP_REMOVED lines=12> */
.L_x_226:


//--------------------- .text._Z20cuda_get_derivativesPdP7double2S_S1_S1_S1_S1_S1_S1_S_diiiii --------------------------
	.section	.text._Z20cuda_get_derivativesPdP7double2S_S1_S1_S1_S1_S1_S1_S_diiiii,"ax",@progbits
	.align	128
        .global         _Z20cuda_get_derivativesPdP7double2S_S1_S1_S1_S1_S1_S1_S_diiiii
        .type           _Z20cuda_get_derivativesPdP7double2S_S1_S1_S1_S1_S1_S1_S_diiiii,@function
        .size           _Z20cuda_get_derivativesPdP7double2S_S1_S1_S1_S1_S1_S1_S_diiiii,(.L_x_227 - _Z20cuda_get_derivativesPdP7double2S_S1_S1_S1_S1_S1_S1_S_diiiii)
        .other          _Z20cuda_get_derivativesPdP7double2S_S1_S1_S1_S1_S1_S1_S_diiiii,@"STO_CUDA_ENTRY STV_DEFAULT"
_Z20cuda_get_derivativesPdP7double2S_S1_S1_S1_S1_S1_S1_S_diiiii:
.text._Z20cuda_get_derivativesPdP7double2S_S1_S1_S1_S1_S1_S1_S_diiiii:
        /* <DEDUP_REMOVED lines=10> */
[----:B------:R-:W2:Y:S06]  /*00a0*/  LDCU.64 UR4, c[0x0][0x3d0] ;  /* 0x00007a00ff0477ac */ /* 0x000eac0008000a00 */
[----:B------:R-:W3:Y:S01]  /*00b0*/  LDC R5, c[0x0][0x3e4] ;  /* 0x0000f900ff057b82 */ /* 0x000ee20000000800 */
[----:B0-----:R-:W-:-:S06]  /*00c0*/  IMAD.WIDE R2, R0, 0x8, R2 ;  /* 0x0000000800027825 */ /* 0x001fcc00078e0202 */
[----:B-1----:R-:W2:Y:S01]  /*00d0*/  LDG.E.64 R2, desc[UR28][R2.64] ;  /* 0x0000001c02027981 */ /* 0x002ea2000c1e1b00 */
[----:B---3--:R-:W-:-:S13]  /*00e0*/  ISETP.GE.AND P0, PT, R5, 0x1, PT ;  /* 0x000000010500780c */ /* 0x008fda0003f06270 */
[----:B--2---:R-:W-:-:S14]  /*00f0*/  DSETP.GEU.OR P0, PT, R2, UR4, !P0 ;  /* 0x0000000402007e2a */ /* 0x004fdc000c70e400 */
[----:B------:R-:W-:Y:S05]  /*0100*/  @P0 EXIT ;  /* 0x000000000000094d */ /* 0x000fea0003800000 */
[----:B------:R-:W0:Y:S02]  /*0110*/  LDCU UR4, c[0x0][0x3e8] ;  /* 0x00007d00ff0477ac */ /* 0x000e240008000800 */
[----:B0-----:R-:W-:-:S13]  /*0120*/  ISETP.LE.AND P0, PT, RZ, UR4, PT ;  /* 0x00000004ff007c0c */ /* 0x001fda000bf03270 */
[----:B------:R-:W-:Y:S05]  /*0130*/  @!P0 EXIT ;  /* 0x000000000000894d */ /* 0x000fea0003800000 */
[----:B------:R-:W0:Y:S01]  /*0140*/  LDCU.128 UR4, c[0x0][0x3a0] ;  /* 0x00007400ff0477ac */ /* 0x000e220008000c00 */
[----:B------:R-:W-:Y:S01]  /*0150*/  DMUL R2, RZ, 1 ;  /* 0x3ff00000ff027828 */ /* 0x000fe20000000000 */
[----:B------:R-:W1:Y:S01]  /*0160*/  LDCU.128 UR24, c[0x0][0x3b0] ;  /* 0x00007600ff1877ac */ /* 0x000e620008000c00 */
[----:B------:R-:W2:Y:S01]  /*0170*/  LDCU.64 UR20, c[0x0][0x388] ;  /* 0x00007100ff1477ac */ /* 0x000ea20008000a00 */
[----:B------:R-:W3:Y:S01]  /*0180*/  LDCU.64 UR18, c[0x0][0x398] ;  /* 0x00007300ff1277ac */ /* 0x000ee20008000a00 */
[----:B------:R-:W4:Y:S01]  /*0190*/  LDCU.64 UR14, c[0x0][0x3c0] ;  /* 0x00007800ff0e77ac */ /* 0x000f220008000a00 */
[----:B------:R-:W-:Y:S01]  /*01a0*/  UMOV UR22, 0x33145c07 ;  /* 0x33145c0700167882 */ /* 0x000fe20000000000 */
[----:B------:R-:W-:Y:S01]  /*01b0*/  UMOV UR23, 0x3ca1a626 ;  /* 0x3ca1a62600177882 */ /* 0x000fe20000000000 */
[----:B0-----:R-:W-:Y:S01]  /*01c0*/  UIADD3 UR16, UP0, UPT, UR4, 0x20, URZ ;  /* 0x0000002004107890 */ /* 0x001fe2000ff1e0ff */
[----:B------:R-:W-:Y:S01]  /*01d0*/  DADD R2, R2, -UR22 ;  /* 0x8000001602027e29 */ /* 0x000fe20008000000 */
[----:B------:R-:W-:-:S02]  /*01e0*/  UIADD3 UR12, UP1, UPT, UR6, 0x20, URZ ;  /* 0x00000020060c7890 */ /* 0x000fc4000ff3e0ff */
[----:B------:R-:W-:Y:S01]  /*01f0*/  UIADD3.X UR17, UPT, UPT, URZ, UR5, URZ, UP0, !UPT ;  /* 0x00000005ff117290 */ /* 0x000fe200087fe4ff */
[----:B------:R-:W-:Y:S02]  /*0200*/  UMOV UR4, 0x54442d18 ;  /* 0x54442d1800047882 */ /* 0x000fe40000000000 */
[----:B------:R-:W-:Y:S01]  /*0210*/  UMOV UR5, 0x400921fb ;  /* 0x400921fb00057882 */ /* 0x000fe20000000000 */
[----:B-1----:R-:W-:Y:S01]  /*0220*/  UIADD3 UR10, UP2, UPT, UR24, 0x20, URZ ;  /* 0x00000020180a7890 */ /* 0x002fe2000ff5e0ff */
[----:B------:R-:W-:Y:S01]  /*0230*/  DADD R2, -R2, UR4 ;  /* 0x0000000402027e29 */ /* 0x000fe20008000100 */
[----:B------:R-:W-:Y:S02]  /*0240*/  UIADD3.X UR13, UPT, UPT, URZ, UR7, URZ, UP1, !UPT ;  /* 0x00000007ff0d7290 */ /* 0x000fe40008ffe4ff */
[----:B------:R-:W-:Y:S02]  /*0250*/  UIADD3.X UR11, UPT, UPT, URZ, UR25, URZ, UP2, !UPT ;  /* 0x00000019ff0b7290 */ /* 0x000fe400097fe4ff */
[----:B------:R-:W-:-:S02]  /*0260*/  UIADD3 UR8, UP3, UPT, UR26, 0x20, URZ ;  /* 0x000000201a087890 */ /* 0x000fc4000ff7e0ff */
[----:B--2---:R-:W-:Y:S01]  /*0270*/  UIADD3 UR20, UP0, UPT, UR20, 0x20, URZ ;  /* 0x0000002014147890 */ /* 0x004fe2000ff1e0ff */
[----:B------:R-:W-:Y:S01]  /*0280*/  DMUL R28, R2, 4 ;  /* 0x40100000021c7828 */ /* 0x000fe20000000000 */
[----:B---3--:R-:W-:Y:S01]  /*0290*/  UIADD3 UR18, UP1, UPT, UR18, 0x20, URZ ;  /* 0x0000002012127890 */ /* 0x008fe2000ff3e0ff */
[----:B------:R-:W-:Y:S01]  /*02a0*/  IMAD R2, R0, R5, -0x1 ;  /* 0xffffffff00027424 */ /* 0x000fe200078e0205 */
[----:B----4-:R-:W-:Y:S02]  /*02b0*/  UIADD3 UR14, UP2, UPT, UR14, 0x20, URZ ;  /* 0x000000200e0e7890 */ /* 0x010fe4000ff5e0ff */
[----:B------:R-:W-:Y:S02]  /*02c0*/  UIADD3.X UR9, UPT, UPT, URZ, UR27, URZ, UP3, !UPT ;  /* 0x0000001bff097290 */ /* 0x000fe40009ffe4ff */
[----:B------:R-:W-:Y:S02]  /*02d0*/  UIADD3.X UR21, UPT, UPT, URZ, UR21, URZ, UP0, !UPT ;  /* 0x00000015ff157290 */ /* 0x000fe400087fe4ff */
[----:B------:R-:W-:-:S02]  /*02e0*/  UIADD3.X UR19, UPT, UPT, URZ, UR19, URZ, UP1, !UPT ;  /* 0x00000013ff137290 */ /* 0x000fc40008ffe4ff */
[----:B------:R-:W-:Y:S01]  /*02f0*/  UIADD3.X UR15, UPT, UPT, URZ, UR15, URZ, UP2, !UPT ;  /* 0x0000000fff0f7290 */ /* 0x000fe200097fe4ff */
[----:B------:R-:W-:-:S11]  /*0300*/  UMOV UR6, 0x1 ;  /* 0x0000000100067882 */ /* 0x000fd60000000000 */
.L_x_13:
[----:B0----5:R-:W0:Y:S01]  /*0310*/  LDC.64 R26, c[0x0][0x380] ;  /* 0x0000e000ff1a7b82 */ /* 0x021e220000000a00 */
[----:B------:R-:W-:Y:S01]  /*0320*/  IADD3 R3, PT, PT, R2, UR6, RZ ;  /* 0x0000000602037c10 */ /* 0x000fe2000fffe0ff */
[----:B-1----:R-:W1:Y:S06]  /*0330*/  LDCU UR5, c[0x0][0x3e4] ;  /* 0x00007c80ff0577ac */ /* 0x002e6c0008000800 */
[----:B--2---:R-:W2:Y:S01]  /*0340*/  LDC.64 R24, c[0x0][0x390] ;  /* 0x0000e400ff187b82 */ /* 0x004ea20000000a00 */
[----:B0-----:R-:W-:-:S06]  /*0350*/  IMAD.WIDE R26, R3, 0x8, R26 ;  /* 0x00000008031a7825 */ /* 0x001fcc00078e021a */
[----:B------:R-:W5:Y:S01]  /*0360*/  LDG.E.64 R26, desc[UR28][R26.64] ;  /* 0x0000001c1a1a7981 */ /* 0x000f62000c1e1b00 */
[----:B--2---:R-:W-:-:S06]  /*0370*/  IMAD.WIDE R24, R3, 0x8, R24 ;  /* 0x0000000803187825 */ /* 0x004fcc00078e0218 */
[----:B------:R-:W5:Y:S01]  /*0380*/  LDG.E.64 R24, desc[UR28][R24.64] ;  /* 0x0000001c18187981 */ /* 0x000f62000c1e1b00 */
[----:B------:R-:W-:Y:S01]  /*0390*/  UMOV UR4, UR6 ;  /* 0x0000000600047c82 */ /* 0x000fe20008000000 */
[----:B------:R-:W-:Y:S01]  /*03a0*/  PRMT R4, RZ, 0x7610, R4 ;  /* 0x00007610ff047816 */ /* 0x000fe20000000004 */
[----:B-1----:R-:W-:Y:S02]  /*03b0*/  UISETP.NE.AND UP0, UPT, UR4, UR5, UPT ;  /* 0x000000050400728c */ /* 0x002fe4000bf05270 */
[----:B------:R-:W-:Y:S01]  /*03c0*/  UIADD3 UR6, UPT, UPT, UR6, 0x1, URZ ;  /* 0x0000000106067890 */ /* 0x000fe2000fffe0ff */
[----:B------:R-:W-:-:S11]  /*03d0*/  UMOV UR4, URZ ;  /* 0x000000ff00047c82 */ /* 0x000fd60008000000 */
.L_x_12:
[----:B------:R-:W-:Y:S02]  /*03e0*/  UISETP.GE.U32.AND UP1, UPT, UR4, 0x3, UPT ;  /* 0x000000030400788c */ /* 0x000fe4000bf26070 */
[----:B------:R-:W-:Y:S02]  /*03f0*/  UIADD3 UR5, UPT, UPT, UR4, 0x1, URZ ;  /* 0x0000000104057890 */ /* 0x000fe4000fffe0ff */
[----:B------:R-:W-:Y:S02]  /*0400*/  UIMAD UR7, UR4, UR4, UR4 ;  /* 0x00000004040772a4 */ /* 0x000fe4000f8e0204 */
[----:B------:R-:W-:Y:S02]  /*0410*/  UMOV UR22, UR4 ;  /* 0x0000000400167c82 */ /* 0x000fe40008000000 */
[----:B------:R-:W-:Y:S01]  /*0420*/  USHF.R.U32.HI UR7, URZ, 0x1, UR7 ;  /* 0x00000001ff077899 */ /* 0x000fe20008011607 */
[----:B------:R-:W-:Y:S01]  /*0430*/  UMOV UR4, UR5 ;  /* 0x0000000500047c82 */ /* 0x000fe20008000000 */
[----:B------:R-:W-:Y:S01]  /*0440*/  UMOV UR5, URZ ;  /* 0x000000ff00057c82 */ /* 0x000fe20008000000 */
[----:B------:R-:W-:Y:S01]  /*0450*/  ULOP3.LUT UP2, URZ, UR4, 0x3, URZ, 0xc0, !UPT ;  /* 0x0000000304ff7892 */ /* 0x000fe2000f84c0ff */
[----:B012---:R-:W-:Y:S10]  /*0460*/  BRA.U !UP1, `(.L_x_8) ;  /* 0x0000000509cc7547 */ /* 0x007ff4000b800000 */
[----:B------:R-:W0:Y:S01]  /*0470*/  LDC R5, c[0x0][0x3e0] ;  /* 0x0000f800ff057b82 */ /* 0x000e220000000800 */
[----:B------:R-:W-:-:S04]  /*0480*/  ULOP3.LUT UR5, UR4, 0xfffffffc, URZ, 0xc0, !UPT ;  /* 0xfffffffc04057892 */ /* 0x000fc8000f8ec0ff */
[----:B------:R-:W-:Y:S01]  /*0490*/  UIADD3 UR23, UPT, UPT, -UR5, URZ, URZ ;  /* 0x000000ff05177290 */ /* 0x000fe2000fffe1ff */
[-C--:B0-----:R-:W-:Y:S02]  /*04a0*/  IMAD R6, R0, R5.reuse, UR7 ;  /* 0x0000000700067e24 */ /* 0x081fe4000f8e0205 */
[----:B------:R-:W-:-:S09]  /*04b0*/  IMAD R5, R3, R5, UR7 ;  /* 0x0000000703057e24 */ /* 0x000fd2000f8e0205 */
.L_x_9:
[----:B------:R-:W-:Y:S02]  /*04c0*/  MOV R42, UR18 ;  /* 0x00000012002a7c02 */ /* 0x000fe40008000f00 */
[----:B------:R-:W-:Y:S02]  /*04d0*/  MOV R43, UR19 ;  /* 0x00000013002b7c02 */ /* 0x000fe40008000f00 */
[----:B------:R-:W-:Y:S02]  /*04e0*/  MOV R40, UR20 ;  /* 0x0000001400287c02 */ /* 0x000fe40008000f00 */
[----:B------:R-:W-:Y:S01]  /*04f0*/  MOV R41, UR21 ;  /* 0x0000001500297c02 */ /* 0x000fe20008000f00 */
[----:B------:R-:W-:Y:S01]  /*0500*/  IMAD.WIDE R42, R6, 0x10, R42 ;  /* 0x00000010062a7825 */ /* 0x000fe200078e022a */
[----:B------:R-:W-:Y:S02]  /*0510*/  MOV R38, UR16 ;  /* 0x0000001000267c02 */ /* 0x000fe40008000f00 */
[----:B------:R-:W-:-:S02]  /*0520*/  MOV R39, UR17 ;  /* 0x0000001100277c02 */ /* 0x000fc40008000f00 */
[----:B0-----:R-:W2:Y:S01]  /*0530*/  LDG.E.128 R8, desc[UR28][R42.64+-0x20] ;  /* 0xffffe01c2a087981 */ /* 0x001ea2000c1e1d00 */
[----:B------:R-:W-:Y:S02]  /*0540*/  MOV R34, UR12 ;  /* 0x0000000c00227c02 */ /* 0x000fe40008000f00 */
[----:B------:R-:W-:Y:S01]  /*0550*/  MOV R35, UR13 ;  /* 0x0000000d00237c02 */ /* 0x000fe20008000f00 */
[----:B------:R-:W-:-:S04]  /*0560*/  IMAD.WIDE R40, R6, 0x10, R40 ;  /* 0x0000001006287825 */ /* 0x000fc800078e0228 */
[C---:B------:R-:W-:Y:S01]  /*0570*/  IMAD.WIDE R38, R6.reuse, 0x10, R38 ;  /* 0x0000001006267825 */ /* 0x040fe200078e0226 */
[----:B------:R-:W3:Y:S03]  /*0580*/  LDG.E.128 R12, desc[UR28][R40.64+-0x20] ;  /* 0xffffe01c280c7981 */ /* 0x000ee6000c1e1d00 */
[----:B------:R-:W-:Y:S01]  /*0590*/  IMAD.WIDE R34, R6, 0x10, R34 ;  /* 0x0000001006227825 */ /* 0x000fe200078e0222 */
[----:B------:R-:W4:Y:S04]  /*05a0*/  LDG.E.128 R16, desc[UR28][R38.64+-0x20] ;  /* 0xffffe01c26107981 */ /* 0x000f28000c1e1d00 */
[----:B------:R-:W4:Y:S01]  /*05b0*/  LDG.E.128 R20, desc[UR28][R34.64+-0x20] ;  /* 0xffffe01c22147981 */ /* 0x000f22000c1e1d00 */
[----:B------:R-:W-:-:S02]  /*05c0*/  MOV R32, UR10 ;  /* 0x0000000a00207c02 */ /* 0x000fc40008000f00 */
[----:B------:R-:W-:Y:S02]  /*05d0*/  MOV R33, UR11 ;  /* 0x0000000b00217c02 */ /* 0x000fe40008000f00 */
[----:B------:R-:W-:Y:S02]  /*05e0*/  MOV R30, UR8 ;  /* 0x00000008001e7c02 */ /* 0x000fe40008000f00 */
[----:B------:R-:W-:Y:S02]  /*05f0*/  MOV R31, UR9 ;  /* 0x00000009001f7c02 */ /* 0x000fe40008000f00 */
[----:B------:R-:W-:Y:S02]  /*0600*/  MOV R36, UR14 ;  /* 0x0000000e00247c02 */ /* 0x000fe40008000f00 */
[----:B------:R-:W-:Y:S01]  /*0610*/  MOV R37, UR15 ;  /* 0x0000000f00257c02 */ /* 0x000fe20008000f00 */
[----:B------:R-:W-:-:S04]  /*0620*/  IMAD.WIDE R32, R5, 0x10, R32 ;  /* 0x0000001005207825 */ /* 0x000fc800078e0220 */
[----:B------:R-:W-:-:S04]  /*0630*/  IMAD.WIDE R30, R5, 0x10, R30 ;  /* 0x00000010051e7825 */ /* 0x000fc800078e021e */
[----:B------:R-:W-:Y:S01]  /*0640*/  IMAD.WIDE R36, R5, 0x10, R36 ;  /* 0x0000001005247825 */ /* 0x000fe200078e0224 */
[C---:B--2--5:R-:W-:Y:S02]  /*0650*/  DMUL R8, R26.reuse, R8 ;  /* 0x000000081a087228 */ /* 0x064fe40000000000 */
[----:B------:R-:W-:-:S06]  /*0660*/  DMUL R10, R26, R10 ;  /* 0x0000000a1a0a7228 */ /* 0x000fcc0000000000 */
[C---:B---3--:R-:W-:Y:S02]  /*0670*/  DFMA R12, R24.reuse, R12, R8 ;  /* 0x0000000c180c722b */ /* 0x048fe40000000008 */
[----:B------:R-:W-:Y:S02]  /*0680*/  DFMA R14, R24, R14, R10 ;  /* 0x0000000e180e722b */ /* 0x000fe4000000000a */
[C---:B----4-:R-:W-:Y:S02]  /*0690*/  DMUL R8, R26.reuse, R16 ;  /* 0x000000101a087228 */ /* 0x050fe40000000000 */
[C---:B------:R-:W-:Y:S02]  /*06a0*/  DMUL R10, R26.reuse, R18 ;  /* 0x000000121a0a7228 */ /* 0x040fe40000000000 */
[C---:B------:R-:W-:Y:S02]  /*06b0*/  DMUL R16, R26.reuse, R20 ;  /* 0x000000141a107228 */ /* 0x040fe40000000000 */
[----:B------:R-:W-:-:S02]  /*06c0*/  DMUL R18, R26, R22 ;  /* 0x000000161a127228 */ /* 0x000fc40000000000 */
[-C--:B------:R-:W-:Y:S02]  /*06d0*/  DMUL R8, R8, R28.reuse ;  /* 0x0000001c08087228 */ /* 0x080fe40000000000 */
[-C--:B------:R-:W-:Y:S02]  /*06e0*/  DMUL R10, R10, R28.reuse ;  /* 0x0000001c0a0a7228 */ /* 0x080fe40000000000 */
[-C--:B------:R-:W-:Y:S02]  /*06f0*/  DMUL R12, R12, R28.reuse ;  /* 0x0000001c0c0c7228 */ /* 0x080fe40000000000 */
[-C--:B------:R-:W-:Y:S02]  /*0700*/  DMUL R14, R14, R28.reuse ;  /* 0x0000001c0e0e7228 */ /* 0x080fe40000000000 */
[-C--:B------:R-:W-:Y:S02]  /*0710*/  DMUL R16, R16, R28.reuse ;  /* 0x0000001c10107228 */ /* 0x080fe40000000000 */
[----:B------:R-:W-:-:S03]  /*0720*/  DMUL R18, R18, R28 ;  /* 0x0000001c12127228 */ /* 0x000fc60000000000 */
[----:B------:R0:W-:Y:S04]  /*0730*/  STG.E.128 desc[UR28][R32.64+-0x20], R12 ;  /* 0xffffe00c20007986 */ /* 0x0001e8000c101d1c */
[----:B------:R1:W-:Y:S04]  /*0740*/  STG.E.128 desc[UR28][R30.64+-0x20], R8 ;  /* 0xffffe0081e007986 */ /* 0x0003e8000c101d1c */
[----:B------:R2:W-:Y:S04]  /*0750*/  STG.E.128 desc[UR28][R36.64+-0x20], R16 ;  /* 0xffffe01024007986 */ /* 0x0005e8000c101d1c */
[----:B------:R-:W3:Y:S04]  /*0760*/  LDG.E.128 R20, desc[UR28][R34.64+-0x10] ;  /* 0xfffff01c22147981 */ /* 0x000ee8000c1e1d00 */
[----:B0-----:R-:W4:Y:S04]  /*0770*/  LDG.E.128 R12, desc[UR28][R40.64+-0x10] ;  /* 0xfffff01c280c7981 */ /* 0x001f28000c1e1d00 */
[----:B-1----:R-:W3:Y:S04]  /*0780*/  LDG.E.128 R8, desc[UR28][R42.64+-0x10] ;  /* 0xfffff01c2a087981 */ /* 0x002ee8000c1e1d00 */
[----:B--2---:R-:W2:Y:S01]  /*0790*/  LDG.E.128 R16, desc[UR28][R38.64+-0x10] ;  /* 0xfffff01c26107981 */ /* 0x004ea2000c1e1d00 */
[----:B---3--:R-:W-:-:S02]  /*07a0*/  DMUL R8, R26, R8 ;  /* 0x000000081a087228 */ /* 0x008fc40000000000 */
[C---:B------:R-:W-:Y:S02]  /*07b0*/  DMUL R44, R26.reuse, R10 ;  /* 0x0000000a1a2c7228 */ /* 0x040fe40000000000 */
[----:B--2---:R-:W-:-:S04]  /*07c0*/  DMUL R10, R26, R18 ;  /* 0x000000121a0a7228 */ /* 0x004fc80000000000 */
[----:B----4-:R-:W-:Y:S02]  /*07d0*/  DFMA R12, R24, R12, R8 ;  /* 0x0000000c180c722b */ /* 0x010fe40000000008 */
[----:B------:R-:W-:Y:S02]  /*07e0*/  DMUL R8, R26, R16 ;  /* 0x000000101a087228 */ /* 0x000fe40000000000 */
[----:B------:R-:W-:Y:S02]  /*07f0*/  DFMA R14, R24, R14, R44 ;  /* 0x0000000e180e722b */ /* 0x000fe4000000002c */
[C---:B------:R-:W-:Y:S02]  /*0800*/  DMUL R16, R26.reuse, R20 ;  /* 0x000000141a107228 */ /* 0x040fe40000000000 */
[----:B------:R-:W-:Y:S02]  /*0810*/  DMUL R18, R26, R22 ;  /* 0x000000161a127228 */ /* 0x000fe40000000000 */
[----:B------:R-:W-:-:S02]  /*0820*/  DMUL R8, R8, R28 ;  /* 0x0000001c08087228 */ /* 0x000fc40000000000 */
        /* <DEDUP_REMOVED lines=29> */
[----:B------:R3:W4:Y:S04]  /*0a00*/  LDG.E.128 R20, desc[UR28][R34.64+0x10] ;  /* 0x0000101c22147981 */ /* 0x000728000c1e1d00 */
[----:B0-----:R-:W4:Y:S04]  /*0a10*/  LDG.E.128 R12, desc[UR28][R40.64+0x10] ;  /* 0x0000101c280c7981 */ /* 0x001f28000c1e1d00 */
[----:B-1----:R-:W3:Y:S04]  /*0a20*/  LDG.E.128 R8, desc[UR28][R42.64+0x10] ;  /* 0x0000101c2a087981 */ /* 0x002ee8000c1e1d00 */
[----:B--2---:R-:W2:Y:S01]  /*0a30*/  LDG.E.128 R16, desc[UR28][R38.64+0x10] ;  /* 0x0000101c26107981 */ /* 0x004ea2000c1e1d00 */
[----:B------:R-:W-:-:S04]  /*0a40*/  UIADD3 UR23, UPT, UPT, UR23, 0x4, URZ ;  /* 0x0000000417177890 */ /* 0x000fc8000fffe0ff */
[----:B------:R-:W-:Y:S01]  /*0a50*/  UISETP.NE.AND UP1, UPT, UR23, URZ, UPT ;  /* 0x000000ff1700728c */ /* 0x000fe2000bf25270 */
[----:B------:R-:W-:Y:S02]  /*0a60*/  IADD3 R6, PT, PT, R6, 0x4, RZ ;  /* 0x0000000406067810 */ /* 0x000fe40007ffe0ff */
[----:B------:R-:W-:Y:S01]  /*0a70*/  IADD3 R5, PT, PT, R5, 0x4, RZ ;  /* 0x0000000405057810 */ /* 0x000fe20007ffe0ff */
[C---:B---3--:R-:W-:Y:S02]  /*0a80*/  DMUL R34, R26.reuse, R8 ;  /* 0x000000081a227228 */ /* 0x048fe40000000000 */
[C---:B------:R-:W-:Y:S02]  /*0a90*/  DMUL R44, R26.reuse, R10 ;  /* 0x0000000a1a2c7228 */ /* 0x040fe40000000000 */
[C---:B--2---:R-:W-:Y:S02]  /*0aa0*/  DMUL R8, R26.reuse, R16 ;  /* 0x000000101a087228 */ /* 0x044fe40000000000 */
[----:B------:R-:W-:-:S02]  /*0ab0*/  DMUL R10, R26, R18 ;  /* 0x000000121a0a7228 */ /* 0x000fc40000000000 */
[C---:B----4-:R-:W-:Y:S02]  /*0ac0*/  DFMA R12, R24.reuse, R12, R34 ;  /* 0x0000000c180c722b */ /* 0x050fe40000000022 */
[----:B------:R-:W-:Y:S02]  /*0ad0*/  DFMA R14, R24, R14, R44 ;  /* 0x0000000e180e722b */ /* 0x000fe4000000002c */
[C---:B------:R-:W-:Y:S02]  /*0ae0*/  DMUL R16, R26.reuse, R20 ;  /* 0x000000141a107228 */ /* 0x040fe40000000000 */
[----:B------:R-:W-:Y:S02]  /*0af0*/  DMUL R18, R26, R22 ;  /* 0x000000161a127228 */ /* 0x000fe40000000000 */
[-C--:B------:R-:W-:Y:S02]  /*0b00*/  DMUL R12, R12, R28.reuse ;  /* 0x0000001c0c0c7228 */ /* 0x080fe40000000000 */
[----:B------:R-:W-:-:S02]  /*0b10*/  DMUL R14, R14, R28 ;  /* 0x0000001c0e0e7228 */ /* 0x000fc40000000000 */
[-C--:B------:R-:W-:Y:S02]  /*0b20*/  DMUL R8, R8, R28.reuse ;  /* 0x0000001c08087228 */ /* 0x080fe40000000000 */
[-C--:B------:R-:W-:Y:S02]  /*0b30*/  DMUL R10, R10, R28.reuse ;  /* 0x0000001c0a0a7228 */ /* 0x080fe40000000000 */
[-C--:B------:R-:W-:Y:S02]  /*0b40*/  DMUL R16, R16, R28.reuse ;  /* 0x0000001c10107228 */ /* 0x080fe40000000000 */
[----:B------:R-:W-:Y:S01]  /*0b50*/  DMUL R18, R18, R28 ;  /* 0x0000001c12127228 */ /* 0x000fe20000000000 */
[----:B------:R0:W-:Y:S04]  /*0b60*/  STG.E.128 desc[UR28][R32.64+0x10], R12 ;  /* 0x0000100c20007986 */ /* 0x0001e8000c101d1c */
[----:B------:R0:W-:Y:S04]  /*0b70*/  STG.E.128 desc[UR28][R30.64+0x10], R8 ;  /* 0x000010081e007986 */ /* 0x0001e8000c101d1c */
[----:B------:R0:W-:Y:S01]  /*0b80*/  STG.E.128 desc[UR28][R36.64+0x10], R16 ;  /* 0x0000101024007986 */ /* 0x0001e2000c101d1c */
[----:B------:R-:W-:Y:S05]  /*0b90*/  BRA.U UP1, `(.L_x_9) ;  /* 0xfffffff901487547 */ /* 0x000fea000b83ffff */
.L_x_8:
[----:B------:R-:W-:Y:S05]  /*0ba0*/  BRA.U !UP2, `(.L_x_10) ;  /* 0x000000050aa47547 */ /* 0x000fea000b800000 */
[C---:B------:R-:W-:Y:S02]  /*0bb0*/  LOP3.LUT P0, RZ, R4.reuse, 0x3, RZ, 0xc0, !PT ;  /* 0x0000000304ff7812 */ /* 0x040fe4000780c0ff */
[----:B------:R-:W-:-:S04]  /*0bc0*/  LOP3.LUT R5, R4, 0x1, RZ, 0xc0, !PT ;  /* 0x0000000104057812 */ /* 0x000fc800078ec0ff */
[----:B------:R-:W-:-:S07]  /*0bd0*/  ISETP.NE.U32.AND P1, PT, R5, 0x1, PT ;  /* 0x000000010500780c */ /* 0x000fce0003f25070 */
[----:B------:R-:W-:Y:S06]  /*0be0*/  @!P0 BRA `(.L_x_11) ;  /* 0x0000000000f48947 */ /* 0x000fec0003800000 */
[----:B------:R-:W1:Y:S01]  /*0bf0*/  LDC R5, c[0x0][0x3e0] ;  /* 0x0000f800ff057b82 */ /* 0x000e620000000800 */
[----:B------:R-:W-:-:S07]  /*0c00*/  UIADD3 UR23, UPT, UPT, UR7, UR5, URZ ;  /* 0x0000000507177290 */ /* 0x000fce000fffe0ff */
[----:B------:R-:W2:Y:S08]  /*0c10*/  LDC.64 R40, c[0x0][0x398] ;  /* 0x0000e600ff287b82 */ /* 0x000eb00000000a00 */
[----:B------:R-:W3:Y:S08]  /*0c20*/  LDC.64 R38, c[0x0][0x388] ;  /* 0x0000e200ff267b82 */ /* 0x000ef00000000a00 */
[----:B0-----:R-:W0:Y:S01]  /*0c30*/  LDC.64 R36, c[0x0][0x3a0] ;  /* 0x0000e800ff247b82 */ /* 0x001e220000000a00 */
[----:B-1----:R-:W-:-:S07]  /*0c40*/  IMAD R7, R0, R5, UR23 ;  /* 0x0000001700077e24 */ /* 0x002fce000f8e0205 */
[----:B------:R-:W1:Y:S01]  /*0c50*/  LDC.64 R34, c[0x0][0x3a8] ;  /* 0x0000ea00ff227b82 */ /* 0x000e620000000a00 */
[----:B--2---:R-:W-:-:S05]  /*0c60*/  IMAD.WIDE R40, R7, 0x10, R40 ;  /* 0x0000001007287825 */ /* 0x004fca00078e0228 */
[----:B------:R-:W2:Y:S01]  /*0c70*/  LDG.E.128 R8, desc[UR28][R40.64] ;  /* 0x0000001c28087981 */ /* 0x000ea2000c1e1d00 */
[C---:B---3--:R-:W-:Y:S01]  /*0c80*/  IMAD.WIDE R38, R7.reuse, 0x10, R38 ;  /* 0x0000001007267825 */ /* 0x048fe200078e0226 */
[----:B------:R-:W3:Y:S04]  /*0c90*/  LDC.64 R32, c[0x0][0x3b0] ;  /* 0x0000ec00ff207b82 */ /* 0x000ee80000000a00 */
[----:B------:R-:W4:Y:S01]  /*0ca0*/  LDG.E.128 R12, desc[UR28][R38.64] ;  /* 0x0000001c260c7981 */ /* 0x000f22000c1e1d00 */
[----:B0-----:R-:W-:-:S03]  /*0cb0*/  IMAD.WIDE R36, R7, 0x10, R36 ;  /* 0x0000001007247825 */ /* 0x001fc600078e0224 */
[----:B------:R-:W0:Y:S02]  /*0cc0*/  LDC.64 R30, c[0x0][0x3b8] ;  /* 0x0000ee00ff1e7b82 */ /* 0x000e240000000a00 */
[----:B------:R-:W4:Y:S01]  /*0cd0*/  LDG.E.128 R16, desc[UR28][R36.64] ;  /* 0x0000001c24107981 */ /* 0x000f22000c1e1d00 */
[----:B-1----:R-:W-:-:S05]  /*0ce0*/  IMAD.WIDE R34, R7, 0x10, R34 ;  /* 0x0000001007227825 */ /* 0x002fca00078e0222 */
[----:B------:R-:W1:Y:S01]  /*0cf0*/  LDC.64 R6, c[0x0][0x3c0] ;  /* 0x0000f000ff067b82 */ /* 0x000e620000000a00 */
[----:B------:R-:W4:Y:S01]  /*0d00*/  LDG.E.128 R20, desc[UR28][R34.64] ;  /* 0x0000001c22147981 */ /* 0x000f22000c1e1d00 */
[----:B------:R-:W-:-:S04]  /*0d10*/  IMAD R5, R3, R5, UR23 ;  /* 0x0000001703057e24 */ /* 0x000fc8000f8e0205 */
[----:B---3--:R-:W-:-:S04]  /*0d20*/  IMAD.WIDE R32, R5, 0x10, R32 ;  /* 0x0000001005207825 */ /* 0x008fc800078e0220 */
[----:B0-----:R-:W-:-:S04]  /*0d30*/  IMAD.WIDE R30, R5, 0x10, R30 ;  /* 0x00000010051e7825 */ /* 0x001fc800078e021e */
[----:B-1----:R-:W-:Y:S01]  /*0d40*/  IMAD.WIDE R6, R5, 0x10, R6 ;  /* 0x0000001005067825 */ /* 0x002fe200078e0206 */
[C---:B--2--5:R-:W-:Y:S02]  /*0d50*/  DMUL R8, R26.reuse, R8 ;  /* 0x000000081a087228 */ /* 0x064fe40000000000 */
[----:B------:R-:W-:-:S06]  /*0d60*/  DMUL R10, R26, R10 ;  /* 0x0000000a1a0a7228 */ /* 0x000fcc0000000000 */
[----:B----4-:R-:W-:Y:S02]  /*0d70*/  DFMA R42, R24, R12, R8 ;  /* 0x0000000c182a722b */ /* 0x010fe40000000008 */
[C---:B------:R-:W-:Y:S02]  /*0d80*/  DMUL R12, R26.reuse, R16 ;  /* 0x000000101a0c7228 */ /* 0x040fe40000000000 */
[----:B------:R-:W-:Y:S02]  /*0d90*/  DMUL R16, R26, R18 ;  /* 0x000000121a107228 */ /* 0x000fe40000000000 */
[----:B------:R-:W-:Y:S02]  /*0da0*/  DFMA R18, R24, R14, R10 ;  /* 0x0000000e1812722b */ /* 0x000fe4000000000a */
        /* <DEDUP_REMOVED lines=13> */
[----:B-1----:R-:W4:Y:S04]  /*0e80*/  LDG.E.128 R12, desc[UR28][R38.64+0x10] ;  /* 0x0000101c260c7981 */ /* 0x002f28000c1e1d00 */
[----:B--2---:R-:W2:Y:S01]  /*0e90*/  LDG.E.128 R8, desc[UR28][R40.64+0x10] ;  /* 0x0000101c28087981 */ /* 0x004ea2000c1e1d00 */
[----:B------:R-:W-:Y:S01]  /*0ea0*/  UIADD3 UR5, UPT, UPT, UR5, 0x2, URZ ;  /* 0x0000000205057890 */ /* 0x000fe2000fffe0ff */
[----:B---3--:R-:W-:-:S02]  /*0eb0*/  DMUL R22, R26, R22 ;  /* 0x000000161a167228 */ /* 0x008fc40000000000 */
[C---:B--2---:R-:W-:Y:S02]  /*0ec0*/  DMUL R42, R26.reuse, R8 ;  /* 0x000000081a2a7228 */ /* 0x044fe40000000000 */
[C---:B------:R-:W-:Y:S02]  /*0ed0*/  DMUL R44, R26.reuse, R10 ;  /* 0x0000000a1a2c7228 */ /* 0x040fe40000000000 */
[C---:B----4-:R-:W-:Y:S02]  /*0ee0*/  DMUL R34, R26.reuse, R16 ;  /* 0x000000101a227228 */ /* 0x050fe40000000000 */
[----:B------:R-:W-:Y:S02]  /*0ef0*/  DMUL R18, R26, R18 ;  /* 0x000000121a127228 */ /* 0x000fe40000000000 */
[C---:B------:R-:W-:Y:S02]  /*0f00*/  DFMA R42, R24.reuse, R12, R42 ;  /* 0x0000000c182a722b */ /* 0x040fe4000000002a */
[----:B------:R-:W-:-:S02]  /*0f10*/  DFMA R14, R24, R14, R44 ;  /* 0x0000000e180e722b */ /* 0x000fc4000000002c */
[----:B------:R-:W-:Y:S02]  /*0f20*/  DMUL R16, R26, R20 ;  /* 0x000000141a107228 */ /* 0x000fe40000000000 */
[-C--:B------:R-:W-:Y:S02]  /*0f30*/  DMUL R8, R34, R28.reuse ;  /* 0x0000001c22087228 */ /* 0x080fe40000000000 */
[-C--:B------:R-:W-:Y:S02]  /*0f40*/  DMUL R12, R42, R28.reuse ;  /* 0x0000001c2a0c7228 */ /* 0x080fe40000000000 */
[-C--:B------:R-:W-:Y:S02]  /*0f50*/  DMUL R14, R14, R28.reuse ;  /* 0x0000001c0e0e7228 */ /* 0x080fe40000000000 */
[-C--:B------:R-:W-:Y:S02]  /*0f60*/  DMUL R10, R18, R28.reuse ;  /* 0x0000001c120a7228 */ /* 0x080fe40000000000 */
[----:B------:R-:W-:-:S02]  /*0f70*/  DMUL R16, R16, R28 ;  /* 0x0000001c10107228 */ /* 0x000fc40000000000 */
[----:B------:R-:W-:Y:S01]  /*0f80*/  DMUL R18, R22, R28 ;  /* 0x0000001c16127228 */ /* 0x000fe20000000000 */
[----:B------:R1:W-:Y:S04]  /*0f90*/  STG.E.128 desc[UR28][R32.64+0x10], R12 ;  /* 0x0000100c20007986 */ /* 0x0003e8000c101d1c */
[----:B------:R1:W-:Y:S04]  /*0fa0*/  STG.E.128 desc[UR28][R30.64+0x10], R8 ;  /* 0x000010081e007986 */ /* 0x0003e8000c101d1c */
[----:B------:R1:W-:Y:S02]  /*0fb0*/  STG.E.128 desc[UR28][R6.64+0x10], R16 ;  /* 0x0000101006007986 */ /* 0x0003e4000c101d1c */
.L_x_11:
[----:B------:R-:W-:Y:S05]  /*0fc0*/  @!P1 BRA `(.L_x_10) ;  /* 0x00000000009c9947 */ /* 0x000fea0003800000 */
[----:B------:R-:W2:Y:S01]  /*0fd0*/  LDC R5, c[0x0][0x3e0] ;  /* 0x0000f800ff057b82 */ /* 0x000ea20000000800 */
[----:B------:R-:W-:-:S07]  /*0fe0*/  UIADD3 UR5, UPT, UPT, UR7, UR5, URZ ;  /* 0x0000000507057290 */ /* 0x000fce000fffe0ff */
[----:B01----:R-:W0:Y:S08]  /*0ff0*/  LDC.64 R8, c[0x0][0x398] ;  /* 0x0000e600ff087b82 */ /* 0x003e300000000a00 */
[----:B------:R-:W1:Y:S08]  /*1000*/  LDC.64 R14, c[0x0][0x388] ;  /* 0x0000e200ff0e7b82 */ /* 0x000e700000000a00 */
[----:B------:R-:W3:Y:S01]  /*1010*/  LDC.64 R18, c[0x0][0x3a0] ;  /* 0x0000e800ff127b82 */ /* 0x000ee20000000a00 */
[----:B--2---:R-:W-:-:S07]  /*1020*/  IMAD R7, R0, R5, UR5 ;  /* 0x0000000500077e24 */ /* 0x004fce000f8e0205 */
[----:B------:R-:W2:Y:S01]  /*1030*/  LDC.64 R20, c[0x0][0x3a8] ;  /* 0x0000ea00ff147b82 */ /* 0x000ea20000000a00 */
[----:B0-----:R-:W-:-:S06]  /*1040*/  IMAD.WIDE R8, R7, 0x10, R8 ;  /* 0x0000001007087825 */ /* 0x001fcc00078e0208 */
[----:B------:R-:W4:Y:S01]  /*1050*/  LDG.E.128 R8, desc[UR28][R8.64] ;  /* 0x0000001c08087981 */ /* 0x000f22000c1e1d00 */
[C---:B-1----:R-:W-:Y:S01]  /*1060*/  IMAD.WIDE R14, R7.reuse, 0x10, R14 ;  /* 0x00000010070e7825 */ /* 0x042fe200078e020e */
[----:B------:R-:W0:Y:S05]  /*1070*/  LDC.64 R32, c[0x0][0x3b0] ;  /* 0x0000ec00ff207b82 */ /* 0x000e2a0000000a00 */
[----:B------:R-:W4:Y:S01]  /*1080*/  LDG.E.128 R12, desc[UR28][R14.64] ;  /* 0x0000001c0e0c7981 */ /* 0x000f22000c1e1d00 */
[C---:B---3--:R-:W-:Y:S02]  /*1090*/  IMAD.WIDE R18, R7.reuse, 0x10, R18 ;  /* 0x0000001007127825 */ /* 0x048fe400078e0212 */
[----:B------:R-:W1:Y:S04]  /*10a0*/  LDC.64 R30, c[0x0][0x3c0] ;  /* 0x0000f000ff1e7b82 */ /* 0x000e680000000a00 */
[----:B------:R-:W3:Y:S01]  /*10b0*/  LDG.E.128 R16, desc[UR28][R18.64] ;  /* 0x0000001c12107981 */ /* 0x000ee2000c1e1d00 */
[----:B--2---:R-:W-:-:S03]  /*10c0*/  IMAD.WIDE R20, R7, 0x10, R20 ;  /* 0x0000001007147825 */ /* 0x004fc600078e0214 */
[----:B------:R-:W2:Y:S03]  /*10d0*/  LDC.64 R6, c[0x0][0x3b8] ;  /* 0x0000ee00ff067b82 */ /* 0x000ea60000000a00 */
[----:B------:R-:W3:Y:S01]  /*10e0*/  LDG.E.128 R20, desc[UR28][R20.64] ;  /* 0x0000001c14147981 */ /* 0x000ee2000c1e1d00 */
[----:B------:R-:W-:-:S04]  /*10f0*/  IMAD R5, R3, R5, UR5 ;  /* 0x0000000503057e24 */ /* 0x000fc8000f8e0205 */
[----:B0-----:R-:W-:-:S04]  /*1100*/  IMAD.WIDE R32, R5, 0x10, R32 ;  /* 0x0000001005207825 */ /* 0x001fc800078e0220 */
[----:B-1----:R-:W-:-:S04]  /*1110*/  IMAD.WIDE R30, R5, 0x10, R30 ;  /* 0x00000010051e7825 */ /* 0x002fc800078e021e */
[----:B--2---:R-:W-:Y:S01]  /*1120*/  IMAD.WIDE R6, R5, 0x10, R6 ;  /* 0x0000001005067825 */ /* 0x004fe200078e0206 */
[C---:B----45:R-:W-:Y:S02]  /*1130*/  DMUL R34, R26.reuse, R8 ;  /* 0x000000081a227228 */ /* 0x070fe40000000000 */
[----:B------:R-:W-:-:S06]  /*1140*/  DMUL R10, R26, R10 ;  /* 0x0000000a1a0a7228 */ /* 0x000fcc0000000000 */
[C---:B------:R-:W-:Y:S02]  /*1150*/  DFMA R12, R24.reuse, R12, R34 ;  /* 0x0000000c180c722b */ /* 0x040fe40000000022 */
[----:B------:R-:W-:Y:S02]  /*1160*/  DFMA R14, R24, R14, R10 ;  /* 0x0000000e180e722b */ /* 0x000fe4000000000a */
[C---:B---3--:R-:W-:Y:S02]  /*1170*/  DMUL R8, R26.reuse, R16 ;  /* 0x000000101a087228 */ /* 0x048fe40000000000 */
        /* <DEDUP_REMOVED lines=8> */
[----:B------:R-:W-:Y:S01]  /*1200*/  DMUL R18, R18, R28 ;  /* 0x0000001c12127228 */ /* 0x000fe20000000000 */
[----:B------:R2:W-:Y:S04]  /*1210*/  STG.E.128 desc[UR28][R32.64], R12 ;  /* 0x0000000c20007986 */ /* 0x0005e8000c101d1c */
[----:B------:R2:W-:Y:S04]  /*1220*/  STG.E.128 desc[UR28][R6.64], R8 ;  /* 0x0000000806007986 */ /* 0x0005e8000c101d1c */
[----:B------:R2:W-:Y:S02]  /*1230*/  STG.E.128 desc[UR28][R30.64], R16 ;  /* 0x000000101e007986 */ /* 0x0005e4000c101d1c */
.L_x_10:
[----:B------:R-:W3:Y:S01]  /*1240*/  LDCU UR5, c[0x0][0x3e8] ;  /* 0x00007d00ff0577ac */ /* 0x000ee20008000800 */
[----:B------:R-:W-:Y:S01]  /*1250*/  IADD3 R4, PT, PT, R4, 0x1, RZ ;  /* 0x0000000104047810 */ /* 0x000fe20007ffe0ff */
[----:B---3--:R-:W-:-:S09]  /*1260*/  UISETP.NE.AND UP1, UPT, UR22, UR5, UPT ;  /* 0x000000051600728c */ /* 0x008fd2000bf25270 */
[----:B------:R-:W-:Y:S05]  /*1270*/  BRA.U UP1, `(.L_x_12) ;  /* 0xfffffff101587547 */ /* 0x000fea000b83ffff */
[----:B------:R-:W-:Y:S05]  /*1280*/  BRA.U UP0, `(.L_x_13) ;  /* 0xfffffff100207547 */ /* 0x000fea000b83ffff */
[----:B------:R-:W-:Y:S05]  /*1290*/  EXIT ;  /* 0x000000000000794d */ /* 0x000fea0003800000 */
.L_x_14:
        /* <DEDUP_REMOVED lines=14> */
.L_x_227:


//--------------------- .text._Z19cuda_soap_normalizePdS_ii --------------------------
	.section	.text._Z19cuda_soap_normalizePdS_ii,"ax",@progbits
	.align	128
        .global         _Z19cuda_soap_normalizePdS_ii
        .type           _Z19cuda_soap_normalizePdS_ii,@function
        .size           _Z19cuda_soap_normalizePdS_ii,(.L_x_220 - _Z19cuda_soap_normalizePdS_ii)
        .other          _Z19cuda_soap_normalizePdS_ii,@"STO_CUDA_ENTRY STV_DEFAULT"
_Z19cuda_soap_normalizePdS_ii:
.text._Z19cuda_soap_normalizePdS_ii:
[----:B------:R-:W-:Y:S01]  /*0000*/  LDC R1, c[0x0][0x37c] ;  /* 0x0000df00ff017b82 */ /* 0x000fe20000000800 */
[----:B------:R-:W0:Y:S01]  /*0010*/  S2R R26, SR_TID.X ;  /* 0x00000000001a7919 */ /* 0x000e220000002100 */
[----:B------:R-:W0:Y:S02]  /*0020*/  LDCU UR4, c[0x0][0x390] ;  /* 0x00007200ff0477ac */ /* 0x000e240008000800 */
[----:B0-----:R-:W-:-:S13]  /*0030*/  ISETP.GE.AND P0, PT, R26, UR4, PT ;  /* 0x000000041a007c0c */ /* 0x001fda000bf06270 */
[----:B------:R-:W-:Y:S05]  /*0040*/  @P0 EXIT ;  /* 0x000000000000094d */ /* 0x000fea0003800000 */
[----:B------:R-:W0:Y:S01]  /*0050*/  S2R R27, SR_CTAID.X ;  /* 0x00000000001b7919 */ /* 0x000e220000002500 */
[----:B------:R-:W0:Y:S01]  /*0060*/  LDC.64 R6, c[0x0][0x388] ;  /* 0x0000e200ff067b82 */ /* 0x000e220000000a00 */
[----:B------:R-:W1:Y:S01]  /*0070*/  LDCU.64 UR6, c[0x0][0x358] ;  /* 0x00006b00ff0677ac */ /* 0x000e620008000a00 */
[----:B0-----:R-:W-:-:S06]  /*0080*/  IMAD.WIDE.U32 R6, R27, 0x8, R6 ;  /* 0x000000081b067825 */ /* 0x001fcc00078e0006 */
[----:B-1----:R-:W5:Y:S01]  /*0090*/  LDG.E.64 R6, desc[UR6][R6.64] ;  /* 0x0000000606067981 */ /* 0x002f62000c1e1b00 */
[----:B------:R-:W-:Y:S01]  /*00a0*/  LOP3.LUT R5, RZ, R26, RZ, 0x33, !PT ;  /* 0x0000001aff057212 */ /* 0x000fe200078e33ff */
[----:B------:R-:W-:Y:S04]  /*00b0*/  BSSY.RECONVERGENT B0, `(.L_x_15) ;  /* 0x000002b000007945 */ /* 0x000fe80003800200 */
[----:B------:R-:W-:-:S05]  /*00c0*/  VIADD R5, R5, UR4 ;  /* 0x0000000405057c36 */ /* 0x000fca0008000000 */
[----:B------:R-:W-:-:S04]  /*00d0*/  LOP3.LUT R0, R5, 0x180, RZ, 0xc0, !PT ;  /* 0x0000018005007812 */ /* 0x000fc800078ec0ff */
[----:B------:R-:W-:-:S13]  /*00e0*/  ISETP.NE.AND P0, PT, R0, 0x180, PT ;  /* 0x000001800000780c */ /* 0x000fda0003f05270 */
[----:B------:R-:W-:Y:S05]  /*00f0*/  @!P0 BRA `(.L_x_16) ;  /* 0x0000000000988947 */ /* 0x000fea0003800000 */
[----:B------:R-:W0:Y:S01]  /*0100*/  LDC.64 R8, c[0x0][0x380] ;  /* 0x0000e000ff087b82 */ /* 0x000e220000000a00 */
[----:B------:R-:W-:Y:S01]  /*0110*/  LEA.HI R0, R5, 0x1, RZ, 0x19 ;  /* 0x0000000105007811 */ /* 0x000fe200078fc8ff */
[----:B------:R-:W-:-:S04]  /*0120*/  IMAD R4, R27, UR4, R26 ;  /* 0x000000041b047c24 */ /* 0x000fc8000f8e021a */
[C---:B------:R-:W-:Y:S01]  /*0130*/  IMAD.SHL.U32 R2, R0.reuse, 0x80, RZ ;  /* 0x0000008000027824 */ /* 0x040fe200078e00ff */
[----:B------:R-:W-:-:S04]  /*0140*/  LOP3.LUT R0, R0, 0x3, RZ, 0xc0, !PT ;  /* 0x0000000300007812 */ /* 0x000fc800078ec0ff */
[----:B------:R-:W-:Y:S01]  /*0150*/  LOP3.LUT R11, R2, 0x180, RZ, 0xc0, !PT ;  /* 0x00000180020b7812 */ /* 0x000fe200078ec0ff */
[----:B------:R-:W-:-:S04]  /*0160*/  IMAD.MOV R3, RZ, RZ, -R0 ;  /* 0x000000ffff037224 */ /* 0x000fc800078e0a00 */
[----:B------:R-:W-:-:S07]  /*0170*/  IMAD.IADD R26, R26, 0x1, R11 ;  /* 0x000000011a1a7824 */ /* 0x000fce00078e020b */
.L_x_19:
[----:B01----:R-:W-:-:S05]  /*0180*/  IMAD.WIDE R10, R4, 0x8, R8 ;  /* 0x00000008040a7825 */ /* 0x003fca00078e0208 */
[----:B------:R-:W2:Y:S01]  /*0190*/  LDG.E.64 R14, desc[UR6][R10.64] ;  /* 0x000000060a0e7981 */ /* 0x000ea2000c1e1b00 */
[----:B-----5:R-:W0:Y:S01]  /*01a0*/  MUFU.RCP64H R13, R7 ;  /* 0x00000007000d7308 */ /* 0x020e220000001800 */
[----:B------:R-:W-:Y:S01]  /*01b0*/  IMAD.MOV.U32 R12, RZ, RZ, 0x1 ;  /* 0x00000001ff0c7424 */ /* 0x000fe200078e00ff */
[----:B------:R-:W-:Y:S01]  /*01c0*/  BSSY.RECONVERGENT B1, `(.L_x_17) ;  /* 0x0000016000017945 */ /* 0x000fe20003800200 */
[----:B------:R-:W-:-:S05]  /*01d0*/  VIADD R3, R3, 0x1 ;  /* 0x0000000103037836 */ /* 0x000fca0000000000 */
[----:B------:R-:W-:Y:S01]  /*01e0*/  ISETP.NE.AND P1, PT, R3, RZ, PT ;  /* 0x000000ff0300720c */ /* 0x000fe20003f25270 */
[----:B0-----:R-:W-:-:S08]  /*01f0*/  DFMA R16, -R6, R12, 1 ;  /* 0x3ff000000610742b */ /* 0x001fd0000000010c */
[----:B------:R-:W-:-:S08]  /*0200*/  DFMA R16, R16, R16, R16 ;  /* 0x000000101010722b */ /* 0x000fd00000000010 */
[----:B------:R-:W-:-:S08]  /*0210*/  DFMA R16, R12, R16, R12 ;  /* 0x000000100c10722b */ /* 0x000fd0000000000c */
[----:B------:R-:W-:-:S08]  /*0220*/  DFMA R12, -R6, R16, 1 ;  /* 0x3ff00000060c742b */ /* 0x000fd00000000110 */
[----:B------:R-:W-:-:S08]  /*0230*/  DFMA R12, R16, R12, R16 ;  /* 0x0000000c100c722b */ /* 0x000fd00000000010 */
[----:B--2---:R-:W-:Y:S01]  /*0240*/  DMUL R16, R14, R12 ;  /* 0x0000000c0e107228 */ /* 0x004fe20000000000 */
[----:B------:R-:W-:-:S07]  /*0250*/  FSETP.GEU.AND P2, PT, |R15|, 6.5827683646048100446e-37, PT ;  /* 0x036000000f00780b */ /* 0x000fce0003f4e200 */
[----:B------:R-:W-:-:S08]  /*0260*/  DFMA R18, -R6, R16, R14 ;  /* 0x000000100612722b */ /* 0x000fd0000000010e */
[----:B------:R-:W-:-:S10]  /*0270*/  DFMA R12, R12, R18, R16 ;  /* 0x000000120c0c722b */ /* 0x000fd40000000010 */
[----:B------:R-:W-:-:S05]  /*0280*/  FFMA R0, RZ, R7, R13 ;  /* 0x00000007ff007223 */ /* 0x000fca000000000d */
[----:B------:R-:W-:-:S13]  /*0290*/  FSETP.GT.AND P0, PT, |R0|, 1.469367938527859385e-39, PT ;  /* 0x001000000000780b */ /* 0x000fda0003f04200 */
[----:B------:R-:W-:Y:S05]  /*02a0*/  @P0 BRA P2, `(.L_x_18) ;  /* 0x00000000001c0947 */ /* 0x000fea0001000000 */
[----:B------:R-:W-:Y:S01]  /*02b0*/  IMAD.MOV.U32 R12, RZ, RZ, R14 ;  /* 0x000000ffff0c7224 */ /* 0x000fe200078e000e */
[----:B------:R-:W-:Y:S01]  /*02c0*/  MOV R17, R7 ;  /* 0x0000000700117202 */ /* 0x000fe20000000f00 */
[----:B------:R-:W-:Y:S01]  /*02d0*/  IMAD.MOV.U32 R13, RZ, RZ, R15 ;  /* 0x000000ffff0d7224 */ /* 0x000fe200078e000f */
[----:B------:R-:W-:Y:S01]  /*02e0*/  MOV R28, 0x310 ;  /* 0x00000310001c7802 */ /* 0x000fe20000000f00 */
[----:B------:R-:W-:-:S07]  /*02f0*/  IMAD.MOV.U32 R16, RZ, RZ, R6 ;  /* 0x000000ffff107224 */ /* 0x000fce00078e0006 */
[----:B------:R-:W-:Y:S05]  /*0300*/  CALL.REL.NOINC `($__internal_0_$__cuda_sm20_div_rn_f64_full) ;  /* 0x0000000400f07944 */ /* 0x000fea0003c00000 */
[----:B------:R-:W-:-:S07]  /*0310*/  IMAD.MOV.U32 R12, RZ, RZ, R2 ;  /* 0x000000ffff0c7224 */ /* 0x000fce00078e0002 */
.L_x_18:
[----:B------:R-:W-:Y:S05]  /*0320*/  BSYNC.RECONVERGENT B1 ;  /* 0x0000000000017941 */ /* 0x000fea0003800200 */
.L_x_17:
[----:B------:R1:W-:Y:S01]  /*0330*/  STG.E.64 desc[UR6][R10.64], R12 ;  /* 0x0000000c0a007986 */ /* 0x0003e2000c101b06 */
[----:B------:R-:W-:Y:S01]  /*0340*/  VIADD R4, R4, 0x80 ;  /* 0x0000008004047836 */ /* 0x000fe20000000000 */
[----:B------:R-:W-:Y:S06]  /*0350*/  @P1 BRA `(.L_x_19) ;  /* 0xfffffffc00881947 */ /* 0x000fec000383ffff */
.L_x_16:
[----:B------:R-:W-:Y:S05]  /*0360*/  BSYNC.RECONVERGENT B0 ;  /* 0x0000000000007941 */ /* 0x000fea0003800200 */
.L_x_15:
[----:B------:R-:W-:-:S13]  /*0370*/  ISETP.GE.U32.AND P0, PT, R5, 0x180, PT ;  /* 0x000001800500780c */ /* 0x000fda0003f06070 */
[----:B------:R-:W-:Y:S05]  /*0380*/  @!P0 EXIT ;  /* 0x000000000000894d */ /* 0x000fea0003800000 */
[----:B------:R-:W0:Y:S01]  /*0390*/  LDCU.64 UR4, c[0x0][0x380] ;  /* 0x00007000ff0477ac */ /* 0x000e220008000a00 */
[----:B------:R-:W2:Y:S01]  /*03a0*/  LDCU UR8, c[0x0][0x390] ;  /* 0x00007200ff0877ac */ /* 0x000ea20008000800 */
[----:B------:R-:W3:Y:S01]  /*03b0*/  LDCU UR9, c[0x0][0x390] ;  /* 0x00007200ff0977ac */ /* 0x000ee20008000800 */
[----:B0-----:R-:W-:Y:S01]  /*03c0*/  UIADD3 UR4, UP0, UPT, UR4, 0x800, URZ ;  /* 0x0000080004047890 */ /* 0x001fe2000ff1e0ff */
[----:B--2---:R-:W-:-:S03]  /*03d0*/  IMAD R27, R27, UR8, R26 ;  /* 0x000000081b1b7c24 */ /* 0x004fc6000f8e021a */
[----:B---3--:R-:W-:-:S12]  /*03e0*/  UIADD3.X UR5, UPT, UPT, URZ, UR5, URZ, UP0, !UPT ;  /* 0x00000005ff057290 */ /* 0x008fd800087fe4ff */
.L_x_28:
[----:B------:R-:W-:Y:S02]  /*03f0*/  IMAD.U32 R4, RZ, RZ, UR4 ;  /* 0x00000004ff047e24 */ /* 0x000fe4000f8e00ff */
[----:B------:R-:W-:Y:S02]  /*0400*/  IMAD.U32 R5, RZ, RZ, UR5 ;  /* 0x00000005ff057e24 */ /* 0x000fe4000f8e00ff */
[----:B------:R-:W-:-:S05]  /*0410*/  IMAD.WIDE R4, R27, 0x8, R4 ;  /* 0x000000081b047825 */ /* 0x000fca00078e0204 */
[----:B------:R-:W2:Y:S01]  /*0420*/  LDG.E.64 R8, desc[UR6][R4.64+-0x800] ;  /* 0xfff8000604087981 */ /* 0x000ea2000c1e1b00 */
[----:B-----5:R-:W1:Y:S01]  /*0430*/  MUFU.RCP64H R3, R7 ;  /* 0x0000000700037308 */ /* 0x020e620000001800 */
[----:B------:R-:W-:Y:S01]  /*0440*/  IMAD.MOV.U32 R2, RZ, RZ, 0x1 ;  /* 0x00000001ff027424 */ /* 0x000fe200078e00ff */
[----:B------:R-:W-:Y:S05]  /*0450*/  BSSY.RECONVERGENT B0, `(.L_x_20) ;  /* 0x0000014000007945 */ /* 0x000fea0003800200 */
[----:B-1----:R-:W-:-:S08]  /*0460*/  DFMA R10, -R6, R2, 1 ;  /* 0x3ff00000060a742b */ /* 0x002fd00000000102 */
        /* <DEDUP_REMOVED lines=18> */
.L_x_21:
[----:B------:R-:W-:Y:S05]  /*0590*/  BSYNC.RECONVERGENT B0 ;  /* 0x0000000000007941 */ /* 0x000fea0003800200 */
.L_x_20:
[----:B------:R-:W2:Y:S01]  /*05a0*/  LDG.E.64 R10, desc[UR6][R4.64+-0x400] ;  /* 0xfffc0006040a7981 */ /* 0x000ea2000c1e1b00 */
[----:B------:R-:W0:Y:S01]  /*05b0*/  MUFU.RCP64H R9, R7 ;  /* 0x0000000700097308 */ /* 0x000e220000001800 */
[----:B------:R-:W-:Y:S01]  /*05c0*/  IMAD.MOV.U32 R8, RZ, RZ, 0x1 ;  /* 0x00000001ff087424 */ /* 0x000fe200078e00ff */
[----:B------:R-:W-:Y:S01]  /*05d0*/  BSSY.RECONVERGENT B0, `(.L_x_22) ;  /* 0x0000016000007945 */ /* 0x000fe20003800200 */
[----:B------:R1:W-:Y:S04]  /*05e0*/  STG.E.64 desc[UR6][R4.64+-0x800], R2 ;  /* 0xfff8000204007986 */ /* 0x0003e8000c101b06 */
        /* <DEDUP_REMOVED lines=11> */
[----:B-1----:R-:W-:Y:S05]  /*06a0*/  @P0 BRA P1, `(.L_x_23) ;  /* 0x0000000000200947 */ /* 0x002fea0000800000 */
[----:B------:R-:W-:Y:S01]  /*06b0*/  IMAD.MOV.U32 R12, RZ, RZ, R10 ;  /* 0x000000ffff0c7224 */ /* 0x000fe200078e000a */
[----:B------:R-:W-:Y:S01]  /*06c0*/  MOV R28, 0x710 ;  /* 0x00000710001c7802 */ /* 0x000fe20000000f00 */
[----:B------:R-:W-:Y:S02]  /*06d0*/  IMAD.MOV.U32 R13, RZ, RZ, R11 ;  /* 0x000000ffff0d7224 */ /* 0x000fe400078e000b */
[----:B------:R-:W-:Y:S02]  /*06e0*/  IMAD.MOV.U32 R16, RZ, RZ, R6 ;  /* 0x000000ffff107224 */ /* 0x000fe400078e0006 */
[----:B------:R-:W-:-:S07]  /*06f0*/  IMAD.MOV.U32 R17, RZ, RZ, R7 ;  /* 0x000000ffff117224 */ /* 0x000fce00078e0007 */
[----:B------:R-:W-:Y:S05]  /*0700*/  CALL.REL.NOINC `($__internal_0_$__cuda_sm20_div_rn_f64_full) ;  /* 0x0000000000f07944 */ /* 0x000fea0003c00000 */
[----:B------:R-:W-:Y:S02]  /*0710*/  IMAD.MOV.U32 R8, RZ, RZ, R2 ;  /* 0x000000ffff087224 */ /* 0x000fe400078e0002 */
[----:B------:R-:W-:-:S07]  /*0720*/  IMAD.MOV.U32 R9, RZ, RZ, R13 ;  /* 0x000000ffff097224 */ /* 0x000fce00078e000d */
.L_x_23:
[----:B------:R-:W-:Y:S05]  /*0730*/  BSYNC.RECONVERGENT B0 ;  /* 0x0000000000007941 */ /* 0x000fea0003800200 */
.L_x_22:
[----:B------:R-:W2:Y:S01]  /*0740*/  LDG.E.64 R10, desc[UR6][R4.64] ;  /* 0x00000006040a7981 */ /* 0x000ea2000c1e1b00 */
[----:B------:R-:W0:Y:S01]  /*0750*/  MUFU.RCP64H R3, R7 ;  /* 0x0000000700037308 */ /* 0x000e220000001800 */
[----:B------:R-:W-:Y:S01]  /*0760*/  MOV R2, 0x1 ;  /* 0x0000000100027802 */ /* 0x000fe20000000f00 */
        /* <DEDUP_REMOVED lines=20> */
[----:B------:R-:W-:-:S07]  /*08b0*/  IMAD.MOV.U32 R3, RZ, RZ, R13 ;  /* 0x000000ffff037224 */ /* 0x000fce00078e000d */
.L_x_25:
[----:B------:R-:W-:Y:S05]  /*08c0*/  BSYNC.RECONVERGENT B0 ;  /* 0x0000000000007941 */ /* 0x000fea0003800200 */
.L_x_24:
        /* <DEDUP_REMOVED lines=18> */
[----:B------:R-:W-:Y:S01]  /*09f0*/  MOV R13, R11 ;  /* 0x0000000b000d7202 */ /* 0x000fe20000000f00 */
[----:B------:R-:W-:Y:S01]  /*0a00*/  IMAD.MOV.U32 R16, RZ, RZ, R6 ;  /* 0x000000ffff107224 */ /* 0x000fe200078e0006 */
[----:B------:R-:W-:Y:S01]  /*0a10*/  MOV R28, 0xa40 ;  /* 0x00000a40001c7802 */ /* 0x000fe20000000f00 */
[----:B------:R-:W-:-:S07]  /*0a20*/  IMAD.MOV.U32 R17, RZ, RZ, R7 ;  /* 0x000000ffff117224 */ /* 0x000fce00078e0007 */
[----:B------:R-:W-:Y:S05]  /*0a30*/  CALL.REL.NOINC `($__internal_0_$__cuda_sm20_div_rn_f64_full) ;  /* 0x0000000000247944 */ /* 0x000fea0003c00000 */
[----:B------:R-:W-:Y:S02]  /*0a40*/  IMAD.MOV.U32 R8, RZ, RZ, R2 ;  /* 0x000000ffff087224 */ /* 0x000fe400078e0002 */
[----:B------:R-:W-:-:S07]  /*0a50*/  IMAD.MOV.U32 R9, RZ, RZ, R13 ;  /* 0x000000ffff097224 */ /* 0x000fce00078e000d */
.L_x_27:
[----:B------:R-:W-:Y:S05]  /*0a60*/  BSYNC.RECONVERGENT B0 ;  /* 0x0000000000007941 */ /* 0x000fea0003800200 */
.L_x_26:
[----:B------:R0:W-:Y:S01]  /*0a70*/  STG.E.64 desc[UR6][R4.64+0x400], R8 ;  /* 0x0004000804007986 */ /* 0x0001e2000c101b06 */
[----:B------:R-:W-:Y:S02]  /*0a80*/  VIADD R26, R26, 0x200 ;  /* 0x000002001a1a7836 */ /* 0x000fe40000000000 */
[----:B------:R-:W-:-:S03]  /*0a90*/  VIADD R27, R27, 0x200 ;  /* 0x000002001b1b7836 */ /* 0x000fc60000000000 */
[----:B------:R-:W-:-:S13]  /*0aa0*/  ISETP.GE.AND P0, PT, R26, UR9, PT ;  /* 0x000000091a007c0c */ /* 0x000fda000bf06270 */
[----:B0-----:R-:W-:Y:S05]  /*0ab0*/  @!P0 BRA `(.L_x_28) ;  /* 0xfffffff8004c8947 */ /* 0x001fea000383ffff */
[----:B------:R-:W-:Y:S05]  /*0ac0*/  EXIT ;  /* 0x000000000000794d */ /* 0x000fea0003800000 */
        .weak           $__internal_0_$__cuda_sm20_div_rn_f64_full
        .type           $__internal_0_$__cuda_sm20_div_rn_f64_full,@function
        .size           $__internal_0_$__cuda_sm20_div_rn_f64_full,(.L_x_220 - $__internal_0_$__cuda_sm20_div_rn_f64_full)
$__internal_0_$__cuda_sm20_div_rn_f64_full:
[----:B------:R-:W-:Y:S01]  /*0ad0*/  FSETP.GEU.AND P3, PT, |R13|, 1.469367938527859385e-39, PT ;  /* 0x001000000d00780b */ /* 0x000fe20003f6e200 */
[----:B------:R-:W-:Y:S01]  /*0ae0*/  IMAD.MOV.U32 R18, RZ, RZ, R12 ;  /* 0x000000ffff127224 */ /* 0x000fe200078e000c */
[C---:B------:R-:W-:Y:S01]  /*0af0*/  FSETP.GEU.AND P0, PT, |R17|.reuse, 1.469367938527859385e-39, PT ;  /* 0x001000001100780b */ /* 0x040fe20003f0e200 */
[----:B------:R-:W-:Y:S01]  /*0b00*/  IMAD.MOV.U32 R20, RZ, RZ, 0x1 ;  /* 0x00000001ff147424 */ /* 0x000fe200078e00ff */
[----:B------:R-:W-:Y:S01]  /*0b10*/  LOP3.LUT R14, R17, 0x800fffff, RZ, 0xc0, !PT ;  /* 0x800fffff110e7812 */ /* 0x000fe200078ec0ff */
[----:B------:R-:W-:Y:S01]  /*0b20*/  BSSY.RECONVERGENT B2, `(.L_x_29) ;  /* 0x0000052000027945 */ /* 0x000fe20003800200 */
[----:B------:R-:W-:Y:S02]  /*0b30*/  LOP3.LUT R2, R13, 0x7ff00000, RZ, 0xc0, !PT ;  /* 0x7ff000000d027812 */ /* 0x000fe400078ec0ff */
[----:B------:R-:W-:Y:S01]  /*0b40*/  LOP3.LUT R15, R14, 0x3ff00000, RZ, 0xfc, !PT ;  /* 0x3ff000000e0f7812 */ /* 0x000fe200078efcff */
[----:B------:R-:W-:Y:S01]  /*0b50*/  IMAD.MOV.U32 R14, RZ, RZ, R16 ;  /* 0x000000ffff0e7224 */ /* 0x000fe200078e0010 */
[----:B------:R-:W-:-:S02]  /*0b60*/  MOV R0, 0x1ca00000 ;  /* 0x1ca0000000007802 */ /* 0x000fc40000000f00 */
[C---:B------:R-:W-:Y:S02]  /*0b70*/  LOP3.LUT R29, R17.reuse, 0x7ff00000, RZ, 0xc0, !PT ;  /* 0x7ff00000111d7812 */ /* 0x040fe400078ec0ff */
[----:B------:R-:W-:Y:S01]  /*0b80*/  @!P3 LOP3.LUT R19, R17, 0x7ff00000, RZ, 0xc0, !PT ;  /* 0x7ff000001113b812 */ /* 0x000fe200078ec0ff */
[----:B------:R-:W-:Y:S01]  /*0b90*/  @!P0 DMUL R14, R16, 8.98846567431157953865e+307 ;  /* 0x7fe00000100e8828 */ /* 0x000fe20000000000 */
[C---:B------:R-:W-:Y:S02]  /*0ba0*/  ISETP.GE.U32.AND P2, PT, R2.reuse, R29, PT ;  /* 0x0000001d0200720c */ /* 0x040fe40003f46070 */
[----:B------:R-:W-:Y:S02]  /*0bb0*/  @!P3 ISETP.GE.U32.AND P4, PT, R2, R19, PT ;  /* 0x000000130200b20c */ /* 0x000fe40003f86070 */
[C---:B------:R-:W-:Y:S01]  /*0bc0*/  SEL R19, R0.reuse, 0x63400000, !P2 ;  /* 0x6340000000137807 */ /* 0x040fe20005000000 */
[----:B------:R-:W0:Y:S01]  /*0bd0*/  MUFU.RCP64H R21, R15 ;  /* 0x0000000f00157308 */ /* 0x000e220000001800 */
[----:B------:R-:W-:-:S02]  /*0be0*/  @!P3 SEL R23, R0, 0x63400000, !P4 ;  /* 0x634000000017b807 */ /* 0x000fc40006000000 */
[--C-:B------:R-:W-:Y:S02]  /*0bf0*/  LOP3.LUT R19, R19, 0x800fffff, R13.reuse, 0xf8, !PT ;  /* 0x800fffff13137812 */ /* 0x100fe400078ef80d */
[----:B------:R-:W-:Y:S02]  /*0c00*/  @!P3 LOP3.LUT R22, R23, 0x80000000, R13, 0xf8, !PT ;  /* 0x800000001716b812 */ /* 0x000fe400078ef80d */
[----:B------:R-:W-:Y:S02]  /*0c10*/  @!P0 LOP3.LUT R29, R15, 0x7ff00000, RZ, 0xc0, !PT ;  /* 0x7ff000000f1d8812 */ /* 0x000fe400078ec0ff */
[----:B------:R-:W-:Y:S01]  /*0c20*/  @!P3 LOP3.LUT R23, R22, 0x100000, RZ, 0xfc, !PT ;  /* 0x001000001617b812 */ /* 0x000fe200078efcff */
[----:B------:R-:W-:-:S06]  /*0c30*/  @!P3 IMAD.MOV.U32 R22, RZ, RZ, RZ ;  /* 0x000000ffff16b224 */ /* 0x000fcc00078e00ff */
[----:B------:R-:W-:Y:S02]  /*0c40*/  @!P3 DFMA R18, R18, 2, -R22 ;  /* 0x400000001212b82b */ /* 0x000fe40000000816 */
[----:B0-----:R-:W-:-:S08]  /*0c50*/  DFMA R22, R20, -R14, 1 ;  /* 0x3ff000001416742b */ /* 0x001fd0000000080e */
[----:B------:R-:W-:-:S08]  /*0c60*/  DFMA R22, R22, R22, R22 ;  /* 0x000000161616722b */ /* 0x000fd00000000016 */
[----:B------:R-:W-:-:S08]  /*0c70*/  DFMA R22, R20, R22, R20 ;  /* 0x000000161416722b */ /* 0x000fd00000000014 */
[----:B------:R-:W-:-:S08]  /*0c80*/  DFMA R20, R22, -R14, 1 ;  /* 0x3ff000001614742b */ /* 0x000fd0000000080e */
[----:B------:R-:W-:-:S08]  /*0c90*/  DFMA R20, R22, R20, R22 ;  /* 0x000000141614722b */ /* 0x000fd00000000016 */
[----:B------:R-:W-:-:S08]  /*0ca0*/  DMUL R22, R20, R18 ;  /* 0x0000001214167228 */ /* 0x000fd00000000000 */
[----:B------:R-:W-:-:S08]  /*0cb0*/  DFMA R24, R22, -R14, R18 ;  /* 0x8000000e1618722b */ /* 0x000fd00000000012 */
[----:B------:R-:W-:Y:S01]  /*0cc0*/  DFMA R24, R20, R24, R22 ;  /* 0x000000181418722b */ /* 0x000fe20000000016 */
[----:B------:R-:W-:Y:S01]  /*0cd0*/  IMAD.MOV.U32 R20, RZ, RZ, R2 ;  /* 0x000000ffff147224 */ /* 0x000fe200078e0002 */
[----:B------:R-:W-:-:S05]  /*0ce0*/  @!P3 LOP3.LUT R20, R19, 0x7ff00000, RZ, 0xc0, !PT ;  /* 0x7ff000001314b812 */ /* 0x000fca00078ec0ff */
[----:B------:R-:W-:-:S05]  /*0cf0*/  VIADD R21, R20, 0xffffffff ;  /* 0xffffffff14157836 */ /* 0x000fca0000000000 */
[----:B------:R-:W-:Y:S01]  /*0d00*/  ISETP.GT.U32.AND P0, PT, R21, 0x7feffffe, PT ;  /* 0x7feffffe1500780c */ /* 0x000fe20003f04070 */
[----:B------:R-:W-:-:S05]  /*0d10*/  VIADD R21, R29, 0xffffffff ;  /* 0xffffffff1d157836 */ /* 0x000fca0000000000 */
[----:B------:R-:W-:-:S13]  /*0d20*/  ISETP.GT.U32.OR P0, PT, R21, 0x7feffffe, P0 ;  /* 0x7feffffe1500780c */ /* 0x000fda0000704470 */
[----:B------:R-:W-:Y:S05]  /*0d30*/  @P0 BRA `(.L_x_30) ;  /* 0x00000000006c0947 */ /* 0x000fea0003800000 */
[----:B------:R-:W-:-:S04]  /*0d40*/  LOP3.LUT R13, R17, 0x7ff00000, RZ, 0xc0, !PT ;  /* 0x7ff00000110d7812 */ /* 0x000fc800078ec0ff */
[CC--:B------:R-:W-:Y:S02]  /*0d50*/  VIADDMNMX R12, R2.reuse, -R13.reuse, 0xb9600000, !PT ;  /* 0xb9600000020c7446 */ /* 0x0c0fe4000780090d */
[----:B------:R-:W-:Y:S02]  /*0d60*/  ISETP.GE.U32.AND P0, PT, R2, R13, PT ;  /* 0x0000000d0200720c */ /* 0x000fe40003f06070 */
[----:B------:R-:W-:Y:S02]  /*0d70*/  VIMNMX R12, PT, PT, R12, 0x46a00000, PT ;  /* 0x46a000000c0c7848 */ /* 0x000fe40003fe0100 */
[----:B------:R-:W-:-:S05]  /*0d80*/  SEL R13, R0, 0x63400000, !P0 ;  /* 0x63400000000d7807 */ /* 0x000fca0004000000 */
[----:B------:R-:W-:Y:S02]  /*0d90*/  IMAD.IADD R0, R12, 0x1, -R13 ;  /* 0x000000010c007824 */ /* 0x000fe400078e0a0d */
[----:B------:R-:W-:-:S03]  /*0da0*/  IMAD.MOV.U32 R12, RZ, RZ, RZ ;  /* 0x000000ffff0c7224 */ /* 0x000fc600078e00ff */
[----:B------:R-:W-:-:S06]  /*0db0*/  IADD3 R13, PT, PT, R0, 0x7fe00000, RZ ;  /* 0x7fe00000000d7810 */ /* 0x000fcc0007ffe0ff */
[----:B------:R-:W-:-:S10]  /*0dc0*/  DMUL R22, R24, R12 ;  /* 0x0000000c18167228 */ /* 0x000fd40000000000 */
[----:B------:R-:W-:-:S13]  /*0dd0*/  FSETP.GTU.AND P0, PT, |R23|, 1.469367938527859385e-39, PT ;  /* 0x001000001700780b */ /* 0x000fda0003f0c200 */
[----:B------:R-:W-:Y:S05]  /*0de0*/  @P0 BRA `(.L_x_31) ;  /* 0x0000000000940947 */ /* 0x000fea0003800000 */
[----:B------:R-:W-:-:S06]  /*0df0*/  DFMA R14, R24, -R14, R18 ;  /* 0x8000000e180e722b */ /* 0x000fcc0000000012 */
[----:B------:R-:W-:-:S04]  /*0e00*/  IMAD.MOV.U32 R14, RZ, RZ, RZ ;  /* 0x000000ffff0e7224 */ /* 0x000fc800078e00ff */
[C---:B------:R-:W-:Y:S02]  /*0e10*/  FSETP.NEU.AND P0, PT, R15.reuse, RZ, PT ;  /* 0x000000ff0f00720b */ /* 0x040fe40003f0d000 */
[----:B------:R-:W-:-:S04]  /*0e20*/  LOP3.LUT R17, R15, 0x80000000, R17, 0x48, !PT ;  /* 0x800000000f117812 */ /* 0x000fc800078e4811 */
[----:B------:R-:W-:-:S07]  /*0e30*/  LOP3.LUT R15, R17, R13, RZ, 0xfc, !PT ;  /* 0x0000000d110f7212 */ /* 0x000fce00078efcff */
[----:B------:R-:W-:Y:S05]  /*0e40*/  @!P0 BRA `(.L_x_31) ;  /* 0x00000000007c8947 */ /* 0x000fea0003800000 */
[----:B------:R-:W-:Y:S01]  /*0e50*/  IMAD.MOV R13, RZ, RZ, -R0 ;  /* 0x000000ffff0d7224 */ /* 0x000fe200078e0a00 */
[----:B------:R-:W-:Y:S01]  /*0e60*/  DMUL.RP R14, R24, R14 ;  /* 0x0000000e180e7228 */ /* 0x000fe20000008000 */
[----:B------:R-:W-:-:S06]  /*0e70*/  IMAD.MOV.U32 R12, RZ, RZ, RZ ;  /* 0x000000ffff0c7224 */ /* 0x000fcc00078e00ff */
[----:B------:R-:W-:-:S03]  /*0e80*/  DFMA R12, R22, -R12, R24 ;  /* 0x8000000c160c722b */ /* 0x000fc60000000018 */
[----:B------:R-:W-:-:S03]  /*0e90*/  LOP3.LUT R17, R15, R17, RZ, 0x3c, !PT ;  /* 0x000000110f117212 */ /* 0x000fc600078e3cff */
[----:B------:R-:W-:-:S04]  /*0ea0*/  IADD3 R12, PT, PT, -R0, -0x43300000, RZ ;  /* 0xbcd00000000c7810 */ /* 0x000fc80007ffe1ff */
[----:B------:R-:W-:-:S04]  /*0eb0*/  FSETP.NEU.AND P0, PT, |R13|, R12, PT ;  /* 0x0000000c0d00720b */ /* 0x000fc80003f0d200 */
[----:B------:R-:W-:Y:S02]  /*0ec0*/  FSEL R22, R14, R22, !P0 ;  /* 0x000000160e167208 */ /* 0x000fe40004000000 */
[----:B------:R-:W-:Y:S01]  /*0ed0*/  FSEL R23, R17, R23, !P0 ;  /* 0x0000001711177208 */ /* 0x000fe20004000000 */
[----:B------:R-:W-:Y:S06]  /*0ee0*/  BRA `(.L_x_31) ;  /* 0x0000000000547947 */ /* 0x000fec0003800000 */
.L_x_30:
[----:B------:R-:W-:-:S14]  /*0ef0*/  DSETP.NAN.AND P0, PT, R12, R12, PT ;  /* 0x0000000c0c00722a */ /* 0x000fdc0003f08000 */
[----:B------:R-:W-:Y:S05]  /*0f00*/  @P0 BRA `(.L_x_32) ;  /* 0x0000000000440947 */ /* 0x000fea0003800000 */
[----:B------:R-:W-:-:S14]  /*0f10*/  DSETP.NAN.AND P0, PT, R16, R16, PT ;  /* 0x000000101000722a */ /* 0x000fdc0003f08000 */
[----:B------:R-:W-:Y:S05]  /*0f20*/  @P0 BRA `(.L_x_33) ;  /* 0x0000000000300947 */ /* 0x000fea0003800000 */
[----:B------:R-:W-:Y:S01]  /*0f30*/  ISETP.NE.AND P0, PT, R20, R29, PT ;  /* 0x0000001d1400720c */ /* 0x000fe20003f05270 */
[----:B------:R-:W-:Y:S02]  /*0f40*/  IMAD.MOV.U32 R22, RZ, RZ, 0x0 ;  /* 0x00000000ff167424 */ /* 0x000fe400078e00ff */
[----:B------:R-:W-:-:S10]  /*0f50*/  IMAD.MOV.U32 R23, RZ, RZ, -0x80000 ;  /* 0xfff80000ff177424 */ /* 0x000fd400078e00ff */
[----:B------:R-:W-:Y:S05]  /*0f60*/  @!P0 BRA `(.L_x_31) ;  /* 0x0000000000348947 */ /* 0x000fea0003800000 */
[----:B------:R-:W-:Y:S02]  /*0f70*/  ISETP.NE.AND P0, PT, R20, 0x7ff00000, PT ;  /* 0x7ff000001400780c */ /* 0x000fe40003f05270 */
[----:B------:R-:W-:Y:S02]  /*0f80*/  LOP3.LUT R23, R13, 0x80000000, R17, 0x48, !PT ;  /* 0x800000000d177812 */ /* 0x000fe400078e4811 */
[----:B------:R-:W-:-:S13]  /*0f90*/  ISETP.EQ.OR P0, PT, R29, RZ, !P0 ;  /* 0x000000ff1d00720c */ /* 0x000fda0004702670 */
[----:B------:R-:W-:Y:S01]  /*0fa0*/  @P0 LOP3.LUT R0, R23, 0x7ff00000, RZ, 0xfc, !PT ;  /* 0x7ff0000017000812 */ /* 0x000fe200078efcff */
[----:B------:R-:W-:Y:S01]  /*0fb0*/  @!P0 IMAD.MOV.U32 R22, RZ, RZ, RZ ;  /* 0x000000ffff168224 */ /* 0x000fe200078e00ff */
[----:B------:R-:W-:-:S03]  /*0fc0*/  @P0 MOV R22, RZ ;  /* 0x000000ff00160202 */ /* 0x000fc60000000f00 */
[----:B------:R-:W-:Y:S01]  /*0fd0*/  @P0 IMAD.MOV.U32 R23, RZ, RZ, R0 ;  /* 0x000000ffff170224 */ /* 0x000fe200078e0000 */
[----:B------:R-:W-:Y:S06]  /*0fe0*/  BRA `(.L_x_31) ;  /* 0x0000000000147947 */ /* 0x000fec0003800000 */
.L_x_33:
[----:B------:R-:W-:Y:S01]  /*0ff0*/  LOP3.LUT R23, R17, 0x80000, RZ, 0xfc, !PT ;  /* 0x0008000011177812 */ /* 0x000fe200078efcff */
[----:B------:R-:W-:Y:S01]  /*1000*/  IMAD.MOV.U32 R22, RZ, RZ, R16 ;  /* 0x000000ffff167224 */ /* 0x000fe200078e0010 */
[----:B------:R-:W-:Y:S06]  /*1010*/  BRA `(.L_x_31) ;  /* 0x0000000000087947 */ /* 0x000fec0003800000 */
.L_x_32:
[----:B------:R-:W-:Y:S01]  /*1020*/  LOP3.LUT R23, R13, 0x80000, RZ, 0xfc, !PT ;  /* 0x000800000d177812 */ /* 0x000fe200078efcff */
[----:B------:R-:W-:-:S07]  /*1030*/  IMAD.MOV.U32 R22, RZ, RZ, R12 ;  /* 0x000000ffff167224 */ /* 0x000fce00078e000c */
.L_x_31:
[----:B------:R-:W-:Y:S05]  /*1040*/  BSYNC.RECONVERGENT B2 ;  /* 0x0000000000027941 */ /* 0x000fea0003800200 */
.L_x_29:
[----:B------:R-:W-:Y:S02]  /*1050*/  IMAD.MOV.U32 R29, RZ, RZ, 0x0 ;  /* 0x00000000ff1d7424 */ /* 0x000fe400078e00ff */
[----:B------:R-:W-:Y:S02]  /*1060*/  IMAD.MOV.U32 R2, RZ, RZ, R22 ;  /* 0x000000ffff027224 */ /* 0x000fe400078e0016 */
[----:B------:R-:W-:Y:S01]  /*1070*/  IMAD.MOV.U32 R13, RZ, RZ, R23 ;  /* 0x000000ffff0d7224 */ /* 0x000fe200078e0017 */
[----:B------:R-:W-:Y:S06]  /*1080*/  RET.REL.NODEC R28 `(_Z19cuda_soap_normalizePdS_ii) ;  /* 0xffffffec1cdc7950 */ /* 0x000fec0003c3ffff */
.L_x_34:
        /* <DEDUP_REMOVED lines=15> */
.L_x_220:


//--------------------- .text._Z25cuda_get_soap_der_thr_twoP7double3PdS1_S1_S1_S1_S1_PiS2_S2_S2_iiiiiii --------------------------
	.section	.text._Z25cuda_get_soap_der_thr_twoP7double3PdS1_S1_S1_S1_S1_PiS2_S2_S2_iiiiiii,"ax",@progbits
	.align	128
        .global         _Z25cuda_get_soap_der_thr_twoP7double3PdS1_S1_S1_S1_S1_PiS2_S2_S2_iiiiiii
        .type           _Z25cuda_get_soap_der_thr_twoP7double3PdS1_S1_S1_S1_S1_PiS2_S2_S2_iiiiiii,@function
        .size           _Z25cuda_get_soap_der_thr_twoP7double3PdS1_S1_S1_S1_S1_PiS2_S2_S2_iiiiiii,(.L_x_229 - _Z25cuda_get_soap_der_thr_twoP7double3PdS1_S1_S1_S1_S1_PiS2_S2_S2_iiiiiii)
        .other          _Z25cuda_get_soap_der_thr_twoP7double3PdS1_S1_S1_S1_S1_PiS2_S2_S2_iiiiiii,@"STO_CUDA_ENTRY STV_DEFAULT"
_Z25cuda_get_soap_der_thr_twoP7double3PdS1_S1_S1_S1_S1_PiS2_S2_S2_iiiiiii:
.text._Z25cuda_get_soap_der_thr_twoP7double3PdS1_S1_S1_S1_S1_PiS2_S2_S2_iiiiiii:
[----:B------:R-:W-:Y:S01]  /*0000*/  LDC R1, c[0x0][0x37c] ;  /* 0x0000df00ff017b82 */ /* 0x000fe20000000800 */
[----:B------:R-:W0:Y:S01]  /*0010*/  S2R R10, SR_TID.X ;  /* 0x00000000000a7919 */ /* 0x000e220000002100 */
[----:B------:R-:W0:Y:S06]  /*0020*/  LDCU UR4, c[0x0][0x3e0] ;  /* 0x00007c00ff0477ac */ /* 0x000e2c0008000800 */
[----:B------:R-:W1:Y:S01]  /*0030*/  LDC.64 R8, c[0x0][0x3b8] ;  /* 0x0000ee00ff087b82 */ /* 0x000e620000000a00 */
[----:B------:R-:W2:Y:S01]  /*0040*/  S2R R3, SR_CTAID.X ;  /* 0x0000000000037919 */ /* 0x000ea20000002500 */
[----:B0-----:R-:W-:-:S13]  /*0050*/  ISETP.GE.AND P0, PT, R10, UR4, PT ;  /* 0x000000040a007c0c */ /* 0x001fda000bf06270 */
[----:B--2---:R-:W-:Y:S05]  /*0060*/  @P0 EXIT ;  /* 0x000000000000094d */ /* 0x004fea0003800000 */
[----:B------:R-:W0:Y:S01]  /*0070*/  LDCU.64 UR4, c[0x0][0x358] ;  /* 0x00006b00ff0477ac */ /* 0x000e220008000a00 */
[----:B------:R-:W2:Y:S01]  /*0080*/  LDC.64 R6, c[0x0][0x3c0] ;  /* 0x0000f000ff067b82 */ /* 0x000ea20000000a00 */
[----:B-1----:R-:W-:-:S05]  /*0090*/  IMAD.WIDE.U32 R8, R3, 0x4, R8 ;  /* 0x0000000403087825 */ /* 0x002fca00078e0008 */
[----:B0-----:R-:W3:Y:S01]  /*00a0*/  LDG.E R0, desc[UR4][R8.64] ;  /* 0x0000000408007981 */ /* 0x001ee2000c1e1900 */
[----:B--2---:R-:W-:-:S05]  /*00b0*/  IMAD.WIDE.U32 R6, R3, 0x4, R6 ;  /* 0x0000000403067825 */ /* 0x004fca00078e0006 */
[----:B------:R-:W2:Y:S01]  /*00c0*/  LDG.E R2, desc[UR4][R6.64] ;  /* 0x0000000406027981 */ /* 0x000ea2000c1e1900 */
[----:B---3--:R-:W-:-:S04]  /*00d0*/  IADD3 R3, PT, PT, R0, -0x1, RZ ;  /* 0xffffffff00037810 */ /* 0x008fc80007ffe0ff */
[C---:B------:R-:W-:Y:S02]  /*00e0*/  LOP3.LUT R4, R3.reuse, 0x7, RZ, 0xc0, !PT ;  /* 0x0000000703047812 */ /* 0x040fe400078ec0ff */
[----:B------:R-:W-:Y:S02]  /*00f0*/  LOP3.LUT R5, R3, 0xfffffff8, RZ, 0xc0, !PT ;  /* 0xfffffff803057812 */ /* 0x000fe400078ec0ff */
[----:B------:R-:W-:Y:S01]  /*0100*/  MOV R3, R10 ;  /* 0x0000000a00037202 */ /* 0x000fe20000000f00 */
[----:B------:R-:W-:Y:S01]  /*0110*/  VIADD R4, R4, 0xffffffff ;  /* 0xffffffff04047836 */ /* 0x000fe20000000000 */
[----:B------:R-:W-:-:S04]  /*0120*/  IADD3 R5, PT, PT, -R5, RZ, RZ ;  /* 0x000000ff05057210 */ /* 0x000fc80007ffe1ff */
[----:B------:R-:W-:Y:S01]  /*0130*/  ISETP.GE.U32.AND P0, PT, R4, 0x3, PT ;  /* 0x000000030400780c */ /* 0x000fe20003f06070 */
[----:B--2---:R-:W-:-:S12]  /*0140*/  VIADD R4, R2, 0xffffffff ;  /* 0xffffffff02047836 */ /* 0x004fd80000000000 */
.L_x_39:
[----:B------:R-:W-:Y:S02]  /*0150*/  ISETP.GE.AND P1, PT, R0, 0x2, PT ;  /* 0x000000020000780c */ /* 0x000fe40003f26270 */
[----:B0-----:R-:W-:Y:S02]  /*0160*/  CS2R R18, SRZ ;  /* 0x0000000000127805 */ /* 0x001fe4000001ff00 */
[----:B------:R-:W-:Y:S02]  /*0170*/  CS2R R10, SRZ ;  /* 0x00000000000a7805 */ /* 0x000fe4000001ff00 */
[----:B------:R-:W-:-:S07]  /*0180*/  CS2R R12, SRZ ;  /* 0x00000000000c7805 */ /* 0x000fce000001ff00 */
[----:B------:R-:W-:Y:S05]  /*0190*/  @!P1 BRA `(.L_x_35) ;  /* 0x00000008003c9947 */ /* 0x000fea0003800000 */
[----:B------:R-:W-:Y:S01]  /*01a0*/  VIADD R6, R0, 0xfffffffe ;  /* 0xfffffffe00067836 */ /* 0x000fe20000000000 */
[----:B------:R-:W-:Y:S02]  /*01b0*/  CS2R R12, SRZ ;  /* 0x00000000000c7805 */ /* 0x000fe4000001ff00 */
[----:B------:R-:W-:Y:S02]  /*01c0*/  CS2R R10, SRZ ;  /* 0x00000000000a7805 */ /* 0x000fe4000001ff00 */
[----:B------:R-:W-:Y:S02]  /*01d0*/  CS2R R18, SRZ ;  /* 0x0000000000127805 */ /* 0x000fe4000001ff00 */
[----:B------:R-:W-:Y:S02]  /*01e0*/  ISETP.GE.U32.AND P1, PT, R6, 0x7, PT ;  /* 0x000000070600780c */ /* 0x000fe40003f26070 */
[----:B------:R-:W-:-:S11]  /*01f0*/  MOV R6, R2 ;  /* 0x0000000200067202 */ /* 0x000fd60000000f00 */
[----:B------:R-:W-:Y:S05]  /*0200*/  @!P1 BRA `(.L_x_36) ;  /* 0x00000004000c9947 */ /* 0x000fea0003800000 */
[----:B------:R-:W0:Y:S01]  /*0210*/  LDC R26, c[0x0][0x3e0] ;  /* 0x0000f800ff1a7b82 */ /* 0x000e220000000800 */
[----:B------:R-:W-:Y:S01]  /*0220*/  IMAD.MOV.U32 R27, RZ, RZ, R5 ;  /* 0x000000ffff1b7224 */ /* 0x000fe200078e0005 */
[----:B------:R-:W-:Y:S02]  /*0230*/  MOV R6, R2 ;  /* 0x0000000200067202 */ /* 0x000fe40000000f00 */
[----:B------:R-:W-:Y:S01]  /*0240*/  CS2R R12, SRZ ;  /* 0x00000000000c7805 */ /* 0x000fe2000001ff00 */
[----:B0-----:R-:W-:-:S07]  /*0250*/  IMAD R7, R2, R26, R3 ;  /* 0x0000001a02077224 */ /* 0x001fce00078e0203 */
.L_x_37:
[----:B------:R-:W0:Y:S02]  /*0260*/  LDC.64 R28, c[0x0][0x380] ;  /* 0x0000e000ff1c7b82 */ /* 0x000e240000000a00 */
[----:B0-----:R-:W-:-:S05]  /*0270*/  IMAD.WIDE R28, R7, 0x18, R28 ;  /* 0x00000018071c7825 */ /* 0x001fca00078e021c */
[----:B------:R-:W2:Y:S04]  /*0280*/  LDG.E.64 R8, desc[UR4][R28.64] ;  /* 0x000000041c087981 */ /* 0x000ea8000c1e1b00 */
[----:B------:R-:W3:Y:S04]  /*0290*/  LDG.E.64 R14, desc[UR4][R28.64+0x8] ;  /* 0x000008041c0e7981 */ /* 0x000ee8000c1e1b00 */
[----:B------:R-:W4:Y:S01]  /*02a0*/  LDG.E.64 R16, desc[UR4][R28.64+0x10] ;  /* 0x000010041c107981 */ /* 0x000f22000c1e1b00 */
[----:B------:R-:W-:-:S05]  /*02b0*/  IMAD.WIDE R22, R26, 0x18, R28 ;  /* 0x000000181a167825 */ /* 0x000fca00078e021c */
[----:B------:R-:W5:Y:S01]  /*02c0*/  LDG.E.64 R20, desc[UR4][R22.64+0x8] ;  /* 0x0000080416147981 */ /* 0x000f62000c1e1b00 */
[----:B------:R-:W-:Y:S01]  /*02d0*/  IMAD.WIDE R24, R26, 0x18, R22 ;  /* 0x000000181a187825 */ /* 0x000fe200078e0216 */
[----:B--2---:R-:W-:Y:S02]  /*02e0*/  DADD R18, -R8, R18 ;  /* 0x0000000008127229 */ /* 0x004fe40000000112 */
[----:B------:R-:W2:Y:S01]  /*02f0*/  LDG.E.64 R8, desc[UR4][R22.64] ;  /* 0x0000000416087981 */ /* 0x000ea2000c1e1b00 */
[----:B---3--:R-:W-:-:S03]  /*0300*/  DADD R10, -R14, R10 ;  /* 0x000000000e0a7229 */ /* 0x008fc6000000010a */
[----:B------:R-:W3:Y:S01]  /*0310*/  LDG.E.64 R14, desc[UR4][R22.64+0x10] ;  /* 0x00001004160e7981 */ /* 0x000ee2000c1e1b00 */
[----:B----4-:R-:W-:-:S03]  /*0320*/  DADD R16, -R16, R12 ;  /* 0x0000000010107229 */ /* 0x010fc6000000010c */
[----:B------:R-:W4:Y:S01]  /*0330*/  LDG.E.64 R12, desc[UR4][R24.64] ;  /* 0x00000004180c7981 */ /* 0x000f22000c1e1b00 */
[----:B------:R-:W-:Y:S01]  /*0340*/  IMAD.WIDE R28, R26, 0x18, R24 ;  /* 0x000000181a1c7825 */ /* 0x000fe200078e0218 */
[----:B-----5:R-:W-:Y:S02]  /*0350*/  DADD R20, R10, -R20 ;  /* 0x000000000a147229 */ /* 0x020fe40000000814 */
[----:B------:R-:W5:Y:S01]  /*0360*/  LDG.E.64 R10, desc[UR4][R24.64+0x8] ;  /* 0x00000804180a7981 */ /* 0x000f62000c1e1b00 */
[----:B--2---:R-:W-:-:S03]  /*0370*/  DADD R8, R18, -R8 ;  /* 0x0000000012087229 */ /* 0x004fc60000000808 */
[----:B------:R-:W2:Y:S01]  /*0380*/  LDG.E.64 R18, desc[UR4][R24.64+0x10] ;  /* 0x0000100418127981 */ /* 0x000ea2000c1e1b00 */
[----:B---3--:R-:W-:-:S03]  /*0390*/  DADD R14, R16, -R14 ;  /* 0x00000000100e7229 */ /* 0x008fc6000000080e */
[----:B------:R-:W3:Y:S01]  /*03a0*/  LDG.E.64 R16, desc[UR4][R28.64] ;  /* 0x000000041c107981 */ /* 0x000ee2000c1e1b00 */
[----:B----4-:R-:W-:-:S03]  /*03b0*/  DADD R12, R8, -R12 ;  /* 0x00000000080c7229 */ /* 0x010fc6000000080c */
[----:B------:R-:W4:Y:S01]  /*03c0*/  LDG.E.64 R8, desc[UR4][R28.64+0x8] ;  /* 0x000008041c087981 */ /* 0x000f22000c1e1b00 */
[----:B------:R-:W-:Y:S01]  /*03d0*/  IMAD.WIDE R22, R26, 0x18, R28 ;  /* 0x000000181a167825 */ /* 0x000fe200078e021c */
[----:B-----5:R-:W-:-:S04]  /*03e0*/  DADD R10, R20, -R10 ;  /* 0x00000000140a7229 */ /* 0x020fc8000000080a */
[----:B------:R-:W5:Y:S01]  /*03f0*/  LDG.E.64 R20, desc[UR4][R22.64] ;  /* 0x0000000416147981 */ /* 0x000f62000c1e1b00 */
[----:B--2---:R-:W-:-:S03]  /*0400*/  DADD R18, R14, -R18 ;  /* 0x000000000e127229 */ /* 0x004fc60000000812 */
[----:B------:R0:W2:Y:S01]  /*0410*/  LDG.E.64 R14, desc[UR4][R28.64+0x10] ;  /* 0x000010041c0e7981 */ /* 0x0000a2000c1e1b00 */
[----:B---3--:R-:W-:-:S03]  /*0420*/  DADD R16, R12, -R16 ;  /* 0x000000000c107229 */ /* 0x008fc60000000810 */
[----:B------:R-:W3:Y:S01]  /*0430*/  LDG.E.64 R12, desc[UR4][R22.64+0x8] ;  /* 0x00000804160c7981 */ /* 0x000ee2000c1e1b00 */
[----:B----4-:R-:W-:-:S03]  /*0440*/  DADD R8, R10, -R8 ;  /* 0x000000000a087229 */ /* 0x010fc60000000808 */
[----:B------:R-:W4:Y:S01]  /*0450*/  LDG.E.64 R10, desc[UR4][R22.64+0x10] ;  /* 0x00001004160a7981 */ /* 0x000f22000c1e1b00 */
[----:B------:R-:W-:Y:S01]  /*0460*/  IMAD.WIDE R24, R26, 0x18, R22 ;  /* 0x000000181a187825 */ /* 0x000fe200078e0216 */
[----:B-----5:R-:W-:-:S04]  /*0470*/  DADD R20, R16, -R20 ;  /* 0x0000000010147229 */ /* 0x020fc80000000814 */
[----:B------:R-:W5:Y:S01]  /*0480*/  LDG.E.64 R16, desc[UR4][R24.64+0x10] ;  /* 0x0000100418107981 */ /* 0x000f62000c1e1b00 */
[----:B0-----:R-:W-:Y:S01]  /*0490*/  IMAD.WIDE R28, R26, 0x18, R24 ;  /* 0x000000181a1c7825 */ /* 0x001fe200078e0218 */
[----:B--2---:R-:W-:Y:S02]  /*04a0*/  DADD R14, R18, -R14 ;  /* 0x00000000120e7229 */ /* 0x004fe4000000080e */
[----:B------:R-:W2:Y:S01]  /*04b0*/  LDG.E.64 R18, desc[UR4][R24.64+0x8] ;  /* 0x0000080418127981 */ /* 0x000ea2000c1e1b00 */
[----:B---3--:R-:W-:-:S03]  /*04c0*/  DADD R12, R8, -R12 ;  /* 0x00000000080c7229 */ /* 0x008fc6000000080c */
[----:B------:R-:W3:Y:S02]  /*04d0*/  LDG.E.64 R8, desc[UR4][R24.64] ;  /* 0x0000000418087981 */ /* 0x000ee4000c1e1b00 */
[----:B----4-:R-:W-:Y:S02]  /*04e0*/  DADD R10, R14, -R10 ;  /* 0x000000000e0a7229 */ /* 0x010fe4000000080a */
[----:B------:R-:W4:Y:S01]  /*04f0*/  LDG.E.64 R14, desc[UR4][R28.64] ;  /* 0x000000041c0e7981 */ /* 0x000f22000c1e1b00 */
[----:B------:R-:W-:-:S05]  /*0500*/  IMAD.WIDE R22, R26, 0x18, R28 ;  /* 0x000000181a167825 */ /* 0x000fca00078e021c */
[----:B-----5:R-:W-:Y:S01]  /*0510*/  DADD R16, R10, -R16 ;  /* 0x000000000a107229 */ /* 0x020fe20000000810 */
[----:B------:R-:W5:Y:S04]  /*0520*/  LDG.E.64 R24, desc[UR4][R22.64+0x10] ;  /* 0x0000100416187981 */ /* 0x000f68000c1e1b00 */
[----:B------:R-:W5:Y:S01]  /*0530*/  LDG.E.64 R10, desc[UR4][R22.64] ;  /* 0x00000004160a7981 */ /* 0x000f62000c1e1b00 */
[----:B--2---:R-:W-:-:S03]  /*0540*/  DADD R18, R12, -R18 ;  /* 0x000000000c127229 */ /* 0x004fc60000000812 */
[----:B------:R-:W2:Y:S01]  /*0550*/  LDG.E.64 R12, desc[UR4][R28.64+0x10] ;  /* 0x000010041c0c7981 */ /* 0x000ea2000c1e1b00 */
[----:B---3--:R-:W-:-:S03]  /*0560*/  DADD R8, R20, -R8 ;  /* 0x0000000014087229 */ /* 0x008fc60000000808 */
[----:B------:R-:W3:Y:S05]  /*0570*/  LDG.E.64 R20, desc[UR4][R28.64+0x8] ;  /* 0x000008041c147981 */ /* 0x000eea000c1e1b00 */
[----:B----4-:R-:W-:Y:S02]  /*0580*/  DADD R14, R8, -R14 ;  /* 0x00000000080e7229 */ /* 0x010fe4000000080e */
[----:B------:R-:W4:Y:S01]  /*0590*/  LDG.E.64 R8, desc[UR4][R22.64+0x8] ;  /* 0x0000080416087981 */ /* 0x000f22000c1e1b00 */
[----:B------:R-:W-:-:S04]  /*05a0*/  IADD3 R27, PT, PT, R27, 0x8, RZ ;  /* 0x000000081b1b7810 */ /* 0x000fc80007ffe0ff */
[----:B------:R-:W-:Y:S01]  /*05b0*/  ISETP.NE.AND P1, PT, R27, RZ, PT ;  /* 0x000000ff1b00720c */ /* 0x000fe20003f25270 */
[----:B------:R-:W-:Y:S01]  /*05c0*/  VIADD R6, R6, 0x8 ;  /* 0x0000000806067836 */ /* 0x000fe20000000000 */
[----:B------:R-:W-:Y:S01]  /*05d0*/  LEA R7, R26, R7, 0x3 ;  /* 0x000000071a077211 */ /* 0x000fe200078e18ff */
[----:B--2---:R-:W-:Y:S02]  /*05e0*/  DADD R12, R16, -R12 ;  /* 0x00000000100c7229 */ /* 0x004fe4000000080c */
[----:B---3--:R-:W-:Y:S02]  /*05f0*/  DADD R20, R18, -R20 ;  /* 0x0000000012147229 */ /* 0x008fe40000000814 */
[----:B-----5:R-:W-:-:S04]  /*0600*/  DADD R18, R14, -R10 ;  /* 0x000000000e127229 */ /* 0x020fc8000000080a */
[----:B------:R-:W-:Y:S02]  /*0610*/  DADD R12, R12, -R24 ;  /* 0x000000000c0c7229 */ /* 0x000fe40000000818 */
[----:B----4-:R-:W-:Y:S01]  /*0620*/  DADD R10, R20, -R8 ;  /* 0x00000000140a7229 */ /* 0x010fe20000000808 */
[----:B------:R-:W-:Y:S10]  /*0630*/  @P1 BRA `(.L_x_37) ;  /* 0xfffffffc00081947 */ /* 0x000ff4000383ffff */
.L_x_36:
[----:B------:R-:W-:-:S04]  /*0640*/  IADD3 R7, PT, PT, R0, -0x1, RZ ;  /* 0xffffffff00077810 */ /* 0x000fc80007ffe0ff */
[----:B------:R-:W-:-:S13]  /*0650*/  LOP3.LUT P1, RZ, R7, 0x7, RZ, 0xc0, !PT ;  /* 0x0000000707ff7812 */ /* 0x000fda000782c0ff */
[----:B------:R-:W-:Y:S05]  /*0660*/  @!P1 BRA `(.L_x_35) ;  /* 0x0000000400089947 */ /* 0x000fea0003800000 */
[----:B------:R-:W-:Y:S01]  /*0670*/  LOP3.LUT P1, R7, R7, 0x3, RZ, 0xc0, !PT ;  /* 0x0000000307077812 */ /* 0x000fe2000782c0ff */
[----:B------:R-:W-:-:S12]  /*0680*/  @!P0 BRA `(.L_x_38) ;  /* 0x0000000000808947 */ /* 0x000fd80003800000 */
[----:B------:R-:W0:Y:S08]  /*0690*/  LDC R27, c[0x0][0x3e0] ;  /* 0x0000f800ff1b7b82 */ /* 0x000e300000000800 */
[----:B------:R-:W1:Y:S01]  /*06a0*/  LDC.64 R22, c[0x0][0x380] ;  /* 0x0000e000ff167b82 */ /* 0x000e620000000a00 */
[----:B0-----:R-:W-:-:S04]  /*06b0*/  IMAD R9, R6, R27, R3 ;  /* 0x0000001b06097224 */ /* 0x001fc800078e0203 */
[----:B-1----:R-:W-:-:S05]  /*06c0*/  IMAD.WIDE R22, R9, 0x18, R22 ;  /* 0x0000001809167825 */ /* 0x002fca00078e0216 */
[----:B------:R-:W2:Y:S01]  /*06d0*/  LDG.E.64 R24, desc[UR4][R22.64] ;  /* 0x0000000416187981 */ /* 0x000ea2000c1e1b00 */
[----:B------:R-:W-:-:S03]  /*06e0*/  IMAD.WIDE R14, R27, 0x18, R22 ;  /* 0x000000181b0e7825 */ /* 0x000fc600078e0216 */
[----:B------:R-:W3:Y:S04]  /*06f0*/  LDG.E.64 R20, desc[UR4][R22.64+0x8] ;  /* 0x0000080416147981 */ /* 0x000ee8000c1e1b00 */
[----:B------:R-:W4:Y:S04]  /*0700*/  LDG.E.64 R16, desc[UR4][R22.64+0x10] ;  /* 0x0000100416107981 */ /* 0x000f28000c1e1b00 */
[----:B------:R-:W5:Y:S04]  /*0710*/  LDG.E.64 R8, desc[UR4][R14.64] ;  /* 0x000000040e087981 */ /* 0x000f68000c1e1b00 */
[----:B------:R-:W5:Y:S01]  /*0720*/  LDG.E.64 R22, desc[UR4][R14.64+0x10] ;  /* 0x000010040e167981 */ /* 0x000f62000c1e1b00 */
[----:B--2---:R-:W-:-:S03]  /*0730*/  DADD R24, R18, -R24 ;  /* 0x0000000012187229 */ /* 0x004fc60000000818 */
[----:B------:R-:W2:Y:S01]  /*0740*/  LDG.E.64 R18, desc[UR4][R14.64+0x8] ;  /* 0x000008040e127981 */ /* 0x000ea2000c1e1b00 */
[----:B------:R-:W-:Y:S01]  /*0750*/  IMAD.WIDE R28, R27, 0x18, R14 ;  /* 0x000000181b1c7825 */ /* 0x000fe200078e020e */
[----:B---3--:R-:W-:Y:S02]  /*0760*/  DADD R20, R10, -R20 ;  /* 0x000000000a147229 */ /* 0x008fe40000000814 */
[----:B----4-:R-:W-:Y:S02]  /*0770*/  DADD R16, R12, -R16 ;  /* 0x000000000c107229 */ /* 0x010fe40000000810 */
[----:B------:R-:W3:Y:S01]  /*0780*/  LDG.E.64 R10, desc[UR4][R28.64+0x8] ;  /* 0x000008041c0a7981 */ /* 0x000ee2000c1e1b00 */
[----:B-----5:R-:W-:-:S03]  /*0790*/  DADD R8, R24, -R8 ;  /* 0x0000000018087229 */ /* 0x020fc60000000808 */
[----:B------:R-:W4:Y:S01]  /*07a0*/  LDG.E.64 R12, desc[UR4][R28.64] ;  /* 0x000000041c0c7981 */ /* 0x000f22000c1e1b00 */
[----:B------:R-:W-:-:S03]  /*07b0*/  IMAD.WIDE R24, R27, 0x18, R28 ;  /* 0x000000181b187825 */ /* 0x000fc600078e021c */
[----:B------:R-:W5:Y:S01]  /*07c0*/  LDG.E.64 R26, desc[UR4][R28.64+0x10] ;  /* 0x000010041c1a7981 */ /* 0x000f62000c1e1b00 */
[----:B------:R-:W-:-:S03]  /*07d0*/  DADD R22, R16, -R22 ;  /* 0x0000000010167229 */ /* 0x000fc60000000816 */
[----:B------:R-:W5:Y:S04]  /*07e0*/  LDG.E.64 R16, desc[UR4][R24.64+0x8] ;  /* 0x0000080418107981 */ /* 0x000f68000c1e1b00 */
[----:B------:R-:W5:Y:S01]  /*07f0*/  LDG.E.64 R14, desc[UR4][R24.64+0x10] ;  /* 0x00001004180e7981 */ /* 0x000f62000c1e1b00 */
[----:B--2---:R-:W-:-:S03]  /*0800*/  DADD R18, R20, -R18 ;  /* 0x0000000014127229 */ /* 0x004fc60000000812 */
[----:B------:R-:W2:Y:S05]  /*0810*/  LDG.E.64 R20, desc[UR4][R24.64] ;  /* 0x0000000418147981 */ /* 0x000eaa000c1e1b00 */
[----:B---3--:R-:W-:Y:S02]  /*0820*/  DADD R10, R18, -R10 ;  /* 0x00000000120a7229 */ /* 0x008fe4000000080a */
[----:B----4-:R-:W-:Y:S02]  /*0830*/  DADD R8, R8, -R12 ;  /* 0x0000000008087229 */ /* 0x010fe4000000080c */
[----:B-----5:R-:W-:Y:S01]  /*0840*/  DADD R22, R22, -R26 ;  /* 0x0000000016167229 */ /* 0x020fe2000000081a */
[----:B------:R-:W-:-:S03]  /*0850*/  VIADD R6, R6, 0x4 ;  /* 0x0000000406067836 */ /* 0x000fc60000000000 */
[----:B------:R-:W-:-:S04]  /*0860*/  DADD R10, R10, -R16 ;  /* 0x000000000a0a7229 */ /* 0x000fc80000000810 */
[----:B------:R-:W-:Y:S02]  /*0870*/  DADD R12, R22, -R14 ;  /* 0x00000000160c7229 */ /* 0x000fe4000000080e */
[----:B--2---:R-:W-:-:S11]  /*0880*/  DADD R18, R8, -R20 ;  /* 0x0000000008127229 */ /* 0x004fd60000000814 */
.L_x_38:
[----:B------:R-:W-:Y:S05]  /*0890*/  @!P1 BRA `(.L_x_35) ;  /* 0x00000000007c9947 */ /* 0x000fea0003800000 */
[----:B------:R-:W-:-:S13]  /*08a0*/  ISETP.NE.AND P1, PT, R7, 0x1, PT ;  /* 0x000000010700780c */ /* 0x000fda0003f25270 */
[----:B------:R-:W0:Y:S08]  /*08b0*/  @P1 LDC R17, c[0x0][0x3e0] ;  /* 0x0000f800ff111b82 */ /* 0x000e300000000800 */
[----:B------:R-:W1:Y:S01]  /*08c0*/  @P1 LDC.64 R14, c[0x0][0x380] ;  /* 0x0000e000ff0e1b82 */ /* 0x000e620000000a00 */
[----:B0-----:R-:W-:-:S04]  /*08d0*/  @P1 IMAD R7, R6, R17, R3 ;  /* 0x0000001106071224 */ /* 0x001fc800078e0203 */
[----:B-1----:R-:W-:-:S05]  /*08e0*/  @P1 IMAD.WIDE R14, R7, 0x18, R14 ;  /* 0x00000018070e1825 */ /* 0x002fca00078e020e */
[----:B------:R-:W2:Y:S01]  /*08f0*/  @P1 LDG.E.64 R24, desc[UR4][R14.64] ;  /* 0x000000040e181981 */ /* 0x000ea2000c1e1b00 */
[----:B------:R-:W-:Y:S01]  /*0900*/  @P1 IMAD.WIDE R16, R17, 0x18, R14 ;  /* 0x0000001811101825 */ /* 0x000fe200078e020e */
[----:B------:R-:W-:Y:S02]  /*0910*/  LOP3.LUT R7, R0, 0x1, RZ, 0xc0, !PT ;  /* 0x0000000100077812 */ /* 0x000fe400078ec0ff */
[----:B------:R-:W-:Y:S01]  /*0920*/  @P1 IADD3 R6, PT, PT, R6, 0x2, RZ ;  /* 0x0000000206061810 */ /* 0x000fe20007ffe0ff */
[----:B------:R-:W3:Y:S04]  /*0930*/  @P1 LDG.E.64 R8, desc[UR4][R14.64+0x8] ;  /* 0x000008040e081981 */ /* 0x000ee8000c1e1b00 */
[----:B------:R-:W4:Y:S01]  /*0940*/  @P1 LDG.E.64 R20, desc[UR4][R16.64] ;  /* 0x0000000410141981 */ /* 0x000f22000c1e1b00 */
[----:B------:R-:W-:-:S03]  /*0950*/  ISETP.NE.U32.AND P2, PT, R7, 0x1, PT ;  /* 0x000000010700780c */ /* 0x000fc60003f45070 */
[----:B------:R-:W5:Y:S10]  /*0960*/  @P1 LDG.E.64 R14, desc[UR4][R14.64+0x10] ;  /* 0x000010040e0e1981 */ /* 0x000f74000c1e1b00 */
[----:B------:R-:W0:Y:S08]  /*0970*/  @P2 LDC R27, c[0x0][0x3e0] ;  /* 0x0000f800ff1b2b82 */ /* 0x000e300000000800 */
[----:B------:R-:W1:Y:S01]  /*0980*/  @P2 LDC.64 R22, c[0x0][0x380] ;  /* 0x0000e000ff162b82 */ /* 0x000e620000000a00 */
[----:B0-----:R-:W-:Y:S01]  /*0990*/  @P2 IMAD R27, R6, R27, R3 ;  /* 0x0000001b061b2224 */ /* 0x001fe200078e0203 */
[----:B--2---:R-:W-:-:S03]  /*09a0*/  @P1 DADD R6, R18, -R24 ;  /* 0x0000000012061229 */ /* 0x004fc60000000818 */
[----:B-1----:R-:W-:Y:S02]  /*09b0*/  @P2 IMAD.WIDE R24, R27, 0x18, R22 ;  /* 0x000000181b182825 */ /* 0x002fe400078e0216 */
[----:B------:R-:W2:Y:S04]  /*09c0*/  @P1 LDG.E.64 R22, desc[UR4][R16.64+0x8] ;  /* 0x0000080410161981 */ /* 0x000ea8000c1e1b00 */
[----:B------:R-:W2:Y:S01]  /*09d0*/  @P1 LDG.E.64 R26, desc[UR4][R16.64+0x10] ;  /* 0x00001004101a1981 */ /* 0x000ea2000c1e1b00 */
[----:B----4-:R-:W-:-:S03]  /*09e0*/  @P1 DADD R18, R6, -R20 ;  /* 0x0000000006121229 */ /* 0x010fc60000000814 */
[----:B------:R-:W4:Y:S04]  /*09f0*/  @P2 LDG.E.64 R20, desc[UR4][R24.64] ;  /* 0x0000000418142981 */ /* 0x000f28000c1e1b00 */
[----:B------:R-:W4:Y:S04]  /*0a00*/  @P2 LDG.E.64 R6, desc[UR4][R24.64+0x8] ;  /* 0x0000080418062981 */ /* 0x000f28000c1e1b00 */
[----:B------:R-:W4:Y:S01]  /*0a10*/  @P2 LDG.E.64 R28, desc[UR4][R24.64+0x10] ;  /* 0x00001004181c2981 */ /* 0x000f22000c1e1b00 */
[----:B---3--:R-:W-:Y:S02]  /*0a20*/  @P1 DADD R8, R10, -R8 ;  /* 0x000000000a081229 */ /* 0x008fe40000000808 */
[----:B-----5:R-:W-:-:S06]  /*0a30*/  @P1 DADD R14, R12, -R14 ;  /* 0x000000000c0e1229 */ /* 0x020fcc000000080e */
[----:B--2---:R-:W-:Y:S02]  /*0a40*/  @P1 DADD R10, R8, -R22 ;  /* 0x00000000080a1229 */ /* 0x004fe40000000816 */
[----:B------:R-:W-:Y:S02]  /*0a50*/  @P1 DADD R12, R14, -R26 ;  /* 0x000000000e0c1229 */ /* 0x000fe4000000081a */
[----:B----4-:R-:W-:-:S04]  /*0a60*/  @P2 DADD R18, R18, -R20 ;  /* 0x0000000012122229 */ /* 0x010fc80000000814 */
[----:B------:R-:W-:Y:S02]  /*0a70*/  @P2 DADD R10, R10, -R6 ;  /* 0x000000000a0a2229 */ /* 0x000fe40000000806 */
[----:B------:R-:W-:-:S11]  /*0a80*/  @P2 DADD R12, R12, -R28 ;  /* 0x000000000c0c2229 */ /* 0x000fd6000000081c */
.L_x_35:
[----:B------:R-:W0:Y:S01]  /*0a90*/  LDC.64 R6, c[0x0][0x380] ;  /* 0x0000e000ff067b82 */ /* 0x000e220000000a00 */
[----:B------:R-:W1:Y:S02]  /*0aa0*/  LDCU UR6, c[0x0][0x3e0] ;  /* 0x00007c00ff0677ac */ /* 0x000e640008000800 */
[----:B-1----:R-:W-:Y:S01]  /*0ab0*/  IMAD R9, R4, UR6, R3 ;  /* 0x0000000604097c24 */ /* 0x002fe2000f8e0203 */
[----:B------:R-:W-:-:S03]  /*0ac0*/  IADD3 R3, PT, PT, R3, 0x80, RZ ;  /* 0x0000008003037810 */ /* 0x000fc60007ffe0ff */
[----:B0-----:R-:W-:Y:S01]  /*0ad0*/  IMAD.WIDE R6, R9, 0x18, R6 ;  /* 0x0000001809067825 */ /* 0x001fe200078e0206 */
[----:B------:R-:W-:-:S04]  /*0ae0*/  ISETP.GE.AND P1, PT, R3, UR6, PT ;  /* 0x0000000603007c0c */ /* 0x000fc8000bf26270 */
[----:B------:R0:W-:Y:S04]  /*0af0*/  STG.E.64 desc[UR4][R6.64], R18 ;  /* 0x0000001206007986 */ /* 0x0001e8000c101b04 */
[----:B------:R0:W-:Y:S04]  /*0b00*/  STG.E.64 desc[UR4][R6.64+0x8], R10 ;  /* 0x0000080a06007986 */ /* 0x0001e8000c101b04 */
[----:B------:R0:W-:Y:S01]  /*0b10*/  STG.E.64 desc[UR4][R6.64+0x10], R12 ;  /* 0x0000100c06007986 */ /* 0x0001e2000c101b04 */
[----:B------:R-:W-:Y:S05]  /*0b20*/  @!P1 BRA `(.L_x_39) ;  /* 0xfffffff400889947 */ /* 0x000fea000383ffff */
[----:B------:R-:W-:Y:S05]  /*0b30*/  EXIT ;  /* 0x000000000000794d */ /* 0x000fea0003800000 */
.L_x_40:
        /* <DEDUP_REMOVED lines=12> */
.L_x_229:


//--------------------- .text._Z25cuda_get_soap_der_thr_oneP7double3PdS1_S1_S1_S1_S1_Piiiiiii --------------------------
	.section	.text._Z25cuda_get_soap_der_thr_oneP7double3PdS1_S1_S1_S1_S1_Piiiiiii,"ax",@progbits
	.align	128
        .global         _Z25cuda_get_soap_der_thr_oneP7double3PdS1_S1_S1_S1_S1_Piiiiiii
        .type           _Z25cuda_get_soap_der_thr_oneP7double3PdS1_S1_S1_S1_S1_Piiiiiii,@function
        .size           _Z25cuda_get_soap_der_thr_oneP7double3PdS1_S1_S1_S1_S1_Piiiiiii,(.L_x_222 - _Z25cuda_get_soap_der_thr_oneP7double3PdS1_S1_S1_S1_S1_Piiiiiii)
        .other          _Z25cuda_get_soap_der_thr_oneP7double3PdS1_S1_S1_S1_S1_Piiiiiii,@"STO_CUDA_ENTRY STV_DEFAULT"
_Z25cuda_get_soap_der_thr_oneP7double3PdS1_S1_S1_S1_S1_Piiiiiii:
.text._Z25cuda_get_soap_der_thr_oneP7double3PdS1_S1_S1_S1_S1_Piiiiiii:
[----:B------:R-:W0:Y:S01]  /*0000*/  LDC R1, c[0x0][0x37c] ;  /* 0x0000df00ff017b82 */ /* 0x000e220000000800 */
[----:B------:R-:W1:Y:S01]  /*0010*/  S2R R3, SR_TID.X ;  /* 0x0000000000037919 */ /* 0x000e620000002100 */
[----:B------:R-:W1:Y:S01]  /*0020*/  LDCU UR18, c[0x0][0x3c8] ;  /* 0x00007900ff1277ac */ /* 0x000e620008000800 */
[----:B0-----:R-:W-:Y:S01]  /*0030*/  VIADD R1, R1, 0xffffffd8 ;  /* 0xffffffd801017836 */ /* 0x001fe20000000000 */
[----:B-1----:R-:W-:-:S13]  /*0040*/  ISETP.GE.AND P0, PT, R3, UR18, PT ;  /* 0x0000001203007c0c */ /* 0x002fda000bf06270 */
[----:B------:R-:W-:Y:S05]  /*0050*/  @P0 EXIT ;  /* 0x000000000000094d */ /* 0x000fea0003800000 */
[----:B------:R-:W0:Y:S01]  /*0060*/  S2R R0, SR_CTAID.X ;  /* 0x0000000000007919 */ /* 0x000e220000002500 */
[----:B------:R-:W0:Y:S01]  /*0070*/  LDC.64 R8, c[0x0][0x3a0] ;  /* 0x0000e800ff087b82 */ /* 0x000e220000000a00 */
[----:B------:R-:W1:Y:S07]  /*0080*/  LDCU.64 UR16, c[0x0][0x358] ;  /* 0x00006b00ff1077ac */ /* 0x000e6e0008000a00 */
[----:B------:R-:W2:Y:S08]  /*0090*/  LDC.64 R10, c[0x0][0x3a8] ;  /* 0x0000ea00ff0a7b82 */ /* 0x000eb00000000a00 */
[----:B------:R-:W3:Y:S08]  /*00a0*/  LDC.64 R6, c[0x0][0x3b0] ;  /* 0x0000ec00ff067b82 */ /* 0x000ef00000000a00 */
[----:B------:R-:W4:Y:S01]  /*00b0*/  LDC.64 R4, c[0x0][0x3b8] ;  /* 0x0000ee00ff047b82 */ /* 0x000f220000000a00 */
[----:B------:R-:W-:Y:S01]  /*00c0*/  IMAD.MOV.U32 R12, RZ, RZ, 0x6dc9c883 ;  /* 0x6dc9c883ff0c7424 */ /* 0x000fe200078e00ff */
[----:B------:R-:W5:Y:S01]  /*00d0*/  LDCU.64 UR4, c[0x0][0x380] ;  /* 0x00007000ff0477ac */ /* 0x000f620008000a00 */
[----:B------:R-:W-:Y:S01]  /*00e0*/  IMAD.MOV.U32 R13, RZ, RZ, 0x3fe45f30 ;  /* 0x3fe45f30ff0d7424 */ /* 0x000fe200078e00ff */
[----:B------:R-:W-:Y:S01]  /*00f0*/  UMOV UR10, 0x33145c00 ;  /* 0x33145c00000a7882 */ /* 0x000fe20000000000 */
[C---:B0-----:R-:W-:Y:S01]  /*0100*/  IMAD.WIDE.U32 R8, R0.reuse, 0x8, R8 ;  /* 0x0000000800087825 */ /* 0x041fe200078e0008 */
[----:B------:R-:W-:Y:S01]  /*0110*/  UMOV UR11, 0x3c91a626 ;  /* 0x3c91a626000b7882 */ /* 0x000fe20000000000 */
[----:B------:R-:W-:Y:S01]  /*0120*/  UMOV UR14, 0x252049c0 ;  /* 0x252049c0000e7882 */ /* 0x000fe20000000000 */
[----:B------:R-:W-:Y:S01]  /*0130*/  UMOV UR15, 0x397b839a ;  /* 0x397b839a000f7882 */ /* 0x000fe20000000000 */
[C---:B--2---:R-:W-:Y:S01]  /*0140*/  IMAD.WIDE.U32 R10, R0.reuse, 0x8, R10 ;  /* 0x00000008000a7825 */ /* 0x044fe200078e000a */
[----:B------:R-:W0:Y:S01]  /*0150*/  LDCU UR19, c[0x0][0x3c8] ;  /* 0x00007900ff1377ac */ /* 0x000e220008000800 */
[----:B-1----:R-:W2:Y:S01]  /*0160*/  LDG.E.64 R8, desc[UR16][R8.64] ;  /* 0x0000001008087981 */ /* 0x002ea2000c1e1b00 */
[----:B------:R-:W1:Y:S03]  /*0170*/  LDCU.64 UR20, c[0x4][0x10] ;  /* 0x01000200ff1477ac */ /* 0x000e660008000a00 */
[----:B------:R-:W2:Y:S01]  /*0180*/  LDG.E.64 R10, desc[UR16][R10.64] ;  /* 0x000000100a0a7981 */ /* 0x000ea2000c1e1b00 */
[----:B---3--:R-:W-:-:S04]  /*0190*/  IMAD.WIDE.U32 R6, R0, 0x8, R6 ;  /* 0x0000000800067825 */ /* 0x008fc800078e0006 */
[C---:B----4-:R-:W-:Y:S02]  /*01a0*/  IMAD.WIDE.U32 R4, R0.reuse, 0x4, R4 ;  /* 0x0000000400047825 */ /* 0x050fe400078e0004 */
[----:B------:R-:W3:Y:S04]  /*01b0*/  LDG.E.64 R6, desc[UR16][R6.64] ;  /* 0x0000001006067981 */ /* 0x000ee8000c1e1b00 */
[----:B------:R4:W3:Y:S01]  /*01c0*/  LDG.E R16, desc[UR16][R4.64] ;  /* 0x0000001004107981 */ /* 0x0008e2000c1e1900 */
[----:B------:R-:W-:Y:S01]  /*01d0*/  BSSY.RECONVERGENT B0, `(.L_x_41) ;  /* 0x00001a1000007945 */ /* 0x000fe20003800200 */
[----:B-----5:R-:W-:Y:S01]  /*01e0*/  UIADD3 UR4, UP2, UPT, UR4, 0x10, URZ ;  /* 0x0000001004047890 */ /* 0x020fe2000ff5e0ff */
[----:B------:R-:W-:-:S03]  /*01f0*/  IMAD R2, R0, UR18, R3 ;  /* 0x0000001200027c24 */ /* 0x000fc6000f8e0203 */
[----:B------:R-:W-:Y:S01]  /*0200*/  UIADD3.X UR5, UPT, UPT, URZ, UR5, URZ, UP2, !UPT ;  /* 0x00000005ff057290 */ /* 0x000fe200097fe4ff */
[----:B--2---:R-:W-:Y:S02]  /*0210*/  R2UR UR6, R8 ;  /* 0x00000000080672ca */ /* 0x004fe400000e0000 */
[----:B------:R-:W-:Y:S02]  /*0220*/  R2UR UR7, R9 ;  /* 0x00000000090772ca */ /* 0x000fe400000e0000 */
[----:B------:R-:W-:Y:S02]  /*0230*/  R2UR UR8, R10 ;  /* 0x000000000a0872ca */ /* 0x000fe400000e0000 */
[----:B------:R-:W-:-:S09]  /*0240*/  R2UR UR9, R11 ;  /* 0x000000000b0972ca */ /* 0x000fd200000e0000 */
[C---:B------:R-:W-:Y:S02]  /*0250*/  DMUL R8, R12.reuse, UR6 ;  /* 0x000000060c087c28 */ /* 0x040fe40008000000 */
[----:B----4-:R-:W-:Y:S02]  /*0260*/  IMAD.U32 R4, RZ, RZ, UR8 ;  /* 0x00000008ff047e24 */ /* 0x010fe4000f8e00ff */
[----:B------:R-:W-:Y:S01]  /*0270*/  DMUL R10, R12, UR8 ;  /* 0x000000080c0a7c28 */ /* 0x000fe20008000000 */
[----:B------:R-:W-:Y:S02]  /*0280*/  IMAD.U32 R5, RZ, RZ, UR9 ;  /* 0x00000009ff057e24 */ /* 0x000fe4000f8e00ff */
[----:B------:R-:W-:Y:S02]  /*0290*/  IMAD.U32 R12, RZ, RZ, UR6 ;  /* 0x00000006ff0c7e24 */ /* 0x000fe4000f8e00ff */
[----:B------:R-:W-:Y:S01]  /*02a0*/  IMAD.U32 R13, RZ, RZ, UR7 ;  /* 0x00000007ff0d7e24 */ /* 0x000fe2000f8e00ff */
[----:B------:R2:W4:Y:S01]  /*02b0*/  F2I.F64 R8, R8 ;  /* 0x0000000800087311 */ /* 0x0005220000301100 */
[----:B------:R-:W-:-:S04]  /*02c0*/  DSETP.NEU.AND P1, PT, |R4|, +INF , PT ;  /* 0x7ff000000400742a */ /* 0x000fc80003f2d200 */
[----:B------:R-:W-:Y:S01]  /*02d0*/  DSETP.NEU.AND P0, PT, |R12|, +INF , PT ;  /* 0x7ff000000c00742a */ /* 0x000fe20003f0d200 */
[----:B------:R-:W-:Y:S02]  /*02e0*/  IMAD.U32 R12, RZ, RZ, UR8 ;  /* 0x00000008ff0c7e24 */ /* 0x000fe4000f8e00ff */
[----:B------:R5:W0:Y:S01]  /*02f0*/  F2I.F64 R10, R10 ;  /* 0x0000000a000a7311 */ /* 0x000a220000301100 */
[----:B------:R-:W-:Y:S02]  /*0300*/  IMAD.U32 R13, RZ, RZ, UR9 ;  /* 0x00000009ff0d7e24 */ /* 0x000fe4000f8e00ff */
[----:B--2---:R-:W-:Y:S01]  /*0310*/  IMAD.MOV.U32 R9, RZ, RZ, 0x3ff921fb ;  /* 0x3ff921fbff097424 */ /* 0x004fe200078e00ff */
[----:B----4-:R-:W-:Y:S01]  /*0320*/  R2UR UR12, R8 ;  /* 0x00000000080c72ca */ /* 0x010fe200000e0000 */
[----:B------:R-:W-:Y:S02]  /*0330*/  IMAD.MOV.U32 R8, RZ, RZ, 0x54442d18 ;  /* 0x54442d18ff087424 */ /* 0x000fe400078e00ff */
[----:B------:R-:W-:Y:S01]  /*0340*/  VOTEU.ANY UP1, P1 ;  /* 0x0000000000ff7886 */ /* 0x000fe20000820100 */
[----:B------:R-:W-:-:S03]  /*0350*/  PLOP3.LUT P1, PT, PT, PT, UP1, 0x80, 0x8 ;  /* 0x000000000008781c */ /* 0x000fc60003f2f018 */
[----:B------:R-:W-:Y:S01]  /*0360*/  VOTEU.ANY UP0, P0 ;  /* 0x0000000000ff7886 */ /* 0x000fe20000000100 */
[----:B------:R-:W-:Y:S01]  /*0370*/  PLOP3.LUT P0, PT, PT, PT, UP0, 0x80, 0x8 ;  /* 0x000000000008781c */ /* 0x000fe20003f0f008 */
[----:B-----5:R-:W-:Y:S01]  /*0380*/  IMAD.U32 R11, RZ, RZ, UR7 ;  /* 0x00000007ff0b7e24 */ /* 0x020fe2000f8e00ff */
[----:B0-----:R-:W-:Y:S01]  /*0390*/  R2UR UR13, R10 ;  /* 0x000000000a0d72ca */ /* 0x001fe200000e0000 */
[----:B------:R-:W-:Y:S02]  /*03a0*/  IMAD.U32 R10, RZ, RZ, UR6 ;  /* 0x00000006ff0a7e24 */ /* 0x000fe4000f8e00ff */
[----:B------:R-:W0:Y:S04]  /*03b0*/  I2F.F64 R28, UR12 ;  /* 0x0000000c001c7d12 */ /* 0x000e280008201c00 */
[----:B------:R-:W-:-:S04]  /*03c0*/  DSETP.LTU.OR P1, PT, |R12|, 2.14748364800000000000e+09, !P1 ;  /* 0x41e000000c00742a */ /* 0x000fc80004f29600 */
[----:B------:R-:W-:Y:S02]  /*03d0*/  DSETP.LTU.OR P0, PT, |R10|, 2.14748364800000000000e+09, !P0 ;  /* 0x41e000000a00742a */ /* 0x000fe40004709600 */
[----:B------:R-:W2:Y:S01]  /*03e0*/  I2F.F64 R14, UR13 ;  /* 0x0000000d000e7d12 */ /* 0x000ea20008201c00 */
[-C--:B0-----:R-:W-:Y:S02]  /*03f0*/  DFMA R4, R28, -R8.reuse, UR6 ;  /* 0x000000061c047e2b */ /* 0x081fe40008000808 */
[----:B--2---:R-:W-:-:S06]  /*0400*/  DFMA R8, R14, -R8, UR8 ;  /* 0x000000080e087e2b */ /* 0x004fcc0008000808 */
[----:B------:R-:W-:Y:S02]  /*0410*/  DFMA R4, R28, -UR10, R4 ;  /* 0x8000000a1c047c2b */ /* 0x000fe40008000004 */
[----:B------:R-:W-:Y:S01]  /*0420*/  DFMA R8, R14, -UR10, R8 ;  /* 0x8000000a0e087c2b */ /* 0x000fe20008000008 */
[----:B---3--:R-:W-:-:S05]  /*0430*/  R2UR UR10, R6 ;  /* 0x00000000060a72ca */ /* 0x008fca00000e0000 */
[----:B------:R-:W-:Y:S01]  /*0440*/  DFMA R28, R28, -UR14, R4 ;  /* 0x8000000e1c1c7c2b */ /* 0x000fe20008000004 */
[----:B------:R-:W-:Y:S01]  /*0450*/  R2UR UR11, R7 ;  /* 0x00000000070b72ca */ /* 0x000fe200000e0000 */
[----:B------:R-:W-:Y:S01]  /*0460*/  DMUL R6, RZ, UR8 ;  /* 0x00000008ff067c28 */ /* 0x000fe20008000000 */
[----:B------:R-:W-:Y:S01]  /*0470*/  P2R R4, PR, RZ, 0x1 ;  /* 0x00000001ff047803 */ /* 0x000fe20000000000 */
[----:B------:R-:W-:Y:S01]  /*0480*/  VIADD R5, R16, 0xffffffff ;  /* 0xffffffff10057836 */ /* 0x000fe20000000000 */
[----:B------:R-:W-:Y:S01]  /*0490*/  DFMA R14, R14, -UR14, R8 ;  /* 0x8000000e0e0e7c2b */ /* 0x000fe20008000008 */
[----:B------:R-:W-:Y:S02]  /*04a0*/  USEL UR14, UR12, URZ, UP0 ;  /* 0x000000ff0c0e7287 */ /* 0x000fe40008000000 */
[----:B-1----:R-:W-:-:S12]  /*04b0*/  USEL UR15, UR13, URZ, UP1 ;  /* 0x000000ff0d0f7287 */ /* 0x002fd80008800000 */
.L_x_63:
[----:B------:R-:W-:Y:S01]  /*04c0*/  ISETP.NE.AND P0, PT, R5, R0, PT ;  /* 0x000000000500720c */ /* 0x000fe20003f05270 */
[----:B------:R-:W-:-:S05]  /*04d0*/  VIADD R3, R3, 0x80 ;  /* 0x0000008003037836 */ /* 0x000fca0000000000 */
[----:B------:R-:W-:-:S07]  /*04e0*/  ISETP.GE.AND P2, PT, R3, UR19, PT ;  /* 0x0000001303007c0c */ /* 0x000fce000bf46270 */
[----:B0-----:R-:W-:Y:S06]  /*04f0*/  @!P0 BRA `(.L_x_42) ;  /* 0x0000001400b08947 */ /* 0x001fec0003800000 */
[----:B------:R-:W0:Y:S01]  /*0500*/  LDC.64 R8, c[0x0][0x398] ;  /* 0x0000e600ff087b82 */ /* 0x000e220000000a00 */
[----:B------:R-:W-:-:S07]  /*0510*/  ISETP.NE.AND P4, PT, R4, RZ, PT ;  /* 0x000000ff0400720c */ /* 0x000fce0003f85270 */
[----:B------:R-:W1:Y:S08]  /*0520*/  LDC.64 R10, c[0x0][0x390] ;  /* 0x0000e400ff0a7b82 */ /* 0x000e700000000a00 */
[----:B------:R-:W2:Y:S01]  /*0530*/  LDC.64 R12, c[0x0][0x388] ;  /* 0x0000e200ff0c7b82 */ /* 0x000ea20000000a00 */
[----:B0-----:R-:W-:-:S06]  /*0540*/  IMAD.WIDE R8, R2, 0x8, R8 ;  /* 0x0000000802087825 */ /* 0x001fcc00078e0208 */
[----:B------:R-:W5:Y:S01]  /*0550*/  LDG.E.64 R8, desc[UR16][R8.64] ;  /* 0x0000001008087981 */ /* 0x000f62000c1e1b00 */
[----:B-1----:R-:W-:-:S06]  /*0560*/  IMAD.WIDE R10, R2, 0x8, R10 ;  /* 0x00000008020a7825 */ /* 0x002fcc00078e020a */
[----:B------:R-:W5:Y:S01]  /*0570*/  LDG.E.64 R10, desc[UR16][R10.64] ;  /* 0x000000100a0a7981 */ /* 0x000f62000c1e1b00 */
[----:B--2---:R-:W-:-:S06]  /*0580*/  IMAD.WIDE R12, R2, 0x8, R12 ;  /* 0x00000008020c7825 */ /* 0x004fcc00078e020c */
[----:B------:R-:W5:Y:S01]  /*0590*/  LDG.E.64 R12, desc[UR16][R12.64] ;  /* 0x000000100c0c7981 */ /* 0x000f62000c1e1b00 */
[----:B------:R-:W-:Y:S02]  /*05a0*/  IMAD.U32 R16, RZ, RZ, UR6 ;  /* 0x00000006ff107e24 */ /* 0x000fe4000f8e00ff */
[----:B------:R-:W-:Y:S01]  /*05b0*/  IMAD.U32 R17, RZ, RZ, UR7 ;  /* 0x00000007ff117e24 */ /* 0x000fe2000f8e00ff */
[----:B------:R-:W-:-:S05]  /*05c0*/  DMUL R34, RZ, UR6 ;  /* 0x00000006ff227c28 */ /* 0x000fca0008000000 */
[----:B------:R-:W-:Y:S01]  /*05d0*/  DSETP.NEU.AND P3, PT, |R16|, +INF , PT ;  /* 0x7ff000001000742a */ /* 0x000fe20003f6d200 */
[----:B------:R-:W-:-:S05]  /*05e0*/  IMAD.U32 R36, RZ, RZ, UR14 ;  /* 0x0000000eff247e24 */ /* 0x000fca000f8e00ff */
[----:B------:R-:W-:Y:S02]  /*05f0*/  FSEL R30, R34, R28, !P3 ;  /* 0x0000001c221e7208 */ /* 0x000fe40005800000 */
[----:B------:R-:W-:Y:S01]  /*0600*/  FSEL R31, R35, R29, !P3 ;  /* 0x0000001d231f7208 */ /* 0x000fe20005800000 */
[----:B------:R-:W-:Y:S06]  /*0610*/  @P4 BRA `(.L_x_43) ;  /* 0x00000000002c4947 */ /* 0x000fec0003800000 */
[----:B------:R-:W-:Y:S01]  /*0620*/  BSSY.RECONVERGENT B1, `(.L_x_44) ;  /* 0x0000007000017945 */ /* 0x000fe20003800200 */
[----:B------:R-:W-:Y:S01]  /*0630*/  IMAD.U32 R16, RZ, RZ, UR6 ;  /* 0x00000006ff107e24 */ /* 0x000fe2000f8e00ff */
[----:B------:R-:W-:Y:S01]  /*0640*/  MOV R26, 0x690 ;  /* 0x00000690001a7802 */ /* 0x000fe20000000f00 */
[----:B------:R-:W-:Y:S02]  /*0650*/  IMAD.U32 R17, RZ, RZ, UR7 ;  /* 0x00000007ff117e24 */ /* 0x000fe4000f8e00ff */
[----:B------:R-:W-:Y:S02]  /*0660*/  IMAD.U32 R38, RZ, RZ, UR6 ;  /* 0x00000006ff267e24 */ /* 0x000fe4000f8e00ff */
[----:B------:R-:W-:-:S07]  /*0670*/  IMAD.U32 R39, RZ, RZ, UR7 ;  /* 0x00000007ff277e24 */ /* 0x000fce000f8e00ff */
[----:B-----5:R-:W-:Y:S05]  /*0680*/  CALL.REL.NOINC `($_Z25cuda_get_soap_der_thr_oneP7double3PdS1_S1_S1_S1_S1_Piiiiiii$__internal_trig_reduction_slowpathd) ;  /* 0x0000001800c47944 */ /* 0x020fea0003c00000 */
[----:B------:R-:W-:Y:S05]  /*0690*/  BSYNC.RECONVERGENT B1 ;  /* 0x0000000000017941 */ /* 0x000fea0003800200 */
.L_x_44:
[----:B------:R-:W-:Y:S01]  /*06a0*/  IMAD.MOV.U32 R36, RZ, RZ, R38 ;  /* 0x000000ffff247224 */ /* 0x000fe200078e0026 */
[----:B------:R-:W-:Y:S01]  /*06b0*/  MOV R31, R17 ;  /* 0x00000011001f7202 */ /* 0x000fe20000000f00 */
[----:B------:R-:W-:-:S07]  /*06c0*/  IMAD.MOV.U32 R30, RZ, RZ, R16 ;  /* 0x000000ffff1e7224 */ /* 0x000fce00078e0010 */
.L_x_43:
[----:B------:R-:W-:-:S05]  /*06d0*/  IMAD.SHL.U32 R16, R36, 0x40, RZ ;  /* 0x0000004024107824 */ /* 0x000fca00078e00ff */
[----:B------:R-:W-:-:S04]  /*06e0*/  LOP3.LUT R16, R16, 0x40, RZ, 0xc0, !PT ;  /* 0x0000004010107812 */ /* 0x000fc800078ec0ff */
[----:B------:R-:W-:-:S05]  /*06f0*/  IADD3 R38, P0, PT, R16, UR20, RZ ;  /* 0x0000001410267c10 */ /* 0x000fca000ff1e0ff */
[----:B------:R-:W-:-:S05]  /*0700*/  IMAD.X R39, RZ, RZ, UR21, P0 ;  /* 0x00000015ff277e24 */ /* 0x000fca00080e06ff */
[----:B------:R-:W2:Y:S04]  /*0710*/  LDG.E.128.CONSTANT R16, desc[UR16][R38.64] ;  /* 0x0000001026107981 */ /* 0x000ea8000c1e9d00 */
[----:B------:R-:W3:Y:S04]  /*0720*/  LDG.E.128.CONSTANT R20, desc[UR16][R38.64+0x10] ;  /* 0x0000101026147981 */ /* 0x000ee8000c1e9d00 */
[----:B------:R0:W4:Y:S01]  /*0730*/  LDG.E.128.CONSTANT R24, desc[UR16][R38.64+0x20] ;  /* 0x0000201026187981 */ /* 0x000122000c1e9d00 */
[----:B------:R-:W-:Y:S01]  /*0740*/  LOP3.LUT R32, R36, 0x1, RZ, 0xc0, !PT ;  /* 0x0000000124207812 */ /* 0x000fe200078ec0ff */
[----:B------:R-:W-:-:S02]  /*0750*/  IMAD.MOV.U32 R40, RZ, RZ, 0x20fd8164 ;  /* 0x20fd8164ff287424 */ /* 0x000fc400078e00ff */
[----:B------:R-:W-:Y:S01]  /*0760*/  IMAD.MOV.U32 R37, RZ, RZ, 0x3da8ff83 ;  /* 0x3da8ff83ff257424 */ /* 0x000fe200078e00ff */
[----:B------:R-:W-:Y:S01]  /*0770*/  ISETP.NE.U32.AND P0, PT, R32, 0x1, PT ;  /* 0x000000012000780c */ /* 0x000fe20003f05070 */
[----:B------:R-:W-:-:S03]  /*0780*/  DMUL R32, R30, R30 ;  /* 0x0000001e1e207228 */ /* 0x000fc60000000000 */
[----:B------:R-:W-:Y:S01]  /*0790*/  FSEL R40, R40, -8.06006814911005101289e+34, !P0 ;  /* 0xf9785eba28287808 */ /* 0x000fe20004000000 */
[----:B0-----:R-:W-:Y:S01]  /*07a0*/  IMAD.MOV.U32 R38, RZ, RZ, 0x1 ;  /* 0x00000001ff267424 */ /* 0x001fe200078e00ff */
[----:B------:R-:W-:-:S06]  /*07b0*/  FSEL R41, -R37, 0.11223486810922622681, !P0 ;  /* 0x3de5db6525297808 */ /* 0x000fcc0004000100 */
[----:B--2---:R-:W-:-:S08]  /*07c0*/  DFMA R16, R32, R40, R16 ;  /* 0x000000282010722b */ /* 0x004fd00000000010 */
[----:B------:R-:W-:-:S08]  /*07d0*/  DFMA R16, R32, R16, R18 ;  /* 0x000000102010722b */ /* 0x000fd00000000012 */
[----:B---3--:R-:W-:Y:S01]  /*07e0*/  DFMA R16, R32, R16, R20 ;  /* 0x000000102010722b */ /* 0x008fe20000000014 */
[----:B------:R-:W-:Y:S02]  /*07f0*/  IMAD.U32 R20, RZ, RZ, UR8 ;  /* 0x00000008ff147e24 */ /* 0x000fe4000f8e00ff */
[----:B------:R-:W-:-:S05]  /*0800*/  IMAD.U32 R21, RZ, RZ, UR9 ;  /* 0x00000009ff157e24 */ /* 0x000fca000f8e00ff */
[----:B------:R-:W-:Y:S02]  /*0810*/  DFMA R16, R32, R16, R22 ;  /* 0x000000102010722b */ /* 0x000fe40000000016 */
[----:B------:R-:W-:-:S06]  /*0820*/  DSETP.NEU.AND P4, PT, |R20|, +INF , PT ;  /* 0x7ff000001400742a */ /* 0x000fcc0003f8d200 */
[----:B----4-:R-:W-:-:S08]  /*0830*/  DFMA R16, R32, R16, R24 ;  /* 0x000000102010722b */ /* 0x010fd00000000018 */
[----:B------:R-:W-:-:S08]  /*0840*/  DFMA R16, R32, R16, R26 ;  /* 0x000000102010722b */ /* 0x000fd0000000001a */
[----:B------:R-:W-:Y:S02]  /*0850*/  DFMA R30, R16, R30, R30 ;  /* 0x0000001e101e722b */ /* 0x000fe4000000001e */
[----:B------:R-:W-:Y:S01]  /*0860*/  DFMA R16, R32, R16, 1 ;  /* 0x3ff000002010742b */ /* 0x000fe20000000010 */
[----:B------:R-:W-:Y:S02]  /*0870*/  IMAD.MOV.U32 R32, RZ, RZ, R6 ;  /* 0x000000ffff207224 */ /* 0x000fe400078e0006 */
[----:B------:R-:W-:-:S07]  /*0880*/  IMAD.MOV.U32 R33, RZ, RZ, R7 ;  /* 0x000000ffff217224 */ /* 0x000fce00078e0007 */
[----:B------:R-:W-:Y:S02]  /*0890*/  FSEL R18, R16, R30, !P0 ;  /* 0x0000001e10127208 */ /* 0x000fe40004000000 */
[----:B------:R-:W-:Y:S02]  /*08a0*/  FSEL R19, R17, R31, !P0 ;  /* 0x0000001f11137208 */ /* 0x000fe40004000000 */
[----:B------:R-:W-:-:S04]  /*08b0*/  LOP3.LUT P0, RZ, R36, 0x2, RZ, 0xc0, !PT ;  /* 0x0000000224ff7812 */ /* 0x000fc8000780c0ff */
[----:B------:R-:W-:-:S10]  /*08c0*/  DADD R16, RZ, -R18 ;  /* 0x00000000ff107229 */ /* 0x000fd40000000812 */
[----:B------:R-:W-:Y:S02]  /*08d0*/  FSEL R30, R18, R16, !P0 ;  /* 0x00000010121e7208 */ /* 0x000fe40004000000 */
[----:B------:R-:W-:Y:S01]  /*08e0*/  FSEL R31, R19, R17, !P0 ;  /* 0x00000011131f7208 */ /* 0x000fe20004000000 */
[----:B------:R-:W-:Y:S06]  /*08f0*/  @!P4 BRA `(.L_x_45) ;  /* 0x000000000048c947 */ /* 0x000fec0003800000 */
[----:B------:R-:W-:Y:S02]  /*0900*/  IMAD.U32 R16, RZ, RZ, UR8 ;  /* 0x00000008ff107e24 */ /* 0x000fe4000f8e00ff */
[----:B------:R-:W-:Y:S02]  /*0910*/  IMAD.U32 R17, RZ, RZ, UR9 ;  /* 0x00000009ff117e24 */ /* 0x000fe4000f8e00ff */
[----:B------:R-:W-:Y:S02]  /*0920*/  IMAD.U32 R38, RZ, RZ, UR13 ;  /* 0x0000000dff267e24 */ /* 0x000fe4000f8e00ff */
[----:B------:R-:W-:Y:S02]  /*0930*/  IMAD.MOV.U32 R32, RZ, RZ, R14 ;  /* 0x000000ffff207224 */ /* 0x000fe400078e000e */
[----:B------:R-:W-:Y:S01]  /*0940*/  DSETP.GE.AND P0, PT, |R16|, 2.14748364800000000000e+09, PT ;  /* 0x41e000001000742a */ /* 0x000fe20003f06200 */
[----:B------:R-:W-:-:S13]  /*0950*/  IMAD.MOV.U32 R33, RZ, RZ, R15 ;  /* 0x000000ffff217224 */ /* 0x000fda00078e000f */
[----:B------:R-:W-:Y:S05]  /*0960*/  @!P0 BRA `(.L_x_46) ;  /* 0x0000000000288947 */ /* 0x000fea0003800000 */
        /* <DEDUP_REMOVED lines=8> */
.L_x_47:
[----:B------:R-:W-:Y:S02]  /*09f0*/  IMAD.MOV.U32 R32, RZ, RZ, R16 ;  /* 0x000000ffff207224 */ /* 0x000fe400078e0010 */
[----:B------:R-:W-:-:S07]  /*0a00*/  IMAD.MOV.U32 R33, RZ, RZ, R17 ;  /* 0x000000ffff217224 */ /* 0x000fce00078e0011 */
.L_x_46:
[----:B------:R-:W-:-:S07]  /*0a10*/  VIADD R38, R38, 0x1 ;  /* 0x0000000126267836 */ /* 0x000fce0000000000 */
.L_x_45:
[----:B------:R-:W-:-:S04]  /*0a20*/  SHF.L.U32 R16, R38, 0x6, RZ ;  /* 0x0000000626107819 */ /* 0x000fc800000006ff */
[----:B------:R-:W-:-:S04]  /*0a30*/  LOP3.LUT R16, R16, 0x40, RZ, 0xc0, !PT ;  /* 0x0000004010107812 */ /* 0x000fc800078ec0ff */
[----:B------:R-:W-:-:S05]  /*0a40*/  IADD3 R40, P0, PT, R16, UR20, RZ ;  /* 0x0000001410287c10 */ /* 0x000fca000ff1e0ff */
[----:B------:R-:W-:-:S05]  /*0a50*/  IMAD.X R41, RZ, RZ, UR21, P0 ;  /* 0x00000015ff297e24 */ /* 0x000fca00080e06ff */
[----:B------:R-:W2:Y:S04]  /*0a60*/  LDG.E.128.CONSTANT R16, desc[UR16][R40.64] ;  /* 0x0000001028107981 */ /* 0x000ea8000c1e9d00 */
[----:B------:R-:W3:Y:S04]  /*0a70*/  LDG.E.128.CONSTANT R20, desc[UR16][R40.64+0x10] ;  /* 0x0000101028147981 */ /* 0x000ee8000c1e9d00 */
[----:B------:R-:W4:Y:S01]  /*0a80*/  LDG.E.128.CONSTANT R24, desc[UR16][R40.64+0x20] ;  /* 0x0000201028187981 */ /* 0x000f22000c1e9d00 */
[----:B------:R-:W-:Y:S01]  /*0a90*/  LOP3.LUT R36, R38, 0x1, RZ, 0xc0, !PT ;  /* 0x0000000126247812 */ /* 0x000fe200078ec0ff */
[----:B------:R-:W-:-:S02]  /*0aa0*/  IMAD.MOV.U32 R42, RZ, RZ, 0x20fd8164 ;  /* 0x20fd8164ff2a7424 */ /* 0x000fc400078e00ff */
[----:B------:R-:W-:Y:S01]  /*0ab0*/  IMAD.MOV.U32 R39, RZ, RZ, 0x3da8ff83 ;  /* 0x3da8ff83ff277424 */ /* 0x000fe200078e00ff */
[----:B------:R-:W-:Y:S01]  /*0ac0*/  ISETP.NE.U32.AND P0, PT, R36, 0x1, PT ;  /* 0x000000012400780c */ /* 0x000fe20003f05070 */
[----:B------:R-:W-:-:S03]  /*0ad0*/  DMUL R36, R32, R32 ;  /* 0x0000002020247228 */ /* 0x000fc60000000000 */
[----:B------:R-:W-:Y:S02]  /*0ae0*/  FSEL R42, R42, -8.06006814911005101289e+34, !P0 ;  /* 0xf9785eba2a2a7808 */ /* 0x000fe40004000000 */
[----:B------:R-:W-:-:S06]  /*0af0*/  FSEL R43, -R39, 0.11223486810922622681, !P0 ;  /* 0x3de5db65272b7808 */ /* 0x000fcc0004000100 */
[----:B--2---:R-:W-:-:S08]  /*0b00*/  DFMA R16, R36, R42, R16 ;  /* 0x0000002a2410722b */ /* 0x004fd00000000010 */
[----:B------:R-:W-:-:S08]  /*0b10*/  DFMA R16, R36, R16, R18 ;  /* 0x000000102410722b */ /* 0x000fd00000000012 */
[----:B---3--:R-:W-:-:S08]  /*0b20*/  DFMA R16, R36, R16, R20 ;  /* 0x000000102410722b */ /* 0x008fd00000000014 */
[----:B------:R-:W-:-:S08]  /*0b30*/  DFMA R16, R36, R16, R22 ;  /* 0x000000102410722b */ /* 0x000fd00000000016 */
[----:B----4-:R-:W-:-:S08]  /*0b40*/  DFMA R16, R36, R16, R24 ;  /* 0x000000102410722b */ /* 0x010fd00000000018 */
[----:B------:R-:W-:-:S08]  /*0b50*/  DFMA R16, R36, R16, R26 ;  /* 0x000000102410722b */ /* 0x000fd0000000001a */
[----:B------:R-:W-:Y:S02]  /*0b60*/  DFMA R18, R16, R32, R32 ;  /* 0x000000201012722b */ /* 0x000fe40000000020 */
[----:B------:R-:W-:-:S10]  /*0b70*/  DFMA R16, R36, R16, 1 ;  /* 0x3ff000002410742b */ /* 0x000fd40000000010 */
[----:B------:R-:W-:Y:S02]  /*0b80*/  FSEL R18, R16, R18, !P0 ;  /* 0x0000001210127208 */ /* 0x000fe40004000000 */
[----:B------:R-:W-:Y:S02]  /*0b90*/  FSEL R19, R17, R19, !P0 ;  /* 0x0000001311137208 */ /* 0x000fe40004000000 */
[----:B------:R-:W-:Y:S01]  /*0ba0*/  LOP3.LUT P0, RZ, R38, 0x2, RZ, 0xc0, !PT ;  /* 0x0000000226ff7812 */ /* 0x000fe2000780c0ff */
[----:B------:R-:W-:-:S03]  /*0bb0*/  IMAD.MOV.U32 R38, RZ, RZ, 0x1 ;  /* 0x00000001ff267424 */ /* 0x000fc600078e00ff */
        /* <DEDUP_REMOVED lines=19> */
.L_x_50:
[----:B------:R-:W-:Y:S02]  /*0cf0*/  IMAD.MOV.U32 R34, RZ, RZ, R16 ;  /* 0x000000ffff227224 */ /* 0x000fe400078e0010 */
[----:B------:R-:W-:-:S07]  /*0d00*/  IMAD.MOV.U32 R35, RZ, RZ, R17 ;  /* 0x000000ffff237224 */ /* 0x000fce00078e0011 */
.L_x_49:
[----:B------:R-:W-:-:S07]  /*0d10*/  VIADD R38, R38, 0x1 ;  /* 0x0000000126267836 */ /* 0x000fce0000000000 */
.L_x_48:
        /* <DEDUP_REMOVED lines=13> */
[----:B0-----:R-:W-:Y:S01]  /*0df0*/  IMAD.U32 R40, RZ, RZ, UR15 ;  /* 0x0000000fff287e24 */ /* 0x001fe2000f8e00ff */
        /* <DEDUP_REMOVED lines=8> */
[----:B------:R-:W-:Y:S01]  /*0e80*/  DFMA R16, R36, R16, 1 ;  /* 0x3ff000002410742b */ /* 0x000fe20000000010 */
[----:B------:R-:W-:Y:S02]  /*0e90*/  FSEL R36, R6, R14, !P4 ;  /* 0x0000000e06247208 */ /* 0x000fe40006000000 */
[----:B------:R-:W-:-:S07]  /*0ea0*/  FSEL R37, R7, R15, !P4 ;  /* 0x0000000f07257208 */ /* 0x000fce0006000000 */
[----:B------:R-:W-:Y:S02]  /*0eb0*/  FSEL R18, R16, R18, !P0 ;  /* 0x0000001210127208 */ /* 0x000fe40004000000 */
[----:B------:R-:W-:Y:S02]  /*0ec0*/  FSEL R19, R17, R19, !P0 ;  /* 0x0000001311137208 */ /* 0x000fe40004000000 */
[----:B------:R-:W-:-:S04]  /*0ed0*/  LOP3.LUT P0, RZ, R38, 0x2, RZ, 0xc0, !PT ;  /* 0x0000000226ff7812 */ /* 0x000fc8000780c0ff */
[----:B------:R-:W-:-:S10]  /*0ee0*/  DADD R16, RZ, -R18 ;  /* 0x00000000ff107229 */ /* 0x000fd40000000812 */
[----:B------:R-:W-:Y:S02]  /*0ef0*/  FSEL R34, R18, R16, !P0 ;  /* 0x0000001012227208 */ /* 0x000fe40004000000 */
[----:B------:R-:W-:Y:S01]  /*0f00*/  FSEL R35, R19, R17, !P0 ;  /* 0x0000001113237208 */ /* 0x000fe20004000000 */
[----:B------:R-:W-:Y:S06]  /*0f10*/  @P1 BRA `(.L_x_51) ;  /* 0x00000000002c1947 */ /* 0x000fec0003800000 */
[----:B------:R-:W-:Y:S01]  /*0f20*/  BSSY.RECONVERGENT B1, `(.L_x_52) ;  /* 0x0000007000017945 */ /* 0x000fe20003800200 */
[----:B------:R-:W-:Y:S01]  /*0f30*/  MOV R16, UR8 ;  /* 0x0000000800107c02 */ /* 0x000fe20008000f00 */
[----:B------:R-:W-:Y:S01]  /*0f40*/  IMAD.U32 R17, RZ, RZ, UR9 ;  /* 0x00000009ff117e24 */ /* 0x000fe2000f8e00ff */
[----:B------:R-:W-:Y:S01]  /*0f50*/  MOV R26, 0xf90 ;  /* 0x00000f90001a7802 */ /* 0x000fe20000000f00 */
[----:B------:R-:W-:Y:S02]  /*0f60*/  IMAD.U32 R38, RZ, RZ, UR8 ;  /* 0x00000008ff267e24 */ /* 0x000fe4000f8e00ff */
[----:B------:R-:W-:-:S07]  /*0f70*/  IMAD.U32 R39, RZ, RZ, UR9 ;  /* 0x00000009ff277e24 */ /* 0x000fce000f8e00ff */
[----:B-----5:R-:W-:Y:S05]  /*0f80*/  CALL.REL.NOINC `($_Z25cuda_get_soap_der_thr_oneP7double3PdS1_S1_S1_S1_S1_Piiiiiii$__internal_trig_reduction_slowpathd) ;  /* 0x0000001000847944 */ /* 0x020fea0003c00000 */
[----:B------:R-:W-:Y:S05]  /*0f90*/  BSYNC.RECONVERGENT B1 ;  /* 0x0000000000017941 */ /* 0x000fea0003800200 */
.L_x_52:
[----:B------:R-:W-:Y:S02]  /*0fa0*/  IMAD.MOV.U32 R40, RZ, RZ, R38 ;  /* 0x000000ffff287224 */ /* 0x000fe400078e0026 */
[----:B------:R-:W-:Y:S02]  /*0fb0*/  IMAD.MOV.U32 R36, RZ, RZ, R16 ;  /* 0x000000ffff247224 */ /* 0x000fe400078e0010 */
[----:B------:R-:W-:-:S07]  /*0fc0*/  IMAD.MOV.U32 R37, RZ, RZ, R17 ;  /* 0x000000ffff257224 */ /* 0x000fce00078e0011 */
.L_x_51:
[----:B------:R-:W-:-:S05]  /*0fd0*/  IMAD.SHL.U32 R16, R40, 0x40, RZ ;  /* 0x0000004028107824 */ /* 0x000fca00078e00ff */
[----:B------:R-:W-:-:S04]  /*0fe0*/  LOP3.LUT R16, R16, 0x40, RZ, 0xc0, !PT ;  /* 0x0000004010107812 */ /* 0x000fc800078ec0ff */
[----:B------:R-:W-:-:S05]  /*0ff0*/  IADD3 R42, P0, PT, R16, UR20, RZ ;  /* 0x00000014102a7c10 */ /* 0x000fca000ff1e0ff */
[----:B------:R-:W-:-:S05]  /*1000*/  IMAD.X R43, RZ, RZ, UR21, P0 ;  /* 0x00000015ff2b7e24 */ /* 0x000fca00080e06ff */
[----:B------:R-:W2:Y:S04]  /*1010*/  LDG.E.128.CONSTANT R16, desc[UR16][R42.64] ;  /* 0x000000102a107981 */ /* 0x000ea8000c1e9d00 */
[----:B------:R-:W3:Y:S04]  /*1020*/  LDG.E.128.CONSTANT R20, desc[UR16][R42.64+0x10] ;  /* 0x000010102a147981 */ /* 0x000ee8000c1e9d00 */
[----:B------:R-:W4:Y:S01]  /*1030*/  LDG.E.128.CONSTANT R24, desc[UR16][R42.64+0x20] ;  /* 0x000020102a187981 */ /* 0x000f22000c1e9d00 */
[----:B------:R-:W-:Y:S01]  /*1040*/  LOP3.LUT R38, R40, 0x1, RZ, 0xc0, !PT ;  /* 0x0000000128267812 */ /* 0x000fe200078ec0ff */
[----:B------:R-:W-:Y:S01]  /*1050*/  IMAD.MOV.U32 R44, RZ, RZ, 0x20fd8164 ;  /* 0x20fd8164ff2c7424 */ /* 0x000fe200078e00ff */
[----:B------:R-:W-:Y:S01]  /*1060*/  BSSY.RECONVERGENT B1, `(.L_x_53) ;  /* 0x0000033000017945 */ /* 0x000fe20003800200 */
[----:B------:R-:W-:Y:S01]  /*1070*/  IMAD.MOV.U32 R41, RZ, RZ, 0x3da8ff83 ;  /* 0x3da8ff83ff297424 */ /* 0x000fe200078e00ff */
[----:B------:R-:W-:Y:S01]  /*1080*/  ISETP.NE.U32.AND P0, PT, R38, 0x1, PT ;  /* 0x000000012600780c */ /* 0x000fe20003f05070 */
[----:B------:R-:W-:-:S03]  /*1090*/  DMUL R38, R36, R36 ;  /* 0x0000002424267228 */ /* 0x000fc60000000000 */
[----:B------:R-:W-:Y:S02]  /*10a0*/  FSEL R44, R44, -8.06006814911005101289e+34, !P0 ;  /* 0xf9785eba2c2c7808 */ /* 0x000fe40004000000 */
[----:B------:R-:W-:-:S06]  /*10b0*/  FSEL R45, -R41, 0.11223486810922622681, !P0 ;  /* 0x3de5db65292d7808 */ /* 0x000fcc0004000100 */
[----:B--2---:R-:W-:-:S08]  /*10c0*/  DFMA R16, R38, R44, R16 ;  /* 0x0000002c2610722b */ /* 0x004fd00000000010 */
[----:B------:R-:W-:Y:S01]  /*10d0*/  DFMA R16, R38, R16, R18 ;  /* 0x000000102610722b */ /* 0x000fe20000000012 */
[----:B------:R-:W-:Y:S02]  /*10e0*/  IMAD.U32 R18, RZ, RZ, UR10 ;  /* 0x0000000aff127e24 */ /* 0x000fe4000f8e00ff */
[----:B------:R-:W-:-:S05]  /*10f0*/  IMAD.U32 R19, RZ, RZ, UR11 ;  /* 0x0000000bff137e24 */ /* 0x000fca000f8e00ff */
[----:B---3--:R-:W-:Y:S01]  /*1100*/  DFMA R16, R38, R16, R20 ;  /* 0x000000102610722b */ /* 0x008fe20000000014 */
[----:B------:R-:W-:Y:S02]  /*1110*/  IMAD.U32 R20, RZ, RZ, UR10 ;  /* 0x0000000aff147e24 */ /* 0x000fe4000f8e00ff */
[----:B------:R-:W-:-:S05]  /*1120*/  IMAD.U32 R21, RZ, RZ, UR11 ;  /* 0x0000000bff157e24 */ /* 0x000fca000f8e00ff */
[----:B------:R-:W-:Y:S02]  /*1130*/  DFMA R22, R38, R16, R22 ;  /* 0x000000102616722b */ /* 0x000fe40000000016 */
[----:B------:R-:W0:Y:S01]  /*1140*/  MUFU.RCP64H R17, UR11 ;  /* 0x0000000b00117d08 */ /* 0x000e220008001800 */
[----:B------:R-:W-:-:S05]  /*1150*/  IMAD.MOV.U32 R16, RZ, RZ, 0x1 ;  /* 0x00000001ff107424 */ /* 0x000fca00078e00ff */
[----:B----4-:R-:W-:-:S08]  /*1160*/  DFMA R22, R38, R22, R24 ;  /* 0x000000162616722b */ /* 0x010fd00000000018 */
[----:B------:R-:W-:Y:S02]  /*1170*/  DFMA R22, R38, R22, R26 ;  /* 0x000000162616722b */ /* 0x000fe4000000001a */
[----:B0-----:R-:W-:-:S06]  /*1180*/  DFMA R18, R16, -R18, 1 ;  /* 0x3ff000001012742b */ /* 0x001fcc0000000812 */
[----:B------:R-:W-:Y:S02]  /*1190*/  DFMA R36, R22, R36, R36 ;  /* 0x000000241624722b */ /* 0x000fe40000000024 */
[----:B------:R-:W-:Y:S02]  /*11a0*/  DFMA R22, R38, R22, 1 ;  /* 0x3ff000002616742b */ /* 0x000fe40000000016 */
[----:B------:R-:W-:-:S08]  /*11b0*/  DFMA R18, R18, R18, R18 ;  /* 0x000000121212722b */ /* 0x000fd00000000012 */
[----:B------:R-:W-:Y:S01]  /*11c0*/  DFMA R18, R16, R18, R16 ;  /* 0x000000121012722b */ /* 0x000fe20000000010 */
[----:B------:R-:W-:Y:S02]  /*11d0*/  FSEL R22, R22, R36, !P0 ;  /* 0x0000002416167208 */ /* 0x000fe40004000000 */
[----:B------:R-:W-:Y:S02]  /*11e0*/  FSEL R23, R23, R37, !P0 ;  /* 0x0000002517177208 */ /* 0x000fe40004000000 */
[----:B------:R-:W-:-:S03]  /*11f0*/  LOP3.LUT P0, RZ, R40, 0x2, RZ, 0xc0, !PT ;  /* 0x0000000228ff7812 */ /* 0x000fc6000780c0ff */
[----:B------:R-:W-:Y:S02]  /*1200*/  DFMA R20, R18, -R20, 1 ;  /* 0x3ff000001214742b */ /* 0x000fe40000000814 */
[----:B------:R-:W-:-:S06]  /*1210*/  DADD R16, RZ, -R22 ;  /* 0x00000000ff107229 */ /* 0x000fcc0000000816 */
[----:B------:R-:W-:-:S04]  /*1220*/  DFMA R18, R18, R20, R18 ;  /* 0x000000141212722b */ /* 0x000fc80000000012 */
[----:B------:R-:W-:Y:S01]  /*1230*/  FSEL R20, R22, R16, !P0 ;  /* 0x0000001016147208 */ /* 0x000fe20004000000 */
[----:B------:R-:W-:Y:S01]  /*1240*/  IMAD.U32 R22, RZ, RZ, UR4 ;  /* 0x00000004ff167e24 */ /* 0x000fe2000f8e00ff */
[----:B------:R-:W-:Y:S01]  /*1250*/  FSEL R21, R23, R17, !P0 ;  /* 0x0000001117157208 */ /* 0x000fe20004000000 */
[----:B------:R-:W-:-:S03]  /*1260*/  IMAD.U32 R23, RZ, RZ, UR5 ;  /* 0x00000005ff177e24 */ /* 0x000fc6000f8e00ff */
[----:B------:R-:W-:Y:S01]  /*1270*/  FSETP.GEU.AND P3, PT, |R21|, 6.5827683646048100446e-37, PT ;  /* 0x036000001500780b */ /* 0x000fe20003f6e200 */
[----:B------:R-:W-:Y:S01]  /*1280*/  IMAD.WIDE R22, R2, 0x18, R22 ;  /* 0x0000001802167825 */ /* 0x000fe200078e0216 */
[----:B------:R-:W-:-:S08]  /*1290*/  DMUL R24, R20, R18 ;  /* 0x0000001214187228 */ /* 0x000fd00000000000 */
[----:B------:R-:W-:-:S08]  /*12a0*/  DFMA R16, R24, -UR10, R20 ;  /* 0x8000000a18107c2b */ /* 0x000fd00008000014 */
[----:B------:R-:W-:-:S10]  /*12b0*/  DFMA R24, R18, R16, R24 ;  /* 0x000000101218722b */ /* 0x000fd40000000018 */
[----:B------:R-:W-:-:S05]  /*12c0*/  FFMA R16, RZ, UR11, R25 ;  /* 0x0000000bff107c23 */ /* 0x000fca0008000019 */
[----:B------:R-:W-:-:S13]  /*12d0*/  FSETP.GT.AND P0, PT, |R16|, 1.469367938527859385e-39, PT ;  /* 0x001000001000780b */ /* 0x000fda0003f04200 */
[----:B------:R-:W-:Y:S05]  /*12e0*/  @P0 BRA P3, `(.L_x_54) ;  /* 0x0000000000280947 */ /* 0x000fea0001800000 */
[----:B------:R-:W-:Y:S01]  /*12f0*/  IMAD.U32 R38, RZ, RZ, UR10 ;  /* 0x0000000aff267e24 */ /* 0x000fe2000f8e00ff */
[----:B------:R-:W-:Y:S01]  /*1300*/  MOV R36, R20 ;  /* 0x0000001400247202 */ /* 0x000fe20000000f00 */
[----:B------:R-:W-:Y:S01]  /*1310*/  IMAD.U32 R39, RZ, RZ, UR11 ;  /* 0x0000000bff277e24 */ /* 0x000fe2000f8e00ff */
[----:B------:R-:W-:Y:S01]  /*1320*/  MOV R18, 0x1370 ;  /* 0x0000137000127802 */ /* 0x000fe20000000f00 */
[----:B------:R-:W-:Y:S02]  /*1330*/  IMAD.U32 R40, RZ, RZ, UR10 ;  /* 0x0000000aff287e24 */ /* 0x000fe4000f8e00ff */
[----:B------:R-:W-:Y:S02]  /*1340*/  IMAD.U32 R41, RZ, RZ, UR11 ;  /* 0x0000000bff297e24 */ /* 0x000fe4000f8e00ff */
[----:B------:R-:W-:-:S07]  /*1350*/  IMAD.MOV.U32 R37, RZ, RZ, R21 ;  /* 0x000000ffff257224 */ /* 0x000fce00078e0015 */
[----:B-----5:R-:W-:Y:S05]  /*1360*/  CALL.REL.NOINC `($__internal_1_$__cuda_sm20_div_rn_f64_full) ;  /* 0x0000000800247944 */ /* 0x020fea0003c00000 */
[----:B------:R-:W-:Y:S02]  /*1370*/  IMAD.MOV.U32 R24, RZ, RZ, R16 ;  /* 0x000000ffff187224 */ /* 0x000fe400078e0010 */
[----:B------:R-:W-:-:S07]  /*1380*/  IMAD.MOV.U32 R25, RZ, RZ, R17 ;  /* 0x000000ffff197224 */ /* 0x000fce00078e0011 */
.L_x_54:
[----:B------:R-:W-:Y:S05]  /*1390*/  BSYNC.RECONVERGENT B1 ;  /* 0x0000000000017941 */ /* 0x000fea0003800200 */
.L_x_53:
[----:B------:R-:W0:Y:S01]  /*13a0*/  MUFU.RCP64H R17, UR11 ;  /* 0x0000000b00117d08 */ /* 0x000e220008001800 */
[----:B------:R-:W-:Y:S01]  /*13b0*/  IMAD.U32 R18, RZ, RZ, UR10 ;  /* 0x0000000aff127e24 */ /* 0x000fe2000f8e00ff */
[----:B------:R-:W-:Y:S01]  /*13c0*/  BSSY.RECONVERGENT B1, `(.L_x_55) ;  /* 0x000001f000017945 */ /* 0x000fe20003800200 */
[----:B------:R-:W-:Y:S01]  /*13d0*/  IMAD.U32 R19, RZ, RZ, UR11 ;  /* 0x0000000bff137e24 */ /* 0x000fe2000f8e00ff */
[----:B-----5:R-:W-:Y:S01]  /*13e0*/  DMUL R24, R10, R24 ;  /* 0x000000180a187228 */ /* 0x020fe20000000000 */
[----:B------:R-:W-:Y:S02]  /*13f0*/  IMAD.MOV.U32 R16, RZ, RZ, 0x1 ;  /* 0x00000001ff107424 */ /* 0x000fe400078e00ff */
[----:B------:R-:W-:Y:S02]  /*1400*/  IMAD.U32 R26, RZ, RZ, UR10 ;  /* 0x0000000aff1a7e24 */ /* 0x000fe4000f8e00ff */
[----:B------:R-:W-:Y:S02]  /*1410*/  IMAD.U32 R27, RZ, RZ, UR11 ;  /* 0x0000000bff1b7e24 */ /* 0x000fe4000f8e00ff */
[----:B0-----:R-:W-:-:S08]  /*1420*/  DFMA R18, R16, -R18, 1 ;  /* 0x3ff000001012742b */ /* 0x001fd00000000812 */
[----:B------:R-:W-:-:S08]  /*1430*/  DFMA R18, R18, R18, R18 ;  /* 0x000000121212722b */ /* 0x000fd00000000012 */
[----:B------:R-:W-:Y:S02]  /*1440*/  DFMA R18, R16, R18, R16 ;  /* 0x000000121012722b */ /* 0x000fe40000000010 */
[----:B------:R-:W-:-:S06]  /*1450*/  DMUL R16, R32, R34 ;  /* 0x0000002220107228 */ /* 0x000fcc0000000000 */
[----:B------:R-:W-:-:S04]  /*1460*/  DFMA R26, R18, -R26, 1 ;  /* 0x3ff00000121a742b */ /* 0x000fc8000000081a */
[----:B------:R-:W-:-:S04]  /*1470*/  FSETP.GEU.AND P3, PT, |R17|, 6.5827683646048100446e-37, PT ;  /* 0x036000001100780b */ /* 0x000fc80003f6e200 */
[----:B------:R-:W-:-:S08]  /*1480*/  DFMA R36, R18, R26, R18 ;  /* 0x0000001a1224722b */ /* 0x000fd00000000012 */
[----:B------:R-:W-:-:S08]  /*1490*/  DMUL R18, R36, R16 ;  /* 0x0000001024127228 */ /* 0x000fd00000000000 */
[----:B------:R-:W-:-:S08]  /*14a0*/  DFMA R26, R18, -UR10, R16 ;  /* 0x8000000a121a7c2b */ /* 0x000fd00008000010 */
[----:B------:R-:W-:Y:S02]  /*14b0*/  DFMA R18, R36, R26, R18 ;  /* 0x0000001a2412722b */ /* 0x000fe40000000012 */
[----:B------:R-:W-:-:S08]  /*14c0*/  DMUL R26, R30, R32 ;  /* 0x000000201e1a7228 */ /* 0x000fd00000000000 */
[----:B------:R-:W-:Y:S01]  /*14d0*/  FFMA R36, RZ, UR11, R19 ;  /* 0x0000000bff247c23 */ /* 0x000fe20008000013 */
[----:B------:R-:W-:-:S04]  /*14e0*/  DMUL R26, R12, R26 ;  /* 0x0000001a0c1a7228 */ /* 0x000fc80000000000 */
[----:B------:R-:W-:-:S13]  /*14f0*/  FSETP.GT.AND P0, PT, |R36|, 1.469367938527859385e-39, PT ;  /* 0x001000002400780b */ /* 0x000fda0003f04200 */
[----:B------:R-:W-:Y:S05]  /*1500*/  @P0 BRA P3, `(.L_x_56) ;  /* 0x0000000000280947 */ /* 0x000fea0001800000 */
[----:B------:R-:W-:Y:S01]  /*1510*/  IMAD.U32 R38, RZ, RZ, UR10 ;  /* 0x0000000aff267e24 */ /* 0x000fe2000f8e00ff */
[----:B------:R-:W-:Y:S01]  /*1520*/  MOV R18, 0x1590 ;  /* 0x0000159000127802 */ /* 0x000fe20000000f00 */
[----:B------:R-:W-:Y:S02]  /*1530*/  IMAD.U32 R39, RZ, RZ, UR11 ;  /* 0x0000000bff277e24 */ /* 0x000fe4000f8e00ff */
[----:B------:R-:W-:Y:S02]  /*1540*/  IMAD.U32 R40, RZ, RZ, UR10 ;  /* 0x0000000aff287e24 */ /* 0x000fe4000f8e00ff */
[----:B------:R-:W-:Y:S02]  /*1550*/  IMAD.U32 R41, RZ, RZ, UR11 ;  /* 0x0000000bff297e24 */ /* 0x000fe4000f8e00ff */
[----:B------:R-:W-:Y:S02]  /*1560*/  IMAD.MOV.U32 R36, RZ, RZ, R16 ;  /* 0x000000ffff247224 */ /* 0x000fe400078e0010 */
[----:B------:R-:W-:-:S07]  /*1570*/  IMAD.MOV.U32 R37, RZ, RZ, R17 ;  /* 0x000000ffff257224 */ /* 0x000fce00078e0011 */
[----:B------:R-:W-:Y:S05]  /*1580*/  CALL.REL.NOINC `($__internal_1_$__cuda_sm20_div_rn_f64_full) ;  /* 0x00000004009c7944 */ /* 0x000fea0003c00000 */
[----:B------:R-:W-:Y:S02]  /*1590*/  IMAD.MOV.U32 R18, RZ, RZ, R16 ;  /* 0x000000ffff127224 */ /* 0x000fe400078e0010 */
[----:B------:R-:W-:-:S07]  /*15a0*/  IMAD.MOV.U32 R19, RZ, RZ, R17 ;  /* 0x000000ffff137224 */ /* 0x000fce00078e0011 */
.L_x_56:
[----:B------:R-:W-:Y:S05]  /*15b0*/  BSYNC.RECONVERGENT B1 ;  /* 0x0000000000017941 */ /* 0x000fea0003800200 */
.L_x_55:
[----:B------:R-:W0:Y:S01]  /*15c0*/  MUFU.RCP64H R17, UR11 ;  /* 0x0000000b00117d08 */ /* 0x000e220008001800 */
[----:B------:R-:W-:Y:S01]  /*15d0*/  IMAD.U32 R36, RZ, RZ, UR10 ;  /* 0x0000000aff247e24 */ /* 0x000fe2000f8e00ff */
[----:B------:R-:W-:Y:S01]  /*15e0*/  DFMA R26, -R8, R18, R26 ;  /* 0x00000012081a722b */ /* 0x000fe2000000011a */
[----:B------:R-:W-:Y:S01]  /*15f0*/  IMAD.U32 R37, RZ, RZ, UR11 ;  /* 0x0000000bff257e24 */ /* 0x000fe2000f8e00ff */
[----:B------:R-:W-:Y:S01]  /*1600*/  BSSY.RECONVERGENT B1, `(.L_x_57) ;  /* 0x000001a000017945 */ /* 0x000fe20003800200 */
[----:B------:R-:W-:Y:S02]  /*1610*/  IMAD.MOV.U32 R16, RZ, RZ, 0x1 ;  /* 0x00000001ff107424 */ /* 0x000fe400078e00ff */
[----:B------:R-:W-:Y:S02]  /*1620*/  IMAD.U32 R38, RZ, RZ, UR10 ;  /* 0x0000000aff267e24 */ /* 0x000fe4000f8e00ff */
[----:B------:R-:W-:Y:S01]  /*1630*/  IMAD.U32 R39, RZ, RZ, UR11 ;  /* 0x0000000bff277e24 */ /* 0x000fe2000f8e00ff */
[----:B------:R-:W-:-:S02]  /*1640*/  DADD R24, -R24, R26 ;  /* 0x0000000018187229 */ /* 0x000fc4000000011a */
[----:B0-----:R-:W-:-:S08]  /*1650*/  DFMA R36, R16, -R36, 1 ;  /* 0x3ff000001024742b */ /* 0x001fd00000000824 */
[----:B------:R-:W-:-:S08]  /*1660*/  DFMA R36, R36, R36, R36 ;  /* 0x000000242424722b */ /* 0x000fd00000000024 */
[----:B------:R-:W-:Y:S02]  /*1670*/  DFMA R16, R16, R36, R16 ;  /* 0x000000241010722b */ /* 0x000fe40000000010 */
[-C--:B------:R-:W-:Y:S02]  /*1680*/  DMUL R36, R34, R20.reuse ;  /* 0x0000001422247228 */ /* 0x080fe40000000000 */
[----:B------:R-:W-:-:S04]  /*1690*/  DMUL R20, R30, R20 ;  /* 0x000000141e147228 */ /* 0x000fc80000000000 */
[----:B------:R-:W-:-:S04]  /*16a0*/  DFMA R38, R16, -R38, 1 ;  /* 0x3ff000001026742b */ /* 0x000fc80000000826 */
[----:B------:R-:W-:Y:S01]  /*16b0*/  FSETP.GEU.AND P3, PT, |R37|, 6.5827683646048100446e-37, PT ;  /* 0x036000002500780b */ /* 0x000fe20003f6e200 */
[----:B------:R-:W-:-:S03]  /*16c0*/  DMUL R20, R12, R20 ;  /* 0x000000140c147228 */ /* 0x000fc60000000000 */
[----:B------:R-:W-:-:S08]  /*16d0*/  DFMA R40, R16, R38, R16 ;  /* 0x000000261028722b */ /* 0x000fd00000000010 */
[----:B------:R-:W-:-:S08]  /*16e0*/  DMUL R16, R40, R36 ;  /* 0x0000002428107228 */ /* 0x000fd00000000000 */
[----:B------:R-:W-:-:S08]  /*16f0*/  DFMA R38, R16, -UR10, R36 ;  /* 0x8000000a10267c2b */ /* 0x000fd00008000024 */
[----:B------:R-:W-:-:S10]  /*1700*/  DFMA R16, R40, R38, R16 ;  /* 0x000000262810722b */ /* 0x000fd40000000010 */
[----:B------:R-:W-:-:S05]  /*1710*/  FFMA R18, RZ, UR11, R17 ;  /* 0x0000000bff127c23 */ /* 0x000fca0008000011 */
[----:B------:R-:W-:-:S13]  /*1720*/  FSETP.GT.AND P0, PT, |R18|, 1.469367938527859385e-39, PT ;  /* 0x001000001200780b */ /* 0x000fda0003f04200 */
[----:B------:R-:W-:Y:S05]  /*1730*/  @P0 BRA P3, `(.L_x_58) ;  /* 0x0000000000180947 */ /* 0x000fea0001800000 */
[----:B------:R-:W-:Y:S01]  /*1740*/  MOV R38, UR10 ;  /* 0x0000000a00267c02 */ /* 0x000fe20008000f00 */
[----:B------:R-:W-:Y:S01]  /*1750*/  IMAD.U32 R39, RZ, RZ, UR11 ;  /* 0x0000000bff277e24 */ /* 0x000fe2000f8e00ff */
[----:B------:R-:W-:Y:S01]  /*1760*/  MOV R18, 0x17a0 ;  /* 0x000017a000127802 */ /* 0x000fe20000000f00 */
[----:B------:R-:W-:Y:S02]  /*1770*/  IMAD.U32 R40, RZ, RZ, UR10 ;  /* 0x0000000aff287e24 */ /* 0x000fe4000f8e00ff */
[----:B------:R-:W-:-:S07]  /*1780*/  IMAD.U32 R41, RZ, RZ, UR11 ;  /* 0x0000000bff297e24 */ /* 0x000fce000f8e00ff */
[----:B------:R-:W-:Y:S05]  /*1790*/  CALL.REL.NOINC `($__internal_1_$__cuda_sm20_div_rn_f64_full) ;  /* 0x0000000400187944 */ /* 0x000fea0003c00000 */
.L_x_58:
[----:B------:R-:W-:Y:S05]  /*17a0*/  BSYNC.RECONVERGENT B1 ;  /* 0x0000000000017941 */ /* 0x000fea0003800200 */
.L_x_57:
[----:B------:R-:W0:Y:S01]  /*17b0*/  MUFU.RCP64H R19, UR11 ;  /* 0x0000000b00137d08 */ /* 0x000e220008001800 */
[----:B------:R-:W-:Y:S01]  /*17c0*/  IMAD.U32 R26, RZ, RZ, UR10 ;  /* 0x0000000aff1a7e24 */ /* 0x000fe2000f8e00ff */
[----:B------:R-:W-:Y:S01]  /*17d0*/  FSETP.GEU.AND P3, PT, |R33|, 6.5827683646048100446e-37, PT ;  /* 0x036000002100780b */ /* 0x000fe20003f6e200 */
[----:B------:R-:W-:Y:S01]  /*17e0*/  IMAD.U32 R27, RZ, RZ, UR11 ;  /* 0x0000000bff1b7e24 */ /* 0x000fe2000f8e00ff */
[----:B------:R-:W-:Y:S01]  /*17f0*/  BSSY.RECONVERGENT B1, `(.L_x_59) ;  /* 0x000001a000017945 */ /* 0x000fe20003800200 */
[----:B------:R-:W-:Y:S01]  /*1800*/  IMAD.MOV.U32 R18, RZ, RZ, 0x1 ;  /* 0x00000001ff127424 */ /* 0x000fe200078e00ff */
[----:B------:R-:W-:-:S05]  /*1810*/  DFMA R20, -R8, R16, R20 ;  /* 0x000000100814722b */ /* 0x000fca0000000114 */
[----:B0-----:R-:W-:-:S08]  /*1820*/  DFMA R26, R18, -R26, 1 ;  /* 0x3ff00000121a742b */ /* 0x001fd0000000081a */
[----:B------:R-:W-:-:S08]  /*1830*/  DFMA R26, R26, R26, R26 ;  /* 0x0000001a1a1a722b */ /* 0x000fd0000000001a */
[----:B------:R-:W-:Y:S01]  /*1840*/  DFMA R26, R18, R26, R18 ;  /* 0x0000001a121a722b */ /* 0x000fe20000000012 */
[----:B------:R-:W-:Y:S02]  /*1850*/  IMAD.U32 R18, RZ, RZ, UR10 ;  /* 0x0000000aff127e24 */ /* 0x000fe4000f8e00ff */
[----:B------:R-:W-:-:S06]  /*1860*/  IMAD.U32 R19, RZ, RZ, UR11 ;  /* 0x0000000bff137e24 */ /* 0x000fcc000f8e00ff */
[----:B------:R-:W-:-:S08]  /*1870*/  DFMA R18, R26, -R18, 1 ;  /* 0x3ff000001a12742b */ /* 0x000fd00000000812 */
[----:B------:R-:W-:-:S08]  /*1880*/  DFMA R36, R26, R18, R26 ;  /* 0x000000121a24722b */ /* 0x000fd0000000001a */
[----:B------:R-:W-:-:S08]  /*1890*/  DMUL R18, R32, R36 ;  /* 0x0000002420127228 */ /* 0x000fd00000000000 */
[----:B------:R-:W-:-:S08]  /*18a0*/  DFMA R26, R18, -UR10, R32 ;  /* 0x8000000a121a7c2b */ /* 0x000fd00008000020 */
[----:B------:R-:W-:-:S10]  /*18b0*/  DFMA R18, R36, R26, R18 ;  /* 0x0000001a2412722b */ /* 0x000fd40000000012 */
[----:B------:R-:W-:-:S05]  /*18c0*/  FFMA R26, RZ, UR11, R19 ;  /* 0x0000000bff1a7c23 */ /* 0x000fca0008000013 */
        /* <DEDUP_REMOVED lines=12> */
.L_x_60:
[----:B------:R-:W-:Y:S05]  /*1990*/  BSYNC.RECONVERGENT B1 ;  /* 0x0000000000017941 */ /* 0x000fea0003800200 */
.L_x_59:
[----:B------:R-:W0:Y:S01]  /*19a0*/  MUFU.RCP64H R17, UR11 ;  /* 0x0000000b00117d08 */ /* 0x000e220008001800 */
[----:B------:R-:W-:Y:S01]  /*19b0*/  IMAD.U32 R26, RZ, RZ, UR10 ;  /* 0x0000000aff1a7e24 */ /* 0x000fe2000f8e00ff */
[----:B------:R-:W-:Y:S01]  /*19c0*/  FSETP.GEU.AND P3, PT, |R31|, 6.5827683646048100446e-37, PT ;  /* 0x036000001f00780b */ /* 0x000fe20003f6e200 */
[----:B------:R-:W-:Y:S01]  /*19d0*/  IMAD.U32 R27, RZ, RZ, UR11 ;  /* 0x0000000bff1b7e24 */ /* 0x000fe2000f8e00ff */
[----:B------:R-:W-:Y:S01]  /*19e0*/  BSSY.RECONVERGENT B1, `(.L_x_61) ;  /* 0x0000019000017945 */ /* 0x000fe20003800200 */
[----:B------:R-:W-:Y:S01]  /*19f0*/  IMAD.MOV.U32 R16, RZ, RZ, 0x1 ;  /* 0x00000001ff107424 */ /* 0x000fe200078e00ff */
[----:B------:R-:W-:Y:S02]  /*1a00*/  DFMA R20, R10, R18, R20 ;  /* 0x000000120a14722b */ /* 0x000fe40000000014 */
[----:B------:R-:W-:-:S03]  /*1a10*/  DMUL R12, R12, R34 ;  /* 0x000000220c0c7228 */ /* 0x000fc60000000000 */
        /* <DEDUP_REMOVED lines=17> */
[----:B------:R-:W-:Y:S02]  /*1b30*/  IMAD.U32 R41, RZ, RZ, UR11 ;  /* 0x0000000bff297e24 */ /* 0x000fe4000f8e00ff */
[----:B------:R-:W-:Y:S02]  /*1b40*/  IMAD.MOV.U32 R36, RZ, RZ, R30 ;  /* 0x000000ffff247224 */ /* 0x000fe400078e001e */
[----:B------:R-:W-:-:S07]  /*1b50*/  IMAD.MOV.U32 R37, RZ, RZ, R31 ;  /* 0x000000ffff257224 */ /* 0x000fce00078e001f */
[----:B------:R-:W-:Y:S05]  /*1b60*/  CALL.REL.NOINC `($__internal_1_$__cuda_sm20_div_rn_f64_full) ;  /* 0x0000000000247944 */ /* 0x000fea0003c00000 */
.L_x_62:
[----:B------:R-:W-:Y:S05]  /*1b70*/  BSYNC.RECONVERGENT B1 ;  /* 0x0000000000017941 */ /* 0x000fea0003800200 */
.L_x_61:
[----:B------:R-:W-:Y:S01]  /*1b80*/  DFMA R12, R8, R16, R12 ;  /* 0x00000010080c722b */ /* 0x000fe2000000000c */
[----:B------:R0:W-:Y:S04]  /*1b90*/  STG.E.64 desc[UR16][R22.64+-0x10], R24 ;  /* 0xfffff01816007986 */ /* 0x0001e8000c101b10 */
[----:B------:R0:W-:Y:S04]  /*1ba0*/  STG.E.64 desc[UR16][R22.64+-0x8], R20 ;  /* 0xfffff81416007986 */ /* 0x0001e8000c101b10 */
[----:B------:R0:W-:Y:S02]  /*1bb0*/  STG.E.64 desc[UR16][R22.64], R12 ;  /* 0x0000000c16007986 */ /* 0x0001e4000c101b10 */
.L_x_42:
[----:B------:R-:W-:Y:S01]  /*1bc0*/  VIADD R2, R2, 0x80 ;  /* 0x0000008002027836 */ /* 0x000fe20000000000 */
[----:B------:R-:W-:Y:S06]  /*1bd0*/  @!P2 BRA `(.L_x_63) ;  /* 0xffffffe80038a947 */ /* 0x000fec000383ffff */
[----:B------:R-:W-:Y:S05]  /*1be0*/  BSYNC.RECONVERGENT B0 ;  /* 0x0000000000007941 */ /* 0x000fea0003800200 */
.L_x_41:
[----:B------:R-:W-:Y:S05]  /*1bf0*/  EXIT ;  /* 0x000000000000794d */ /* 0x000fea0003800000 */
        .weak           $__internal_1_$__cuda_sm20_div_rn_f64_full
        .type           $__internal_1_$__cuda_sm20_div_rn_f64_full,@function
        .size           $__internal_1_$__cuda_sm20_div_rn_f64_full,($_Z25cuda_get_soap_der_thr_oneP7double3PdS1_S1_S1_S1_S1_Piiiiiii$__internal_trig_reduction_slowpathd - $__internal_1_$__cuda_sm20_div_rn_f64_full)
$__internal_1_$__cuda_sm20_div_rn_f64_full:
[----:B------:R-:W-:Y:S01]  /*1c00*/  FSETP.GEU.AND P4, PT, |R37|, 1.469367938527859385e-39, PT ;  /* 0x001000002500780b */ /* 0x000fe20003f8e200 */
[----:B------:R-:W-:Y:S01]  /*1c10*/  IMAD.MOV.U32 R40, RZ, RZ, R38 ;  /* 0x000000ffff287224 */ /* 0x000fe200078e0026 */
[C---:B------:R-:W-:Y:S01]  /*1c20*/  FSETP.GEU.AND P0, PT, |R41|.reuse, 1.469367938527859385e-39, PT ;  /* 0x001000002900780b */ /* 0x040fe20003f0e200 */
[----:B------:R-:W-:Y:S01]  /*1c30*/  IMAD.MOV.U32 R42, RZ, RZ, R36 ;  /* 0x000000ffff2a7224 */ /* 0x000fe200078e0024 */
[----:B------:R-:W-:Y:S01]  /*1c40*/  LOP3.LUT R39, R41, 0x800fffff, RZ, 0xc0, !PT ;  /* 0x800fffff29277812 */ /* 0x000fe200078ec0ff */
[----:B------:R-:W-:Y:S01]  /*1c50*/  IMAD.MOV.U32 R44, RZ, RZ, 0x1 ;  /* 0x00000001ff2c7424 */ /* 0x000fe200078e00ff */
[----:B------:R-:W-:Y:S01]  /*1c60*/  LOP3.LUT R17, R37, 0x7ff00000, RZ, 0xc0, !PT ;  /* 0x7ff0000025117812 */ /* 0x000fe200078ec0ff */
[----:B------:R-:W-:Y:S01]  /*1c70*/  BSSY.RECONVERGENT B2, `(.L_x_64) ;  /* 0x0000050000027945 */ /* 0x000fe20003800200 */
[----:B------:R-:W-:Y:S02]  /*1c80*/  LOP3.LUT R39, R39, 0x3ff00000, RZ, 0xfc, !PT ;  /* 0x3ff0000027277812 */ /* 0x000fe400078efcff */
[----:B------:R-:W-:-:S03]  /*1c90*/  LOP3.LUT R46, R41, 0x7ff00000, RZ, 0xc0, !PT ;  /* 0x7ff00000292e7812 */ /* 0x000fc600078ec0ff */
[----:B------:R-:W-:Y:S01]  /*1ca0*/  @!P4 LOP3.LUT R16, R41, 0x7ff00000, RZ, 0xc0, !PT ;  /* 0x7ff000002910c812 */ /* 0x000fe200078ec0ff */
[----:B------:R-:W-:Y:S01]  /*1cb0*/  @!P4 IMAD.MOV.U32 R48, RZ, RZ, RZ ;  /* 0x000000ffff30c224 */ /* 0x000fe200078e00ff */
[----:B------:R-:W-:Y:S01]  /*1cc0*/  @!P0 DMUL R38, R40, 8.98846567431157953865e+307 ;  /* 0x7fe0000028268828 */ /* 0x000fe20000000000 */
[C---:B------:R-:W-:Y:S02]  /*1cd0*/  ISETP.GE.U32.AND P3, PT, R17.reuse, R46, PT ;  /* 0x0000002e1100720c */ /* 0x040fe40003f66070 */
[----:B------:R-:W-:Y:S01]  /*1ce0*/  @!P4 ISETP.GE.U32.AND P5, PT, R17, R16, PT ;  /* 0x000000101100c20c */ /* 0x000fe20003fa6070 */
[----:B------:R-:W-:Y:S02]  /*1cf0*/  IMAD.MOV.U32 R16, RZ, RZ, 0x1ca00000 ;  /* 0x1ca00000ff107424 */ /* 0x000fe400078e00ff */
[----:B------:R-:W0:Y:S03]  /*1d00*/  MUFU.RCP64H R45, R39 ;  /* 0x00000027002d7308 */ /* 0x000e260000001800 */
[----:B------:R-:W-:-:S02]  /*1d10*/  @!P4 SEL R19, R16, 0x63400000, !P5 ;  /* 0x634000001013c807 */ /* 0x000fc40006800000 */
[----:B------:R-:W-:Y:S02]  /*1d20*/  SEL R43, R16, 0x63400000, !P3 ;  /* 0x63400000102b7807 */ /* 0x000fe40005800000 */
[--C-:B------:R-:W-:Y:S02]  /*1d30*/  @!P4 LOP3.LUT R19, R19, 0x80000000, R37.reuse, 0xf8, !PT ;  /* 0x800000001313c812 */ /* 0x100fe400078ef825 */
[----:B------:R-:W-:Y:S02]  /*1d40*/  LOP3.LUT R43, R43, 0x800fffff, R37, 0xf8, !PT ;  /* 0x800fffff2b2b7812 */ /* 0x000fe400078ef825 */
[----:B------:R-:W-:Y:S01]  /*1d50*/  @!P4 LOP3.LUT R49, R19, 0x100000, RZ, 0xfc, !PT ;  /* 0x001000001331c812 */ /* 0x000fe200078efcff */
[----:B------:R-:W-:Y:S01]  /*1d60*/  IMAD.MOV.U32 R19, RZ, RZ, R17 ;  /* 0x000000ffff137224 */ /* 0x000fe200078e0011 */
[----:B------:R-:W-:-:S04]  /*1d70*/  @!P0 LOP3.LUT R46, R39, 0x7ff00000, RZ, 0xc0, !PT ;  /* 0x7ff00000272e8812 */ /* 0x000fc800078ec0ff */
[----:B------:R-:W-:Y:S02]  /*1d80*/  @!P4 DFMA R42, R42, 2, -R48 ;  /* 0x400000002a2ac82b */ /* 0x000fe40000000830 */
[----:B0-----:R-:W-:-:S08]  /*1d90*/  DFMA R48, R44, -R38, 1 ;  /* 0x3ff000002c30742b */ /* 0x001fd00000000826 */
[----:B------:R-:W-:Y:S01]  /*1da0*/  DFMA R48, R48, R48, R48 ;  /* 0x000000303030722b */ /* 0x000fe20000000030 */
[----:B------:R-:W-:-:S05]  /*1db0*/  @!P4 LOP3.LUT R19, R43, 0x7ff00000, RZ, 0xc0, !PT ;  /* 0x7ff000002b13c812 */ /* 0x000fca00078ec0ff */
[----:B------:R-:W-:Y:S02]  /*1dc0*/  VIADD R47, R19, 0xffffffff ;  /* 0xffffffff132f7836 */ /* 0x000fe40000000000 */
[----:B------:R-:W-:-:S03]  /*1dd0*/  DFMA R44, R44, R48, R44 ;  /* 0x000000302c2c722b */ /* 0x000fc6000000002c */
[----:B------:R-:W-:Y:S01]  /*1de0*/  ISETP.GT.U32.AND P0, PT, R47, 0x7feffffe, PT ;  /* 0x7feffffe2f00780c */ /* 0x000fe20003f04070 */
[----:B------:R-:W-:-:S04]  /*1df0*/  VIADD R47, R46, 0xffffffff ;  /* 0xffffffff2e2f7836 */ /* 0x000fc80000000000 */
[----:B------:R-:W-:Y:S01]  /*1e00*/  DFMA R50, R44, -R38, 1 ;  /* 0x3ff000002c32742b */ /* 0x000fe20000000826 */
[----:B------:R-:W-:-:S07]  /*1e10*/  ISETP.GT.U32.OR P0, PT, R47, 0x7feffffe, P0 ;  /* 0x7feffffe2f00780c */ /* 0x000fce0000704470 */
[----:B------:R-:W-:-:S08]  /*1e20*/  DFMA R50, R44, R50, R44 ;  /* 0x000000322c32722b */ /* 0x000fd0000000002c */
[----:B------:R-:W-:-:S08]  /*1e30*/  DMUL R48, R50, R42 ;  /* 0x0000002a32307228 */ /* 0x000fd00000000000 */
[----:B------:R-:W-:-:S08]  /*1e40*/  DFMA R44, R48, -R38, R42 ;  /* 0x80000026302c722b */ /* 0x000fd0000000002a */
[----:B------:R-:W-:Y:S01]  /*1e50*/  DFMA R44, R50, R44, R48 ;  /* 0x0000002c322c722b */ /* 0x000fe20000000030 */
[----:B------:R-:W-:Y:S10]  /*1e60*/  @P0 BRA `(.L_x_65) ;  /* 0x00000000006c0947 */ /* 0x000ff40003800000 */
[----:B------:R-:W-:-:S04]  /*1e70*/  LOP3.LUT R36, R41, 0x7ff00000, RZ, 0xc0, !PT ;  /* 0x7ff0000029247812 */ /* 0x000fc800078ec0ff */
[CC--:B------:R-:W-:Y:S02]  /*1e80*/  VIADDMNMX R19, R17.reuse, -R36.reuse, 0xb9600000, !PT ;  /* 0xb960000011137446 */ /* 0x0c0fe40007800924 */
[----:B------:R-:W-:Y:S01]  /*1e90*/  ISETP.GE.U32.AND P0, PT, R17, R36, PT ;  /* 0x000000241100720c */ /* 0x000fe20003f06070 */
[----:B------:R-:W-:Y:S01]  /*1ea0*/  IMAD.MOV.U32 R36, RZ, RZ, RZ ;  /* 0x000000ffff247224 */ /* 0x000fe200078e00ff */
[----:B------:R-:W-:Y:S02]  /*1eb0*/  VIMNMX R19, PT, PT, R19, 0x46a00000, PT ;  /* 0x46a0000013137848 */ /* 0x000fe40003fe0100 */
[----:B------:R-:W-:-:S05]  /*1ec0*/  SEL R16, R16, 0x63400000, !P0 ;  /* 0x6340000010107807 */ /* 0x000fca0004000000 */
[----:B------:R-:W-:-:S04]  /*1ed0*/  IMAD.IADD R19, R19, 0x1, -R16 ;  /* 0x0000000113137824 */ /* 0x000fc800078e0a10 */
[----:B------:R-:W-:-:S06]  /*1ee0*/  VIADD R37, R19, 0x7fe00000 ;  /* 0x7fe0000013257836 */ /* 0x000fcc0000000000 */
        /* <DEDUP_REMOVED lines=11> */
[----:B------:R-:W-:Y:S01]  /*1fa0*/  IMAD.MOV.U32 R36, RZ, RZ, RZ ;  /* 0x000000ffff247224 */ /* 0x000fe200078e00ff */
[----:B------:R-:W-:-:S05]  /*1fb0*/  IADD3 R19, PT, PT, -R19, -0x43300000, RZ ;  /* 0xbcd0000013137810 */ /* 0x000fca0007ffe1ff */
[----:B------:R-:W-:-:S03]  /*1fc0*/  DFMA R36, R16, -R36, R44 ;  /* 0x800000241024722b */ /* 0x000fc6000000002c */
[----:B------:R-:W-:-:S07]  /*1fd0*/  LOP3.LUT R41, R39, R41, RZ, 0x3c, !PT ;  /* 0x0000002927297212 */ /* 0x000fce00078e3cff */
[----:B------:R-:W-:-:S04]  /*1fe0*/  FSETP.NEU.AND P0, PT, |R37|, R19, PT ;  /* 0x000000132500720b */ /* 0x000fc80003f0d200 */
[----:B------:R-:W-:Y:S02]  /*1ff0*/  FSEL R16, R38, R16, !P0 ;  /* 0x0000001026107208 */ /* 0x000fe40004000000 */
[----:B------:R-:W-:Y:S01]  /*2000*/  FSEL R17, R41, R17, !P0 ;  /* 0x0000001129117208 */ /* 0x000fe20004000000 */
[----:B------:R-:W-:Y:S06]  /*2010*/  BRA `(.L_x_66) ;  /* 0x0000000000547947 */ /* 0x000fec0003800000 */
.L_x_65:
[----:B------:R-:W-:-:S14]  /*2020*/  DSETP.NAN.AND P0, PT, R36, R36, PT ;  /* 0x000000242400722a */ /* 0x000fdc0003f08000 */
[----:B------:R-:W-:Y:S05]  /*2030*/  @P0 BRA `(.L_x_67) ;  /* 0x0000000000440947 */ /* 0x000fea0003800000 */
[----:B------:R-:W-:-:S14]  /*2040*/  DSETP.NAN.AND P0, PT, R40, R40, PT ;  /* 0x000000282800722a */ /* 0x000fdc0003f08000 */
[----:B------:R-:W-:Y:S05]  /*2050*/  @P0 BRA `(.L_x_68) ;  /* 0x0000000000300947 */ /* 0x000fea0003800000 */
[----:B------:R-:W-:Y:S01]  /*2060*/  ISETP.NE.AND P0, PT, R19, R46, PT ;  /* 0x0000002e1300720c */ /* 0x000fe20003f05270 */
[----:B------:R-:W-:Y:S01]  /*2070*/  IMAD.MOV.U32 R16, RZ, RZ, 0x0 ;  /* 0x00000000ff107424 */ /* 0x000fe200078e00ff */
[----:B------:R-:W-:-:S11]  /*2080*/  MOV R17, 0xfff80000 ;  /* 0xfff8000000117802 */ /* 0x000fd60000000f00 */
[----:B------:R-:W-:Y:S05]  /*2090*/  @!P0 BRA `(.L_x_66) ;  /* 0x0000000000348947 */ /* 0x000fea0003800000 */
[----:B------:R-:W-:Y:S02]  /*20a0*/  ISETP.NE.AND P0, PT, R19, 0x7ff00000, PT ;  /* 0x7ff000001300780c */ /* 0x000fe40003f05270 */
[----:B------:R-:W-:Y:S02]  /*20b0*/  LOP3.LUT R17, R37, 0x80000000, R41, 0x48, !PT ;  /* 0x8000000025117812 */ /* 0x000fe400078e4829 */
[----:B------:R-:W-:-:S13]  /*20c0*/  ISETP.EQ.OR P0, PT, R46, RZ, !P0 ;  /* 0x000000ff2e00720c */ /* 0x000fda0004702670 */
[----:B------:R-:W-:Y:S01]  /*20d0*/  @P0 LOP3.LUT R19, R17, 0x7ff00000, RZ, 0xfc, !PT ;  /* 0x7ff0000011130812 */ /* 0x000fe200078efcff */
[----:B------:R-:W-:Y:S02]  /*20e0*/  @!P0 IMAD.MOV.U32 R16, RZ, RZ, RZ ;  /* 0x000000ffff108224 */ /* 0x000fe400078e00ff */
[----:B------:R-:W-:Y:S02]  /*20f0*/  @P0 IMAD.MOV.U32 R16, RZ, RZ, RZ ;  /* 0x000000ffff100224 */ /* 0x000fe400078e00ff */
[----:B------:R-:W-:Y:S01]  /*2100*/  @P0 IMAD.MOV.U32 R17, RZ, RZ, R19 ;  /* 0x000000ffff110224 */ /* 0x000fe200078e0013 */
[----:B------:R-:W-:Y:S06]  /*2110*/  BRA `(.L_x_66) ;  /* 0x0000000000147947 */ /* 0x000fec0003800000 */
.L_x_68:
[----:B------:R-:W-:Y:S01]  /*2120*/  LOP3.LUT R17, R41, 0x80000, RZ, 0xfc, !PT ;  /* 0x0008000029117812 */ /* 0x000fe200078efcff */
[----:B------:R-:W-:Y:S01]  /*2130*/  IMAD.MOV.U32 R16, RZ, RZ, R40 ;  /* 0x000000ffff107224 */ /* 0x000fe200078e0028 */
[----:B------:R-:W-:Y:S06]  /*2140*/  BRA `(.L_x_66) ;  /* 0x0000000000087947 */ /* 0x000fec0003800000 */
.L_x_67:
[----:B------:R-:W-:Y:S01]  /*2150*/  LOP3.LUT R17, R37, 0x80000, RZ, 0xfc, !PT ;  /* 0x0008000025117812 */ /* 0x000fe200078efcff */
[----:B------:R-:W-:-:S07]  /*2160*/  IMAD.MOV.U32 R16, RZ, RZ, R36 ;  /* 0x000000ffff107224 */ /* 0x000fce00078e0024 */
.L_x_66:
[----:B------:R-:W-:Y:S05]  /*2170*/  BSYNC.RECONVERGENT B2 ;  /* 0x0000000000027941 */ /* 0x000fea0003800200 */
.L_x_64:
[----:B------:R-:W-:-:S04]  /*2180*/  IMAD.MOV.U32 R19, RZ, RZ, 0x0 ;  /* 0x00000000ff137424 */ /* 0x000fc800078e00ff */
[----:B------:R-:W-:Y:S05]  /*2190*/  RET.REL.NODEC R18 `(_Z25cuda_get_soap_der_thr_oneP7double3PdS1_S1_S1_S1_S1_Piiiiiii) ;  /* 0xffffffdc12987950 */ /* 0x000fea0003c3ffff */
        .type           $_Z25cuda_get_soap_der_thr_oneP7double3PdS1_S1_S1_S1_S1_Piiiiiii$__internal_trig_reduction_slowpathd,@function
        .size           $_Z25cuda_get_soap_der_thr_oneP7double3PdS1_S1_S1_S1_S1_Piiiiiii$__internal_trig_reduction_slowpathd,(.L_x_222 - $_Z25cuda_get_soap_der_thr_oneP7double3PdS1_S1_S1_S1_S1_Piiiiiii$__internal_trig_reduction_slowpathd)
$_Z25cuda_get_soap_der_thr_oneP7double3PdS1_S1_S1_S1_S1_Piiiiiii$__internal_trig_reduction_slowpathd:
[--C-:B------:R-:W-:Y:S01]  /*21a0*/  SHF.R.U32.HI R20, RZ, 0x14, R39.reuse ;  /* 0x00000014ff147819 */ /* 0x100fe20000011627 */
[----:B------:R-:W-:Y:S02]  /*21b0*/  IMAD.MOV.U32 R23, RZ, RZ, R16 ;  /* 0x000000ffff177224 */ /* 0x000fe400078e0010 */
[----:B------:R-:W-:Y:S01]  /*21c0*/  IMAD.MOV.U32 R17, RZ, RZ, R39 ;  /* 0x000000ffff117224 */ /* 0x000fe200078e0027 */
[----:B------:R-:W-:Y:S01]  /*21d0*/  LOP3.LUT R19, R20, 0x7ff, RZ, 0xc0, !PT ;  /* 0x000007ff14137812 */ /* 0x000fe200078ec0ff */
[----:B------:R-:W-:-:S03]  /*21e0*/  IMAD.MOV.U32 R18, RZ, RZ, RZ ;  /* 0x000000ffff127224 */ /* 0x000fc600078e00ff */
[----:B------:R-:W-:-:S13]  /*21f0*/  ISETP.NE.AND P0, PT, R19, 0x7ff, PT ;  /* 0x000007ff1300780c */ /* 0x000fda0003f05270 */
[----:B------:R-:W-:Y:S05]  /*2200*/  @!P0 BRA `(.L_x_69) ;  /* 0x0000000800488947 */ /* 0x000fea0003800000 */
[----:B------:R-:W-:Y:S01]  /*2210*/  VIADD R16, R19, 0xfffffc00 ;  /* 0xfffffc0013107836 */ /* 0x000fe20000000000 */
[----:B------:R-:W-:Y:S01]  /*2220*/  BSSY.RECONVERGENT B2, `(.L_x_70) ;  /* 0x000002f000027945 */ /* 0x000fe20003800200 */
[----:B------:R-:W-:-:S03]  /*2230*/  CS2R R40, SRZ ;  /* 0x0000000000287805 */ /* 0x000fc6000001ff00 */
[----:B------:R-:W-:Y:S02]  /*2240*/  SHF.R.U32.HI R21, RZ, 0x6, R16 ;  /* 0x00000006ff157819 */ /* 0x000fe40000011610 */
[----:B------:R-:W-:Y:S02]  /*2250*/  ISETP.GE.U32.AND P0, PT, R16, 0x80, PT ;  /* 0x000000801000780c */ /* 0x000fe40003f06070 */
[C---:B------:R-:W-:Y:S02]  /*2260*/  IADD3 R22, PT, PT, -R21.reuse, 0x13, RZ ;  /* 0x0000001315167810 */ /* 0x040fe40007ffe1ff */
[----:B------:R-:W-:Y:S02]  /*2270*/  IADD3 R37, PT, PT, -R21, 0xf, RZ ;  /* 0x0000000f15257810 */ /* 0x000fe40007ffe1ff */
[----:B------:R-:W-:-:S04]  /*2280*/  SEL R22, R22, 0x12, P0 ;  /* 0x0000001216167807 */ /* 0x000fc80000000000 */
[----:B------:R-:W-:-:S13]  /*2290*/  ISETP.GE.AND P0, PT, R37, R22, PT ;  /* 0x000000162500720c */ /* 0x000fda0003f06270 */
[----:B------:R-:W-:Y:S05]  /*22a0*/  @P0 BRA `(.L_x_71) ;  /* 0x0000000000980947 */ /* 0x000fea0003800000 */
[----:B------:R-:W0:Y:S01]  /*22b0*/  LDC.64 R18, c[0x0][0x358] ;  /* 0x0000d600ff127b82 */ /* 0x000e220000000a00 */
[C---:B------:R-:W-:Y:S01]  /*22c0*/  SHF.L.U64.HI R25, R23.reuse, 0xb, R17 ;  /* 0x0000000b17197819 */ /* 0x040fe20000010211 */
[----:B------:R-:W-:Y:S01]  /*22d0*/  BSSY.RECONVERGENT B3, `(.L_x_72) ;  /* 0x0000022000037945 */ /* 0x000fe20003800200 */
[----:B------:R-:W-:Y:S01]  /*22e0*/  IMAD.SHL.U32 R23, R23, 0x800, RZ ;  /* 0x0000080017177824 */ /* 0x000fe200078e00ff */
[----:B------:R-:W-:Y:S01]  /*22f0*/  IADD3 R27, PT, PT, RZ, -R21, -R22 ;  /* 0x80000015ff1b7210 */ /* 0x000fe20007ffe816 */
[----:B------:R-:W-:Y:S01]  /*2300*/  IMAD.MOV.U32 R24, RZ, RZ, RZ ;  /* 0x000000ffff187224 */ /* 0x000fe200078e00ff */
[----:B------:R-:W-:Y:S02]  /*2310*/  CS2R R40, SRZ ;  /* 0x0000000000287805 */ /* 0x000fe4000001ff00 */
[----:B------:R-:W-:-:S07]  /*2320*/  LOP3.LUT R25, R25, 0x80000000, RZ, 0xfc, !PT ;  /* 0x8000000019197812 */ /* 0x000fce00078efcff */
.L_x_73:
[----:B------:R-:W1:Y:S01]  /*2330*/  LDC.64 R16, c[0x4][0x8] ;  /* 0x01000200ff107b82 */ /* 0x000e620000000a00 */
[----:B0-----:R-:W-:Y:S02]  /*2340*/  R2UR UR22, R18 ;  /* 0x00000000121672ca */ /* 0x001fe400000e0000 */
[----:B------:R-:W-:Y:S01]  /*2350*/  R2UR UR23, R19 ;  /* 0x00000000131772ca */ /* 0x000fe200000e0000 */
[----:B-1----:R-:W-:-:S12]  /*2360*/  IMAD.WIDE R16, R37, 0x8, R16 ;  /* 0x0000000825107825 */ /* 0x002fd800078e0210 */
[----:B------:R-:W2:Y:S01]  /*2370*/  LDG.E.64.CONSTANT R16, desc[UR22][R16.64] ;  /* 0x0000001610107981 */ /* 0x000ea2000c1e9b00 */
[----:B------:R-:W-:Y:S02]  /*2380*/  VIADD R27, R27, 0x1 ;  /* 0x000000011b1b7836 */ /* 0x000fe40000000000 */
[----:B------:R-:W-:Y:S02]  /*2390*/  VIADD R37, R37, 0x1 ;  /* 0x0000000125257836 */ /* 0x000fe40000000000 */
[----:B--2---:R-:W-:-:S04]  /*23a0*/  IMAD.WIDE.U32 R40, P0, R16, R23, R40 ;  /* 0x0000001710287225 */ /* 0x004fc80007800028 */
[CC--:B------:R-:W-:Y:S02]  /*23b0*/  IMAD R43, R16.reuse, R25.reuse, RZ ;  /* 0x00000019102b7224 */ /* 0x0c0fe400078e02ff */
[----:B------:R-:W-:-:S03]  /*23c0*/  IMAD.HI.U32 R36, R16, R25, RZ ;  /* 0x0000001910247227 */ /* 0x000fc600078e00ff */
[----:B------:R-:W-:Y:S01]  /*23d0*/  IADD3 R41, P5, PT, R43, R41, RZ ;  /* 0x000000292b297210 */ /* 0x000fe20007fbe0ff */
[----:B------:R-:W-:Y:S02]  /*23e0*/  IMAD.X R36, RZ, RZ, R36, P0 ;  /* 0x000000ffff247224 */ /* 0x000fe400000e0624 */
[----:B------:R-:W-:-:S04]  /*23f0*/  IMAD.HI.U32 R45, R17, R23, RZ ;  /* 0x00000017112d7227 */ /* 0x000fc800078e00ff */
[----:B------:R-:W-:Y:S01]  /*2400*/  IMAD.HI.U32 R16, R17, R25, RZ ;  /* 0x0000001911107227 */ /* 0x000fe200078e00ff */
[----:B------:R-:W-:-:S03]  /*2410*/  IADD3.X R36, P5, PT, R45, R36, RZ, P5, !PT ;  /* 0x000000242d247210 */ /* 0x000fc60002fbe4ff */
[----:B------:R-:W-:Y:S02]  /*2420*/  IMAD R38, R17, R23, RZ ;  /* 0x0000001711267224 */ /* 0x000fe400078e02ff */
[----:B------:R-:W-:Y:S01]  /*2430*/  IMAD.X R16, RZ, RZ, R16, P5 ;  /* 0x000000ffff107224 */ /* 0x000fe200028e0610 */
[----:B------:R-:W-:Y:S01]  /*2440*/  ISETP.NE.AND P5, PT, R27, -0xf, PT ;  /* 0xfffffff11b00780c */ /* 0x000fe20003fa5270 */
[----:B------:R-:W-:Y:S01]  /*2450*/  IMAD R17, R17, R25, RZ ;  /* 0x0000001911117224 */ /* 0x000fe200078e02ff */
[----:B------:R-:W-:Y:S01]  /*2460*/  IADD3 R41, P0, PT, R38, R41, RZ ;  /* 0x0000002926297210 */ /* 0x000fe20007f1e0ff */
[C---:B------:R-:W-:Y:S02]  /*2470*/  IMAD R43, R24.reuse, 0x8, R1 ;  /* 0x00000008182b7824 */ /* 0x040fe400078e0201 */
[----:B------:R-:W-:Y:S01]  /*2480*/  VIADD R24, R24, 0x1 ;  /* 0x0000000118187836 */ /* 0x000fe20000000000 */
[----:B------:R-:W-:Y:S02]  /*2490*/  IADD3.X R36, P0, PT, R17, R36, RZ, P0, !PT ;  /* 0x0000002411247210 */ /* 0x000fe4000071e4ff */
[----:B------:R0:W-:Y:S03]  /*24a0*/  STL.64 [R43], R40 ;  /* 0x000000282b007387 */ /* 0x0001e60000100a00 */
[----:B------:R-:W-:-:S02]  /*24b0*/  IMAD.X R17, RZ, RZ, R16, P0 ;  /* 0x000000ffff117224 */ /* 0x000fc400000e0610 */
[----:B0-----:R-:W-:-:S03]  /*24c0*/  IMAD.MOV.U32 R40, RZ, RZ, R36 ;  /* 0x000000ffff287224 */ /* 0x001fc600078e0024 */
[----:B------:R-:W-:Y:S01]  /*24d0*/  MOV R41, R17 ;  /* 0x0000001100297202 */ /* 0x000fe20000000f00 */
[----:B------:R-:W-:Y:S06]  /*24e0*/  @P5 BRA `(.L_x_73) ;  /* 0xfffffffc00905947 */ /* 0x000fec000383ffff */
[----:B------:R-:W-:Y:S05]  /*24f0*/  BSYNC.RECONVERGENT B3 ;  /* 0x0000000000037941 */ /* 0x000fea0003800200 */
.L_x_72:
[----:B------:R-:W-:-:S07]  /*2500*/  IMAD.MOV.U32 R37, RZ, RZ, R22 ;  /* 0x000000ffff257224 */ /* 0x000fce00078e0016 */
.L_x_71:
[----:B------:R-:W-:Y:S05]  /*2510*/  BSYNC.RECONVERGENT B2 ;  /* 0x0000000000027941 */ /* 0x000fea0003800200 */
.L_x_70:
[----:B------:R-:W-:Y:S01]  /*2520*/  LOP3.LUT P0, R45, R20, 0x3f, RZ, 0xc0, !PT ;  /* 0x0000003f142d7812 */ /* 0x000fe2000780c0ff */
[----:B------:R-:W-:-:S04]  /*2530*/  IMAD.IADD R16, R21, 0x1, R37 ;  /* 0x0000000115107824 */ /* 0x000fc800078e0225 */
[----:B------:R-:W-:-:S05]  /*2540*/  IMAD.U32 R43, R16, 0x8, R1 ;  /* 0x00000008102b7824 */ /* 0x000fca00078e0001 */
[----:B------:R0:W-:Y:S04]  /*2550*/  STL.64 [R43+-0x78], R40 ;  /* 0xffff88282b007387 */ /* 0x0001e80000100a00 */
[----:B------:R-:W2:Y:S04]  /*2560*/  @P0 LDL.64 R22, [R1+0x8] ;  /* 0x0000080001160983 */ /* 0x000ea80000100a00 */
[----:B------:R-:W3:Y:S04]  /*2570*/  LDL.64 R16, [R1+0x10] ;  /* 0x0000100001107983 */ /* 0x000ee80000100a00 */
[----:B------:R-:W4:Y:S01]  /*2580*/  LDL.64 R18, [R1+0x18] ;  /* 0x0000180001127983 */ /* 0x000f220000100a00 */
[----:B------:R-:W-:Y:S01]  /*2590*/  @P0 LOP3.LUT R20, R45, 0x3f, RZ, 0x3c, !PT ;  /* 0x0000003f2d140812 */ /* 0x000fe200078e3cff */
[----:B------:R-:W-:Y:S01]  /*25a0*/  BSSY.RECONVERGENT B2, `(.L_x_74) ;  /* 0x0000034000027945 */ /* 0x000fe20003800200 */
[----:B--2---:R-:W-:-:S02]  /*25b0*/  @P0 SHF.R.U64 R21, R22, 0x1, R23 ;  /* 0x0000000116150819 */ /* 0x004fc40000001217 */
[----:B------:R-:W-:Y:S02]  /*25c0*/  @P0 SHF.R.U32.HI R23, RZ, 0x1, R23 ;  /* 0x00000001ff170819 */ /* 0x000fe40000011617 */
[--C-:B---3--:R-:W-:Y:S02]  /*25d0*/  @P0 SHF.R.U32.HI R37, RZ, 0x1, R17.reuse ;  /* 0x00000001ff250819 */ /* 0x108fe40000011611 */
[C---:B------:R-:W-:Y:S02]  /*25e0*/  @P0 SHF.R.U64 R27, R16.reuse, 0x1, R17 ;  /* 0x00000001101b0819 */ /* 0x040fe40000001211 */
[CC--:B------:R-:W-:Y:S02]  /*25f0*/  @P0 SHF.L.U32 R24, R16.reuse, R45.reuse, RZ ;  /* 0x0000002d10180219 */ /* 0x0c0fe400000006ff */
[----:B------:R-:W-:Y:S02]  /*2600*/  @P0 SHF.R.U64 R21, R21, R20, R23 ;  /* 0x0000001415150219 */ /* 0x000fe40000001217 */
[----:B------:R-:W-:-:S02]  /*2610*/  @P0 SHF.L.U64.HI R25, R16, R45, R17 ;  /* 0x0000002d10190219 */ /* 0x000fc40000010211 */
[-C--:B------:R-:W-:Y:S02]  /*2620*/  @P0 SHF.R.U32.HI R22, RZ, R20.reuse, R23 ;  /* 0x00000014ff160219 */ /* 0x080fe40000011617 */
[----:B----4-:R-:W-:Y:S02]  /*2630*/  @P0 SHF.L.U32 R23, R18, R45, RZ ;  /* 0x0000002d12170219 */ /* 0x010fe400000006ff */
[----:B------:R-:W-:Y:S02]  /*2640*/  @P0 SHF.R.U64 R36, R27, R20, R37 ;  /* 0x000000141b240219 */ /* 0x000fe40000001225 */
[----:B------:R-:W-:Y:S02]  /*2650*/  @P0 LOP3.LUT R16, R24, R21, RZ, 0xfc, !PT ;  /* 0x0000001518100212 */ /* 0x000fe400078efcff */
[----:B------:R-:W-:Y:S02]  /*2660*/  @P0 LOP3.LUT R17, R25, R22, RZ, 0xfc, !PT ;  /* 0x0000001619110212 */ /* 0x000fe400078efcff */
[----:B------:R-:W-:-:S02]  /*2670*/  @P0 SHF.L.U64.HI R21, R18, R45, R19 ;  /* 0x0000002d12150219 */ /* 0x000fc40000010213 */
[----:B------:R-:W-:Y:S01]  /*2680*/  @P0 LOP3.LUT R18, R23, R36, RZ, 0xfc, !PT ;  /* 0x0000002417120212 */ /* 0x000fe200078efcff */
[C---:B------:R-:W-:Y:S01]  /*2690*/  IMAD.SHL.U32 R23, R16.reuse, 0x4, RZ ;  /* 0x0000000410177824 */ /* 0x040fe200078e00ff */
[----:B------:R-:W-:Y:S02]  /*26a0*/  @P0 SHF.R.U32.HI R20, RZ, R20, R37 ;  /* 0x00000014ff140219 */ /* 0x000fe40000011625 */
[----:B------:R-:W-:Y:S02]  /*26b0*/  SHF.L.U64.HI R27, R16, 0x2, R17 ;  /* 0x00000002101b7819 */ /* 0x000fe40000010211 */
[----:B------:R-:W-:Y:S02]  /*26c0*/  SHF.L.W.U32.HI R16, R17, 0x2, R18 ;  /* 0x0000000211107819 */ /* 0x000fe40000010e12 */
[----:B------:R-:W-:Y:S02]  /*26d0*/  @P0 LOP3.LUT R19, R21, R20, RZ, 0xfc, !PT ;  /* 0x0000001415130212 */ /* 0x000fe400078efcff */
[----:B------:R-:W-:-:S02]  /*26e0*/  IADD3 RZ, P0, PT, RZ, -R23, RZ ;  /* 0x80000017ffff7210 */ /* 0x000fc40007f1e0ff */
[----:B------:R-:W-:Y:S02]  /*26f0*/  LOP3.LUT R17, RZ, R27, RZ, 0x33, !PT ;  /* 0x0000001bff117212 */ /* 0x000fe400078e33ff */
[----:B------:R-:W-:Y:S02]  /*2700*/  SHF.L.W.U32.HI R18, R18, 0x2, R19 ;  /* 0x0000000212127819 */ /* 0x000fe40000010e13 */
[----:B------:R-:W-:Y:S02]  /*2710*/  LOP3.LUT R21, RZ, R16, RZ, 0x33, !PT ;  /* 0x00000010ff157212 */ /* 0x000fe400078e33ff */
[----:B------:R-:W-:Y:S02]  /*2720*/  IADD3.X R20, P0, PT, RZ, R17, RZ, P0, !PT ;  /* 0x00000011ff147210 */ /* 0x000fe4000071e4ff */
[----:B------:R-:W-:Y:S02]  /*2730*/  LOP3.LUT R17, RZ, R18, RZ, 0x33, !PT ;  /* 0x00000012ff117212 */ /* 0x000fe400078e33ff */
[----:B------:R-:W-:-:S02]  /*2740*/  IADD3.X R21, P0, PT, RZ, R21, RZ, P0, !PT ;  /* 0x00000015ff157210 */ /* 0x000fc4000071e4ff */
[----:B------:R-:W-:-:S03]  /*2750*/  ISETP.GT.U32.AND P5, PT, R16, -0x1, PT ;  /* 0xffffffff1000780c */ /* 0x000fc60003fa4070 */
[----:B------:R-:W-:Y:S01]  /*2760*/  IMAD.X R17, RZ, RZ, R17, P0 ;  /* 0x000000ffff117224 */ /* 0x000fe200000e0611 */
[----:B------:R-:W-:-:S04]  /*2770*/  ISETP.GT.AND.EX P5, PT, R18, -0x1, PT, P5 ;  /* 0xffffffff1200780c */ /* 0x000fc80003fa4350 */
[----:B------:R-:W-:Y:S02]  /*2780*/  SEL R17, R18, R17, P5 ;  /* 0x0000001112117207 */ /* 0x000fe40002800000 */
[----:B------:R-:W-:Y:S02]  /*2790*/  SEL R25, R16, R21, P5 ;  /* 0x0000001510197207 */ /* 0x000fe40002800000 */
[----:B------:R-:W-:Y:S02]  /*27a0*/  ISETP.NE.U32.AND P0, PT, R17, RZ, PT ;  /* 0x000000ff1100720c */ /* 0x000fe40003f05070 */
[----:B------:R-:W-:Y:S02]  /*27b0*/  SEL R24, R27, R20, P5 ;  /* 0x000000141b187207 */ /* 0x000fe40002800000 */
[----:B------:R-:W-:Y:S01]  /*27c0*/  SEL R21, R25, R17, !P0 ;  /* 0x0000001119157207 */ /* 0x000fe20004000000 */
[----:B------:R-:W-:-:S05]  /*27d0*/  @!P5 IMAD.MOV R23, RZ, RZ, -R23 ;  /* 0x000000ffff17d224 */ /* 0x000fca00078e0a17 */
[----:B------:R-:W1:Y:S02]  /*27e0*/  FLO.U32 R21, R21 ;  /* 0x0000001500157300 */ /* 0x000e6400000e0000 */
[C---:B-1----:R-:W-:Y:S02]  /*27f0*/  IADD3 R22, PT, PT, -R21.reuse, 0x1f, RZ ;  /* 0x0000001f15167810 */ /* 0x042fe40007ffe1ff */
[----:B------:R-:W-:-:S03]  /*2800*/  IADD3 R16, PT, PT, -R21, 0x3f, RZ ;  /* 0x0000003f15107810 */ /* 0x000fc60007ffe1ff */
[----:B------:R-:W-:-:S05]  /*2810*/  @P0 IMAD.MOV R16, RZ, RZ, R22 ;  /* 0x000000ffff100224 */ /* 0x000fca00078e0216 */
[----:B------:R-:W-:-:S13]  /*2820*/  ISETP.NE.AND P0, PT, R16, RZ, PT ;  /* 0x000000ff1000720c */ /* 0x000fda0003f05270 */
[----:B0-----:R-:W-:Y:S05]  /*2830*/  @!P0 BRA `(.L_x_75) ;  /* 0x0000000000288947 */ /* 0x001fea0003800000 */
[--C-:B------:R-:W-:Y:S02]  /*2840*/  SHF.R.U64 R22, R23, 0x1, R24.reuse ;  /* 0x0000000117167819 */ /* 0x100fe40000001218 */
[C---:B------:R-:W-:Y:S02]  /*2850*/  LOP3.LUT R20, R16.reuse, 0x3f, RZ, 0xc0, !PT ;  /* 0x0000003f10147812 */ /* 0x040fe400078ec0ff */
[----:B------:R-:W-:Y:S02]  /*2860*/  SHF.R.U32.HI R24, RZ, 0x1, R24 ;  /* 0x00000001ff187819 */ /* 0x000fe40000011618 */
[----:B------:R-:W-:Y:S02]  /*2870*/  LOP3.LUT R21, R16, 0x3f, RZ, 0xc, !PT ;  /* 0x0000003f10157812 */ /* 0x000fe400078e0cff */
[CC--:B------:R-:W-:Y:S02]  /*2880*/  SHF.L.U64.HI R36, R25.reuse, R20.reuse, R17 ;  /* 0x0000001419247219 */ /* 0x0c0fe40000010211 */
[----:B------:R-:W-:-:S02]  /*2890*/  SHF.L.U32 R20, R25, R20, RZ ;  /* 0x0000001419147219 */ /* 0x000fc400000006ff */
[-CC-:B------:R-:W-:Y:S02]  /*28a0*/  SHF.R.U64 R17, R22, R21.reuse, R24.reuse ;  /* 0x0000001516117219 */ /* 0x180fe40000001218 */
[----:B------:R-:W-:Y:S02]  /*28b0*/  SHF.R.U32.HI R21, RZ, R21, R24 ;  /* 0x00000015ff157219 */ /* 0x000fe40000011618 */
[----:B------:R-:W-:Y:S02]  /*28c0*/  LOP3.LUT R25, R20, R17, RZ, 0xfc, !PT ;  /* 0x0000001114197212 */ /* 0x000fe400078efcff */
[----:B------:R-:W-:-:S07]  /*28d0*/  LOP3.LUT R17, R36, R21, RZ, 0xfc, !PT ;  /* 0x0000001524117212 */ /* 0x000fce00078efcff */
.L_x_75:
[----:B------:R-:W-:Y:S05]  /*28e0*/  BSYNC.RECONVERGENT B2 ;  /* 0x0000000000027941 */ /* 0x000fea0003800200 */
.L_x_74:
[----:B------:R-:W-:Y:S01]  /*28f0*/  IMAD.WIDE.U32 R22, R25, 0x2168c235, RZ ;  /* 0x2168c23519167825 */ /* 0x000fe200078e00ff */
[----:B------:R-:W-:-:S03]  /*2900*/  SHF.R.U32.HI R19, RZ, 0x1e, R19 ;  /* 0x0000001eff137819 */ /* 0x000fc60000011613 */
[----:B------:R-:W-:Y:S01]  /*2910*/  IMAD.MOV.U32 R20, RZ, RZ, R23 ;  /* 0x000000ffff147224 */ /* 0x000fe200078e0017 */
[----:B------:R-:W-:Y:S01]  /*2920*/  LEA.HI R18, R18, R19, RZ, 0x1 ;  /* 0x0000001312127211 */ /* 0x000fe200078f08ff */
[----:B------:R-:W-:Y:S02]  /*2930*/  IMAD.MOV.U32 R21, RZ, RZ, RZ ;  /* 0x000000ffff157224 */ /* 0x000fe400078e00ff */
[----:B------:R-:W-:-:S04]  /*2940*/  IMAD.HI.U32 R23, R17, -0x36f0255e, RZ ;  /* 0xc90fdaa211177827 */ /* 0x000fc800078e00ff */
[----:B------:R-:W-:-:S04]  /*2950*/  IMAD.WIDE.U32 R20, R25, -0x36f0255e, R20 ;  /* 0xc90fdaa219147825 */ /* 0x000fc800078e0014 */
[C---:B------:R-:W-:Y:S02]  /*2960*/  IMAD R25, R17.reuse, -0x36f0255e, RZ ;  /* 0xc90fdaa211197824 */ /* 0x040fe400078e02ff */
[----:B------:R-:W-:-:S04]  /*2970*/  IMAD.WIDE.U32 R20, P0, R17, 0x2168c235, R20 ;  /* 0x2168c23511147825 */ /* 0x000fc80007800014 */
[----:B------:R-:W-:Y:S01]  /*2980*/  IMAD.X R17, RZ, RZ, R23, P0 ;  /* 0x000000ffff117224 */ /* 0x000fe200000e0617 */
[----:B------:R-:W-:-:S05]  /*2990*/  IADD3 R21, P0, PT, R25, R21, RZ ;  /* 0x0000001519157210 */ /* 0x000fca0007f1e0ff */
[----:B------:R-:W-:Y:S01]  /*29a0*/  IMAD.X R17, RZ, RZ, R17, P0 ;  /* 0x000000ffff117224 */ /* 0x000fe200000e0611 */
[----:B------:R-:W-:-:S04]  /*29b0*/  IADD3 RZ, P0, PT, R22, R22, RZ ;  /* 0x0000001616ff7210 */ /* 0x000fc80007f1e0ff */
[----:B------:R-:W-:-:S04]  /*29c0*/  IADD3.X RZ, P0, PT, R20, R20, RZ, P0, !PT ;  /* 0x0000001414ff7210 */ /* 0x000fc8000071e4ff */
[----:B------:R-:W-:-:S05]  /*29d0*/  IADD3.X R20, P0, PT, R21, R21, RZ, P0, !PT ;  /* 0x0000001515147210 */ /* 0x000fca000071e4ff */
[----:B------:R-:W-:Y:S01]  /*29e0*/  IMAD.X R22, R17, 0x1, R17, P0 ;  /* 0x0000000111167824 */ /* 0x000fe200000e0611 */
[----:B------:R-:W-:-:S04]  /*29f0*/  ISETP.GT.U32.AND P0, PT, R21, RZ, PT ;  /* 0x000000ff1500720c */ /* 0x000fc80003f04070 */
[----:B------:R-:W-:-:S04]  /*2a00*/  ISETP.GT.AND.EX P0, PT, R17, RZ, PT, P0 ;  /* 0x000000ff1100720c */ /* 0x000fc80003f04300 */
[----:B------:R-:W-:Y:S02]  /*2a10*/  SEL R20, R20, R21, P0 ;  /* 0x0000001514147207 */ /* 0x000fe40000000000 */
[----:B------:R-:W-:Y:S02]  /*2a20*/  SEL R22, R22, R17, P0 ;  /* 0x0000001116167207 */ /* 0x000fe40000000000 */
[----:B------:R-:W-:Y:S02]  /*2a30*/  IADD3 R17, P6, PT, R20, 0x1, RZ ;  /* 0x0000000114117810 */ /* 0x000fe40007fde0ff */
[----:B------:R-:W-:-:S03]  /*2a40*/  SEL R21, RZ, 0xffffffff, !P0 ;  /* 0xffffffffff157807 */ /* 0x000fc60004000000 */
[----:B------:R-:W-:Y:S02]  /*2a50*/  IMAD.X R20, RZ, RZ, R22, P6 ;  /* 0x000000ffff147224 */ /* 0x000fe400030e0616 */
[----:B------:R-:W-:-:S03]  /*2a60*/  IMAD.IADD R16, R21, 0x1, -R16 ;  /* 0x0000000115107824 */ /* 0x000fc600078e0a10 */
[----:B------:R-:W-:Y:S01]  /*2a70*/  SHF.R.U64 R17, R17, 0xa, R20 ;  /* 0x0000000a11117819 */ /* 0x000fe20000001214 */
[----:B------:R-:W-:-:S03]  /*2a80*/  IMAD.SHL.U32 R16, R16, 0x100000, RZ ;  /* 0x0010000010107824 */ /* 0x000fc600078e00ff */
[----:B------:R-:W-:-:S04]  /*2a90*/  IADD3 R17, P0, PT, R17, 0x1, RZ ;  /* 0x0000000111117810 */ /* 0x000fc80007f1e0ff */
[----:B------:R-:W-:-:S04]  /*2aa0*/  LEA.HI.X R20, R20, RZ, RZ, 0x16, P0 ;  /* 0x000000ff14147211 */ /* 0x000fc800000fb4ff */
[--C-:B------:R-:W-:Y:S02]  /*2ab0*/  SHF.R.U64 R17, R17, 0x1, R20.reuse ;  /* 0x0000000111117819 */ /* 0x100fe40000001214 */
[----:B------:R-:W-:Y:S02]  /*2ac0*/  SHF.R.U32.HI R21, RZ, 0x1, R20 ;  /* 0x00000001ff157819 */ /* 0x000fe40000011614 */
[----:B------:R-:W-:-:S04]  /*2ad0*/  IADD3 R23, P0, P6, RZ, RZ, R17 ;  /* 0x000000ffff177210 */ /* 0x000fc80007e1e011 */
[----:B------:R-:W-:Y:S02]  /*2ae0*/  IADD3.X R16, PT, PT, R16, 0x3fe00000, R21, P0, P6 ;  /* 0x3fe0000010107810 */ /* 0x000fe400007ec415 */
[----:B------:R-:W-:-:S04]  /*2af0*/  LOP3.LUT P0, R39, R39, 0x80000000, RZ, 0xc0, !PT ;  /* 0x8000000027277812 */ /* 0x000fc8000780c0ff */
[----:B------:R-:W-:-:S04]  /*2b00*/  @!P5 LOP3.LUT R39, R39, 0x80000000, RZ, 0x3c, !PT ;  /* 0x800000002727d812 */ /* 0x000fc800078e3cff */
[----:B------:R-:W-:-:S05]  /*2b10*/  LOP3.LUT R17, R16, R39, RZ, 0xfc, !PT ;  /* 0x0000002710117212 */ /* 0x000fca00078efcff */
[----:B------:R-:W-:-:S07]  /*2b20*/  @P0 IMAD.MOV R18, RZ, RZ, -R18 ;  /* 0x000000ffff120224 */ /* 0x000fce00078e0a12 */
.L_x_69:
[----:B------:R-:W-:Y:S02]  /*2b30*/  IMAD.MOV.U32 R27, RZ, RZ, 0x0 ;  /* 0x00000000ff1b7424 */ /* 0x000fe400078e00ff */
[----:B------:R-:W-:Y:S02]  /*2b40*/  IMAD.MOV.U32 R38, RZ, RZ, R18 ;  /* 0x000000ffff267224 */ /* 0x000fe400078e0012 */
[----:B------:R-:W-:Y:S01]  /*2b50*/  IMAD.MOV.U32 R16, RZ, RZ, R23 ;  /* 0x000000ffff107224 */ /* 0x000fe200078e0017 */
[----:B------:R-:W-:Y:S06]  /*2b60*/  RET.REL.NODEC R26 `(_Z25cuda_get_soap_der_thr_oneP7double3PdS1_S1_S1_S1_S1_Piiiiiii) ;  /* 0xffffffd41a247950 */ /* 0x000fec0003c3ffff */
.L_x_76:
        /* <DEDUP_REMOVED lines=9> */
.L_x_222:


//--------------------- .text._Z25cuda_get_soap_der_two_twoPdS_S_S_S_S_S_S_Piiiiiii --------------------------
	.section	.text._Z25cuda_get_soap_der_two_twoPdS_S_S_S_S_S_S_Piiiiiii,"ax",@progbits
	.align	128
        .global         _Z25cuda_get_soap_der_two_twoPdS_S_S_S_S_S_S_Piiiiiii
        .type           _Z25cuda_get_soap_der_two_twoPdS_S_S_S_S_S_S_Piiiiiii,@function
        .size           _Z25cuda_get_soap_der_two_twoPdS_S_S_S_S_S_S_Piiiiiii,(.L_x_223 - _Z25cuda_get_soap_der_two_twoPdS_S_S_S_S_S_S_Piiiiiii)
        .other          _Z25cuda_get_soap_der_two_twoPdS_S_S_S_S_S_S_Piiiiiii,@"STO_CUDA_ENTRY STV_DEFAULT"
_Z25cuda_get_soap_der_two_twoPdS_S_S_S_S_S_S_Piiiiiii:
.text._Z25cuda_get_soap_der_two_twoPdS_S_S_S_S_S_S_Piiiiiii:
[----:B------:R-:W-:Y:S01]  /*0000*/  LDC R1, c[0x0][0x37c] ;  /* 0x0000df00ff017b82 */ /* 0x000fe20000000800 */
[----:B------:R-:W0:Y:S01]  /*0010*/  S2R R7, SR_TID.X ;  /* 0x0000000000077919 */ /* 0x000e220000002100 */
[----:B------:R-:W0:Y:S02]  /*0020*/  LDCU UR4, c[0x0][0x3d0] ;  /* 0x00007a00ff0477ac */ /* 0x000e240008000800 */
[----:B0-----:R-:W-:-:S13]  /*0030*/  ISETP.GE.AND P0, PT, R7, UR4, PT ;  /* 0x0000000407007c0c */ /* 0x001fda000bf06270 */
[----:B------:R-:W-:Y:S05]  /*0040*/  @P0 EXIT ;  /* 0x000000000000094d */ /* 0x000fea0003800000 */
[----:B------:R-:W0:Y:S01]  /*0050*/  S2R R0, SR_CTAID.X ;  /* 0x0000000000007919 */ /* 0x000e220000002500 */
[----:B------:R-:W0:Y:S01]  /*0060*/  LDC.64 R4, c[0x0][0x3c0] ;  /* 0x0000f000ff047b82 */ /* 0x000e220000000a00 */
[----:B------:R-:W1:Y:S07]  /*0070*/  LDCU.64 UR8, c[0x0][0x358] ;  /* 0x00006b00ff0877ac */ /* 0x000e6e0008000a00 */
[----:B------:R-:W2:Y:S01]  /*0080*/  LDC.64 R42, c[0x0][0x388] ;  /* 0x0000e200ff2a7b82 */ /* 0x000ea20000000a00 */
[----:B0-----:R-:W-:-:S06]  /*0090*/  IMAD.WIDE.U32 R4, R0, 0x4, R4 ;  /* 0x0000000400047825 */ /* 0x001fcc00078e0004 */
[----:B-1----:R-:W2:Y:S01]  /*00a0*/  LDG.E R5, desc[UR8][R4.64] ;  /* 0x0000000804057981 */ /* 0x002ea2000c1e1900 */
[----:B------:R-:W-:-:S05]  /*00b0*/  LOP3.LUT R2, RZ, R7, RZ, 0x33, !PT ;  /* 0x00000007ff027212 */ /* 0x000fca00078e33ff */
[----:B------:R-:W-:Y:S02]  /*00c0*/  VIADD R2, R2, UR4 ;  /* 0x0000000402027c36 */ /* 0x000fe40008000000 */
[----:B--2---:R-:W-:-:S06]  /*00d0*/  IMAD.WIDE R42, R5, 0x8, R42 ;  /* 0x00000008052a7825 */ /* 0x004fcc00078e022a */
[----:B------:R-:W2:Y:S01]  /*00e0*/  LDG.E.64 R42, desc[UR8][R42.64+-0x8] ;  /* 0xfffff8082a2a7981 */ /* 0x000ea2000c1e1b00 */
[----:B------:R-:W-:Y:S01]  /*00f0*/  LOP3.LUT R3, R2, 0x180, RZ, 0xc0, !PT ;  /* 0x0000018002037812 */ /* 0x000fe200078ec0ff */
[----:B------:R-:W-:Y:S01]  /*0100*/  BSSY.RECONVERGENT B1, `(.L_x_77) ;  /* 0x000008b000017945 */ /* 0x000fe20003800200 */
[----:B------:R-:W-:Y:S02]  /*0110*/  VIADD R6, R5, 0xffffffff ;  /* 0xffffffff05067836 */ /* 0x000fe40000000000 */
[----:B------:R-:W-:Y:S01]  /*0120*/  ISETP.NE.AND P0, PT, R3, 0x180, PT ;  /* 0x000001800300780c */ /* 0x000fe20003f05270 */
[----:B--2---:R-:W-:-:S08]  /*0130*/  DMUL R40, R42, R42 ;  /* 0x0000002a2a287228 */ /* 0x004fd00000000000 */
[----:B------:R-:W-:-:S04]  /*0140*/  DMUL R40, R42, R40 ;  /* 0x000000282a287228 */ /* 0x000fc80000000000 */
[----:B------:R-:W-:Y:S07]  /*0150*/  @!P0 BRA `(.L_x_78) ;  /* 0x0000000800148947 */ /* 0x000fee0003800000 */
[----:B------:R-:W-:Y:S01]  /*0160*/  LEA.HI R3, R2, 0x1, RZ, 0x19 ;  /* 0x0000000102037811 */ /* 0x000fe200078fc8ff */
[----:B------:R-:W-:-:S04]  /*0170*/  IMAD R5, R0, UR4, R7 ;  /* 0x0000000400057c24 */ /* 0x000fc8000f8e0207 */
[C---:B------:R-:W-:Y:S01]  /*0180*/  IMAD.SHL.U32 R4, R3.reuse, 0x80, RZ ;  /* 0x0000008003047824 */ /* 0x040fe200078e00ff */
[----:B------:R-:W-:-:S04]  /*0190*/  LOP3.LUT R3, R3, 0x3, RZ, 0xc0, !PT ;  /* 0x0000000303037812 */ /* 0x000fc800078ec0ff */
[----:B------:R-:W-:Y:S01]  /*01a0*/  LOP3.LUT R8, R4, 0x180, RZ, 0xc0, !PT ;  /* 0x0000018004087812 */ /* 0x000fe200078ec0ff */
[----:B------:R-:W-:Y:S01]  /*01b0*/  IMAD R4, R6, UR4, R7 ;  /* 0x0000000406047c24 */ /* 0x000fe2000f8e0207 */
[----:B------:R-:W-:-:S03]  /*01c0*/  IADD3 R3, PT, PT, -R3, RZ, RZ ;  /* 0x000000ff03037210 */ /* 0x000fc60007ffe1ff */
[----:B------:R-:W-:-:S07]  /*01d0*/  IMAD.IADD R7, R7, 0x1, R8 ;  /* 0x0000000107077824 */ /* 0x000fce00078e0208 */
.L_x_87:
[----:B0-----:R-:W0:Y:S08]  /*01e0*/  LDC.64 R26, c[0x0][0x390] ;  /* 0x0000e400ff1a7b82 */ /* 0x001e300000000a00 */
[----:B------:R-:W1:Y:S08]  /*01f0*/  LDC.64 R14, c[0x0][0x3b8] ;  /* 0x0000ee00ff0e7b82 */ /* 0x000e700000000a00 */
[----:B------:R-:W2:Y:S01]  /*0200*/  LDC.64 R16, c[0x0][0x3b0] ;  /* 0x0000ec00ff107b82 */ /* 0x000ea20000000a00 */
[----:B0-----:R-:W-:-:S07]  /*0210*/  IMAD.WIDE R26, R5, 0x8, R26 ;  /* 0x00000008051a7825 */ /* 0x001fce00078e021a */
[----:B------:R-:W0:Y:S01]  /*0220*/  LDC.64 R18, c[0x0][0x3a8] ;  /* 0x0000ea00ff127b82 */ /* 0x000e220000000a00 */
[----:B------:R-:W3:Y:S01]  /*0230*/  LDG.E.64 R10, desc[UR8][R26.64] ;  /* 0x000000081a0a7981 */ /* 0x000ee2000c1e1b00 */
[----:B-1----:R-:W-:-:S06]  /*0240*/  IMAD.WIDE R14, R5, 0x8, R14 ;  /* 0x00000008050e7825 */ /* 0x002fcc00078e020e */
[----:B------:R-:W1:Y:S01]  /*0250*/  LDC.64 R24, c[0x0][0x380] ;  /* 0x0000e000ff187b82 */ /* 0x000e620000000a00 */
[----:B------:R-:W5:Y:S01]  /*0260*/  LDG.E.64 R14, desc[UR8][R14.64] ;  /* 0x000000080e0e7981 */ /* 0x000f62000c1e1b00 */
[----:B--2---:R-:W-:-:S06]  /*0270*/  IMAD.WIDE R16, R5, 0x8, R16 ;  /* 0x0000000805107825 */ /* 0x004fcc00078e0210 */
[----:B------:R-:W2:Y:S01]  /*0280*/  LDC.64 R30, c[0x0][0x3a0] ;  /* 0x0000e800ff1e7b82 */ /* 0x000ea20000000a00 */
[----:B------:R-:W5:Y:S07]  /*0290*/  LDG.E.64 R16, desc[UR8][R16.64] ;  /* 0x0000000810107981 */ /* 0x000f6e000c1e1b00 */
[----:B------:R-:W4:Y:S01]  /*02a0*/  LDC.64 R28, c[0x0][0x398] ;  /* 0x0000e600ff1c7b82 */ /* 0x000f220000000a00 */
[----:B0-----:R-:W-:-:S06]  /*02b0*/  IMAD.WIDE R18, R5, 0x8, R18 ;  /* 0x0000000805127825 */ /* 0x001fcc00078e0212 */
[----:B------:R-:W5:Y:S01]  /*02c0*/  LDG.E.64 R18, desc[UR8][R18.64] ;  /* 0x0000000812127981 */ /* 0x000f62000c1e1b00 */
[----:B-1----:R-:W-:-:S06]  /*02d0*/  IMAD.WIDE R24, R4, 0x8, R24 ;  /* 0x0000000804187825 */ /* 0x002fcc00078e0218 */
[----:B------:R-:W5:Y:S01]  /*02e0*/  LDG.E.64 R24, desc[UR8][R24.64] ;  /* 0x0000000818187981 */ /* 0x000f62000c1e1b00 */
[----:B--2---:R-:W-:-:S05]  /*02f0*/  IMAD.WIDE R30, R5, 0x8, R30 ;  /* 0x00000008051e7825 */ /* 0x004fca00078e021e */
[----:B------:R0:W5:Y:S01]  /*0300*/  LDG.E.64 R20, desc[UR8][R30.64] ;  /* 0x000000081e147981 */ /* 0x000162000c1e1b00 */
[----:B----4-:R-:W-:-:S05]  /*0310*/  IMAD.WIDE R28, R5, 0x8, R28 ;  /* 0x00000008051c7825 */ /* 0x010fca00078e021c */
[----:B------:R0:W5:Y:S01]  /*0320*/  LDG.E.64 R22, desc[UR8][R28.64] ;  /* 0x000000081c167981 */ /* 0x000162000c1e1b00 */
[----:B------:R-:W1:Y:S01]  /*0330*/  MUFU.RCP64H R9, R43 ;  /* 0x0000002b00097308 */ /* 0x000e620000001800 */
[----:B------:R-:W-:-:S06]  /*0340*/  IMAD.MOV.U32 R8, RZ, RZ, 0x1 ;  /* 0x00000001ff087424 */ /* 0x000fcc00078e00ff */
[----:B-1----:R-:W-:-:S08]  /*0350*/  DFMA R12, -R42, R8, 1 ;  /* 0x3ff000002a0c742b */ /* 0x002fd00000000108 */
[----:B------:R-:W-:-:S08]  /*0360*/  DFMA R12, R12, R12, R12 ;  /* 0x0000000c0c0c722b */ /* 0x000fd0000000000c */
[----:B------:R-:W-:-:S08]  /*0370*/  DFMA R12, R8, R12, R8 ;  /* 0x0000000c080c722b */ /* 0x000fd00000000008 */
[----:B------:R-:W-:-:S08]  /*0380*/  DFMA R8, -R42, R12, 1 ;  /* 0x3ff000002a08742b */ /* 0x000fd0000000010c */
[----:B------:R-:W-:Y:S01]  /*0390*/  DFMA R8, R12, R8, R12 ;  /* 0x000000080c08722b */ /* 0x000fe2000000000c */
[----:B------:R-:W-:Y:S07]  /*03a0*/  BSSY.RECONVERGENT B2, `(.L_x_79) ;  /* 0x000000f000027945 */ /* 0x000fee0003800200 */
[----:B---3--:R-:W-:-:S08]  /*03b0*/  DMUL R34, R10, R8 ;  /* 0x000000080a227228 */ /* 0x008fd00000000000 */
[----:B------:R-:W-:-:S08]  /*03c0*/  DFMA R12, -R42, R34, R10 ;  /* 0x000000222a0c722b */ /* 0x000fd0000000010a */
[----:B------:R-:W-:Y:S01]  /*03d0*/  DFMA R34, R8, R12, R34 ;  /* 0x0000000c0822722b */ /* 0x000fe20000000022 */
[----:B------:R-:W-:-:S09]  /*03e0*/  FSETP.GEU.AND P1, PT, |R11|, 6.5827683646048100446e-37, PT ;  /* 0x036000000b00780b */ /* 0x000fd20003f2e200 */
[----:B------:R-:W-:-:S05]  /*03f0*/  FFMA R8, RZ, R43, R35 ;  /* 0x0000002bff087223 */ /* 0x000fca0000000023 */
[----:B------:R-:W-:-:S13]  /*0400*/  FSETP.GT.AND P0, PT, |R8|, 1.469367938527859385e-39, PT ;  /* 0x001000000800780b */ /* 0x000fda0003f04200 */
[----:B0-----:R-:W-:Y:S05]  /*0410*/  @P0 BRA P1, `(.L_x_80) ;  /* 0x00000000001c0947 */ /* 0x001fea0000800000 */
[----:B------:R-:W-:Y:S01]  /*0420*/  IMAD.MOV.U32 R12, RZ, RZ, R10 ;  /* 0x000000ffff0c7224 */ /* 0x000fe200078e000a */
[----:B------:R-:W-:Y:S01]  /*0430*/  MOV R10, R42 ;  /* 0x0000002a000a7202 */ /* 0x000fe20000000f00 */
[----:B------:R-:W-:Y:S01]  /*0440*/  IMAD.MOV.U32 R9, RZ, RZ, R43 ;  /* 0x000000ffff097224 */ /* 0x000fe200078e002b */
[----:B------:R-:W-:-:S07]  /*0450*/  MOV R8, 0x470 ;  /* 0x0000047000087802 */ /* 0x000fce0000000f00 */
[----:B-----5:R-:W-:Y:S05]  /*0460*/  CALL.REL.NOINC `($__internal_2_$__cuda_sm20_div_rn_f64_full) ;  /* 0x00000020007c7944 */ /* 0x020fea0003c00000 */
[----:B------:R-:W-:Y:S02]  /*0470*/  IMAD.MOV.U32 R34, RZ, RZ, R10 ;  /* 0x000000ffff227224 */ /* 0x000fe400078e000a */
[----:B------:R-:W-:-:S07]  /*0480*/  IMAD.MOV.U32 R35, RZ, RZ, R9 ;  /* 0x000000ffff237224 */ /* 0x000fce00078e0009 */
.L_x_80:
[----:B------:R-:W-:Y:S05]  /*0490*/  BSYNC.RECONVERGENT B2 ;  /* 0x0000000000027941 */ /* 0x000fea0003800200 */
.L_x_79:
[----:B------:R-:W0:Y:S01]  /*04a0*/  MUFU.RCP64H R9, R41 ;  /* 0x0000002900097308 */ /* 0x000e220000001800 */
[----:B------:R-:W-:Y:S01]  /*04b0*/  MOV R8, 0x1 ;  /* 0x0000000100087802 */ /* 0x000fe20000000f00 */
[----:B------:R-:W-:Y:S01]  /*04c0*/  BSSY.RECONVERGENT B2, `(.L_x_81) ;  /* 0x0000015000027945 */ /* 0x000fe20003800200 */
[----:B-----5:R-:W-:-:S04]  /*04d0*/  FSETP.GEU.AND P1, PT, |R25|, 6.5827683646048100446e-37, PT ;  /* 0x036000001900780b */ /* 0x020fc80003f2e200 */
[----:B0-----:R-:W-:-:S08]  /*04e0*/  DFMA R10, -R40, R8, 1 ;  /* 0x3ff00000280a742b */ /* 0x001fd00000000108 */
[----:B------:R-:W-:-:S08]  /*04f0*/  DFMA R10, R10, R10, R10 ;  /* 0x0000000a0a0a722b */ /* 0x000fd0000000000a */
[----:B------:R-:W-:-:S08]  /*0500*/  DFMA R10, R8, R10, R8 ;  /* 0x0000000a080a722b */ /* 0x000fd00000000008 */
[----:B------:R-:W-:-:S08]  /*0510*/  DFMA R8, -R40, R10, 1 ;  /* 0x3ff000002808742b */ /* 0x000fd0000000010a */
[----:B------:R-:W-:-:S08]  /*0520*/  DFMA R8, R10, R8, R10 ;  /* 0x000000080a08722b */ /* 0x000fd0000000000a */
[----:B------:R-:W-:-:S08]  /*0530*/  DMUL R32, R24, R8 ;  /* 0x0000000818207228 */ /* 0x000fd00000000000 */
        /* <DEDUP_REMOVED lines=10> */
[----:B------:R-:W-:Y:S05]  /*05e0*/  CALL.REL.NOINC `($__internal_2_$__cuda_sm20_div_rn_f64_full) ;  /* 0x00000020001c7944 */ /* 0x000fea0003c00000 */
[----:B------:R-:W-:Y:S02]  /*05f0*/  IMAD.MOV.U32 R32, RZ, RZ, R10 ;  /* 0x000000ffff207224 */ /* 0x000fe400078e000a */
[----:B------:R-:W-:-:S07]  /*0600*/  IMAD.MOV.U32 R33, RZ, RZ, R9 ;  /* 0x000000ffff217224 */ /* 0x000fce00078e0009 */
.L_x_82:
[----:B------:R-:W-:Y:S05]  /*0610*/  BSYNC.RECONVERGENT B2 ;  /* 0x0000000000027941 */ /* 0x000fea0003800200 */
.L_x_81:
[----:B------:R-:W0:Y:S01]  /*0620*/  MUFU.RCP64H R9, R43 ;  /* 0x0000002b00097308 */ /* 0x000e220000001800 */
[----:B------:R-:W-:Y:S01]  /*0630*/  IMAD.MOV.U32 R8, RZ, RZ, 0x1 ;  /* 0x00000001ff087424 */ /* 0x000fe200078e00ff */
[----:B------:R-:W-:Y:S01]  /*0640*/  DFMA R18, R18, -R32, R34 ;  /* 0x800000201212722b */ /* 0x000fe20000000022 */
[----:B------:R-:W-:Y:S01]  /*0650*/  FSETP.GEU.AND P1, PT, |R23|, 6.5827683646048100446e-37, PT ;  /* 0x036000001700780b */ /* 0x000fe20003f2e200 */
[----:B------:R-:W-:Y:S05]  /*0660*/  BSSY.RECONVERGENT B2, `(.L_x_83) ;  /* 0x0000014000027945 */ /* 0x000fea0003800200 */
[----:B------:R1:W-:Y:S01]  /*0670*/  STG.E.64 desc[UR8][R26.64], R18 ;  /* 0x000000121a007986 */ /* 0x0003e2000c101b08 */
        /* <DEDUP_REMOVED lines=10> */
[----:B-1----:R-:W-:Y:S05]  /*0720*/  @P0 BRA P1, `(.L_x_84) ;  /* 0x00000000001c0947 */ /* 0x002fea0000800000 */
[----:B------:R-:W-:Y:S01]  /*0730*/  MOV R12, R22 ;  /* 0x00000016000c7202 */ /* 0x000fe20000000f00 */
[----:B------:R-:W-:Y:S01]  /*0740*/  IMAD.MOV.U32 R11, RZ, RZ, R23 ;  /* 0x000000ffff0b7224 */ /* 0x000fe200078e0017 */
[----:B------:R-:W-:Y:S01]  /*0750*/  MOV R8, 0x790 ;  /* 0x0000079000087802 */ /* 0x000fe20000000f00 */
[----:B------:R-:W-:Y:S02]  /*0760*/  IMAD.MOV.U32 R10, RZ, RZ, R42 ;  /* 0x000000ffff0a7224 */ /* 0x000fe400078e002a */
[----:B------:R-:W-:-:S07]  /*0770*/  IMAD.MOV.U32 R9, RZ, RZ, R43 ;  /* 0x000000ffff097224 */ /* 0x000fce00078e002b */
[----:B------:R-:W-:Y:S05]  /*0780*/  CALL.REL.NOINC `($__internal_2_$__cuda_sm20_div_rn_f64_full) ;  /* 0x0000001c00b47944 */ /* 0x000fea0003c00000 */
[----:B------:R-:W-:-:S07]  /*0790*/  MOV R8, R10 ;  /* 0x0000000a00087202 */ /* 0x000fce0000000f00 */
.L_x_84:
[----:B------:R-:W-:Y:S05]  /*07a0*/  BSYNC.RECONVERGENT B2 ;  /* 0x0000000000027941 */ /* 0x000fea0003800200 */
.L_x_83:
        /* <DEDUP_REMOVED lines=22> */
[----:B------:R-:W-:Y:S05]  /*0910*/  CALL.REL.NOINC `($__internal_2_$__cuda_sm20_div_rn_f64_full) ;  /* 0x0000001c00507944 */ /* 0x000fea0003c00000 */
[----:B------:R-:W-:-:S07]  /*0920*/  IMAD.MOV.U32 R8, RZ, RZ, R10 ;  /* 0x000000ffff087224 */ /* 0x000fce00078e000a */
.L_x_86:
[----:B------:R-:W-:Y:S05]  /*0930*/  BSYNC.RECONVERGENT B2 ;  /* 0x0000000000027941 */ /* 0x000fea0003800200 */
.L_x_85:
[----:B------:R-:W-:Y:S01]  /*0940*/  DFMA R14, R14, -R32, R8 ;  /* 0x800000200e0e722b */ /* 0x000fe20000000008 */
[----:B------:R-:W-:Y:S01]  /*0950*/  VIADD R3, R3, 0x1 ;  /* 0x0000000103037836 */ /* 0x000fe20000000000 */
[----:B------:R-:W-:Y:S01]  /*0960*/  IADD3 R5, PT, PT, R5, 0x80, RZ ;  /* 0x0000008005057810 */ /* 0x000fe20007ffe0ff */
[----:B------:R-:W-:-:S03]  /*0970*/  VIADD R4, R4, 0x80 ;  /* 0x0000008004047836 */ /* 0x000fc60000000000 */
[----:B------:R-:W-:Y:S01]  /*0980*/  ISETP.NE.AND P0, PT, R3, RZ, PT ;  /* 0x000000ff0300720c */ /* 0x000fe20003f05270 */
[----:B------:R0:W-:-:S12]  /*0990*/  STG.E.64 desc[UR8][R30.64], R14 ;  /* 0x0000000e1e007986 */ /* 0x0001d8000c101b08 */
[----:B------:R-:W-:Y:S05]  /*09a0*/  @P0 BRA `(.L_x_87) ;  /* 0xfffffff8000c0947 */ /* 0x000fea000383ffff */
.L_x_78:
[----:B------:R-:W-:Y:S05]  /*09b0*/  BSYNC.RECONVERGENT B1 ;  /* 0x0000000000017941 */ /* 0x000fea0003800200 */
.L_x_77:
[----:B------:R-:W-:-:S13]  /*09c0*/  ISETP.GE.U32.AND P0, PT, R2, 0x180, PT ;  /* 0x000001800200780c */ /* 0x000fda0003f06070 */
[----:B------:R-:W-:Y:S05]  /*09d0*/  @!P0 EXIT ;  /* 0x000000000000894d */ /* 0x000fea0003800000 */
[----:B------:R-:W1:Y:S01]  /*09e0*/  LDCU.64 UR6, c[0x0][0x398] ;  /* 0x00007300ff0677ac */ /* 0x000e620008000a00 */
[----:B------:R-:W2:Y:S01]  /*09f0*/  LDCU.64 UR4, c[0x0][0x3a8] ;  /* 0x00007500ff0477ac */ /* 0x000ea20008000a00 */
[----:B------:R-:W3:Y:S01]  /*0a00*/  LDCU UR10, c[0x0][0x3d0] ;  /* 0x00007a00ff0a77ac */ /* 0x000ee20008000800 */
[----:B------:R-:W4:Y:S01]  /*0a10*/  LDCU UR11, c[0x0][0x3d0] ;  /* 0x00007a00ff0b77ac */ /* 0x000f220008000800 */
[----:B-1----:R-:W-:Y:S02]  /*0a20*/  UIADD3 UR6, UP0, UPT, UR6, 0x800, URZ ;  /* 0x0000080006067890 */ /* 0x002fe4000ff1e0ff */
[----:B--2---:R-:W-:Y:S02]  /*0a30*/  UIADD3 UR4, UP1, UPT, UR4, 0x800, URZ ;  /* 0x0000080004047890 */ /* 0x004fe4000ff3e0ff */
[----:B------:R-:W-:Y:S01]  /*0a40*/  UIADD3.X UR7, UPT, UPT, URZ, UR7, URZ, UP0, !UPT ;  /* 0x00000007ff077290 */ /* 0x000fe200087fe4ff */
[--C-:B---3--:R-:W-:Y:S01]  /*0a50*/  IMAD R6, R6, UR10, R7.reuse ;  /* 0x0000000a06067c24 */ /* 0x108fe2000f8e0207 */
[----:B------:R-:W-:Y:S01]  /*0a60*/  UIADD3.X UR5, UPT, UPT, URZ, UR5, URZ, UP1, !UPT ;  /* 0x00000005ff057290 */ /* 0x000fe20008ffe4ff */
[----:B----4-:R-:W-:-:S11]  /*0a70*/  IMAD R0, R0, UR10, R7 ;  /* 0x0000000a00007c24 */ /* 0x010fd6000f8e0207 */
.L_x_120:
[----:B-1----:R-:W1:Y:S08]  /*0a80*/  LDC.64 R38, c[0x0][0x390] ;  /* 0x0000e400ff267b82 */ /* 0x002e700000000a00 */
[----:B------:R-:W2:Y:S08]  /*0a90*/  LDC.64 R36, c[0x0][0x380] ;  /* 0x0000e000ff247b82 */ /* 0x000eb00000000a00 */
[----:B------:R-:W3:Y:S01]  /*0aa0*/  LDC.64 R34, c[0x0][0x3b8] ;  /* 0x0000ee00ff227b82 */ /* 0x000ee20000000a00 */
[----:B-1----:R-:W-:-:S07]  /*0ab0*/  IMAD.WIDE R38, R0, 0x8, R38 ;  /* 0x0000000800267825 */ /* 0x002fce00078e0226 */
[----:B------:R-:W1:Y:S01]  /*0ac0*/  LDC.64 R32, c[0x0][0x3a0] ;  /* 0x0000e800ff207b82 */ /* 0x000e620000000a00 */
[----:B------:R-:W4:Y:S01]  /*0ad0*/  LDG.E.64 R10, desc[UR8][R38.64] ;  /* 0x00000008260a7981 */ /* 0x000f22000c1e1b00 */
[----:B------:R-:W-:Y:S01]  /*0ae0*/  MOV R26, UR4 ;  /* 0x00000004001a7c02 */ /* 0x000fe20008000f00 */
[----:B------:R-:W-:-:S05]  /*0af0*/  IMAD.U32 R28, RZ, RZ, UR6 ;  /* 0x00000006ff1c7e24 */ /* 0x000fca000f8e00ff */
[----:B0-----:R-:W0:Y:S01]  /*0b00*/  LDC.64 R30, c[0x0][0x3b0] ;  /* 0x0000ec00ff1e7b82 */ /* 0x001e220000000a00 */
[----:B------:R-:W-:Y:S02]  /*0b10*/  IMAD.U32 R29, RZ, RZ, UR7 ;  /* 0x00000007ff1d7e24 */ /* 0x000fe4000f8e00ff */
[----:B------:R-:W-:Y:S02]  /*0b20*/  IMAD.U32 R27, RZ, RZ, UR5 ;  /* 0x00000005ff1b7e24 */ /* 0x000fe4000f8e00ff */
[----:B--2---:R-:W-:-:S04]  /*0b30*/  IMAD.WIDE R36, R6, 0x8, R36 ;  /* 0x0000000806247825 */ /* 0x004fc800078e0224 */
[C---:B---3--:R-:W-:Y:S01]  /*0b40*/  IMAD.WIDE R34, R0.reuse, 0x8, R34 ;  /* 0x0000000800227825 */ /* 0x048fe200078e0222 */
[----:B------:R2:W5:Y:S03]  /*0b50*/  LDG.E.64 R20, desc[UR8][R36.64] ;  /* 0x0000000824147981 */ /* 0x000566000c1e1b00 */
[C---:B------:R-:W-:Y:S01]  /*0b60*/  IMAD.WIDE R28, R0.reuse, 0x8, R28 ;  /* 0x00000008001c7825 */ /* 0x040fe200078e021c */
[----:B------:R2:W5:Y:S03]  /*0b70*/  LDG.E.64 R2, desc[UR8][R34.64] ;  /* 0x0000000822027981 */ /* 0x000566000c1e1b00 */
[C---:B-1----:R-:W-:Y:S01]  /*0b80*/  IMAD.WIDE R32, R0.reuse, 0x8, R32 ;  /* 0x0000000800207825 */ /* 0x042fe200078e0220 */
[----:B------:R2:W5:Y:S03]  /*0b90*/  LDG.E.64 R18, desc[UR8][R28.64+-0x800] ;  /* 0xfff800081c127981 */ /* 0x000566000c1e1b00 */
[C---:B------:R-:W-:Y:S01]  /*0ba0*/  IMAD.WIDE R26, R0.reuse, 0x8, R26 ;  /* 0x00000008001a7825 */ /* 0x040fe200078e021a */
[----:B------:R2:W5:Y:S03]  /*0bb0*/  LDG.E.64 R16, desc[UR8][R32.64] ;  /* 0x0000000820107981 */ /* 0x000566000c1e1b00 */
[----:B0-----:R-:W-:Y:S01]  /*0bc0*/  IMAD.WIDE R30, R0, 0x8, R30 ;  /* 0x00000008001e7825 */ /* 0x001fe200078e021e */
[----:B------:R2:W5:Y:S04]  /*0bd0*/  LDG.E.64 R14, desc[UR8][R26.64+-0x800] ;  /* 0xfff800081a0e7981 */ /* 0x000568000c1e1b00 */
[----:B------:R2:W5:Y:S01]  /*0be0*/  LDG.E.64 R4, desc[UR8][R30.64] ;  /* 0x000000081e047981 */ /* 0x000562000c1e1b00 */
[----:B------:R-:W0:Y:S01]  /*0bf0*/  MUFU.RCP64H R9, R43 ;  /* 0x0000002b00097308 */ /* 0x000e220000001800 */
[----:B------:R-:W-:-:S06]  /*0c00*/  IMAD.MOV.U32 R8, RZ, RZ, 0x1 ;  /* 0x00000001ff087424 */ /* 0x000fcc00078e00ff */
[----:B0-----:R-:W-:-:S08]  /*0c10*/  DFMA R12, -R42, R8, 1 ;  /* 0x3ff000002a0c742b */ /* 0x001fd00000000108 */
[----:B------:R-:W-:-:S08]  /*0c20*/  DFMA R12, R12, R12, R12 ;  /* 0x0000000c0c0c722b */ /* 0x000fd0000000000c */
[----:B------:R-:W-:-:S08]  /*0c30*/  DFMA R12, R8, R12, R8 ;  /* 0x0000000c080c722b */ /* 0x000fd00000000008 */
[----:B------:R-:W-:-:S08]  /*0c40*/  DFMA R8, -R42, R12, 1 ;  /* 0x3ff000002a08742b */ /* 0x000fd0000000010c */
[----:B------:R-:W-:Y:S01]  /*0c50*/  DFMA R12, R12, R8, R12 ;  /* 0x000000080c0c722b */ /* 0x000fe2000000000c */
[----:B------:R-:W-:Y:S07]  /*0c60*/  BSSY.RECONVERGENT B1, `(.L_x_88) ;  /* 0x000000f000017945 */ /* 0x000fee0003800200 */
[----:B----4-:R-:W-:-:S08]  /*0c70*/  DMUL R24, R12, R10 ;  /* 0x0000000a0c187228 */ /* 0x010fd00000000000 */
[----:B------:R-:W-:-:S08]  /*0c80*/  DFMA R8, -R42, R24, R10 ;  /* 0x000000182a08722b */ /* 0x000fd0000000010a */
[----:B------:R-:W-:Y:S01]  /*0c90*/  DFMA R24, R12, R8, R24 ;  /* 0x000000080c18722b */ /* 0x000fe20000000018 */
[----:B------:R-:W-:-:S09]  /*0ca0*/  FSETP.GEU.AND P1, PT, |R11|, 6.5827683646048100446e-37, PT ;  /* 0x036000000b00780b */ /* 0x000fd20003f2e200 */
[----:B------:R-:W-:-:S05]  /*0cb0*/  FFMA R8, RZ, R43, R25 ;  /* 0x0000002bff087223 */ /* 0x000fca0000000019 */
[----:B------:R-:W-:-:S13]  /*0cc0*/  FSETP.GT.AND P0, PT, |R8|, 1.469367938527859385e-39, PT ;  /* 0x001000000800780b */ /* 0x000fda0003f04200 */
[----:B--2---:R-:W-:Y:S05]  /*0cd0*/  @P0 BRA P1, `(.L_x_89) ;  /* 0x00000000001c0947 */ /* 0x004fea0000800000 */
[----:B------:R-:W-:Y:S01]  /*0ce0*/  IMAD.MOV.U32 R12, RZ, RZ, R10 ;  /* 0x000000ffff0c7224 */ /* 0x000fe200078e000a */
[----:B------:R-:W-:Y:S01]  /*0cf0*/  MOV R10, R42 ;  /* 0x0000002a000a7202 */ /* 0x000fe20000000f00 */
[----:B------:R-:W-:Y:S01]  /*0d00*/  IMAD.MOV.U32 R9, RZ, RZ, R43 ;  /* 0x000000ffff097224 */ /* 0x000fe200078e002b */
[----:B------:R-:W-:-:S07]  /*0d10*/  MOV R8, 0xd30 ;  /* 0x00000d3000087802 */ /* 0x000fce0000000f00 */
[----:B-----5:R-:W-:Y:S05]  /*0d20*/  CALL.REL.NOINC `($__internal_2_$__cuda_sm20_div_rn_f64_full) ;  /* 0x00000018004c7944 */ /* 0x020fea0003c00000 */
[----:B------:R-:W-:Y:S02]  /*0d30*/  IMAD.MOV.U32 R24, RZ, RZ, R10 ;  /* 0x000000ffff187224 */ /* 0x000fe400078e000a */
[----:B------:R-:W-:-:S07]  /*0d40*/  IMAD.MOV.U32 R25, RZ, RZ, R9 ;  /* 0x000000ffff197224 */ /* 0x000fce00078e0009 */
.L_x_89:
[----:B------:R-:W-:Y:S05]  /*0d50*/  BSYNC.RECONVERGENT B1 ;  /* 0x0000000000017941 */ /* 0x000fea0003800200 */
.L_x_88:
        /* <DEDUP_REMOVED lines=21> */
[----:B------:R-:W-:Y:S01]  /*0eb0*/  IMAD.MOV.U32 R22, RZ, RZ, R10 ;  /* 0x000000ffff167224 */ /* 0x000fe200078e000a */
[----:B------:R-:W-:-:S07]  /*0ec0*/  MOV R23, R9 ;  /* 0x0000000900177202 */ /* 0x000fce0000000f00 */
.L_x_91:
[----:B------:R-:W-:Y:S05]  /*0ed0*/  BSYNC.RECONVERGENT B1 ;  /* 0x0000000000017941 */ /* 0x000fea0003800200 */
.L_x_90:
        /* <DEDUP_REMOVED lines=23> */
[----:B------:R-:W-:-:S07]  /*1050*/  MOV R8, R10 ;  /* 0x0000000a00087202 */ /* 0x000fce0000000f00 */
.L_x_93:
[----:B------:R-:W-:Y:S05]  /*1060*/  BSYNC.RECONVERGENT B1 ;  /* 0x0000000000017941 */ /* 0x000fea0003800200 */
.L_x_92:
        /* <DEDUP_REMOVED lines=24> */
.L_x_95:
[----:B------:R-:W-:Y:S05]  /*11f0*/  BSYNC.RECONVERGENT B1 ;  /* 0x0000000000017941 */ /* 0x000fea0003800200 */
.L_x_94:
[----:B------:R-:W-:Y:S01]  /*1200*/  DFMA R8, R2, -R22, R8 ;  /* 0x800000160208722b */ /* 0x000fe20000000008 */
[----:B------:R0:W5:Y:S06]  /*1210*/  LDG.E.64 R2, desc[UR8][R32.64+0x400] ;  /* 0x0004000820027981 */ /* 0x00016c000c1e1b00 */
[----:B------:R1:W-:Y:S04]  /*1220*/  STG.E.64 desc[UR8][R32.64], R8 ;  /* 0x0000000820007986 */ /* 0x0003e8000c101b08 */
[----:B------:R-:W2:Y:S04]  /*1230*/  LDG.E.64 R10, desc[UR8][R38.64+0x400] ;  /* 0x00040008260a7981 */ /* 0x000ea8000c1e1b00 */
[----:B------:R0:W5:Y:S04]  /*1240*/  LDG.E.64 R20, desc[UR8][R36.64+0x400] ;  /* 0x0004000824147981 */ /* 0x000168000c1e1b00 */
[----:B------:R0:W5:Y:S04]  /*1250*/  LDG.E.64 R4, desc[UR8][R28.64+-0x400] ;  /* 0xfffc00081c047981 */ /* 0x000168000c1e1b00 */
[----:B------:R0:W5:Y:S04]  /*1260*/  LDG.E.64 R14, desc[UR8][R26.64+-0x400] ;  /* 0xfffc00081a0e7981 */ /* 0x000168000c1e1b00 */
[----:B------:R0:W5:Y:S04]  /*1270*/  LDG.E.64 R16, desc[UR8][R30.64+0x400] ;  /* 0x000400081e107981 */ /* 0x000168000c1e1b00 */
[----:B------:R0:W5:Y:S01]  /*1280*/  LDG.E.64 R18, desc[UR8][R34.64+0x400] ;  /* 0x0004000822127981 */ /* 0x000162000c1e1b00 */
[----:B------:R-:W3:Y:S01]  /*1290*/  MUFU.RCP64H R13, R43 ;  /* 0x0000002b000d7308 */ /* 0x000ee20000001800 */
[----:B------:R-:W-:-:S06]  /*12a0*/  IMAD.MOV.U32 R12, RZ, RZ, 0x1 ;  /* 0x00000001ff0c7424 */ /* 0x000fcc00078e00ff */
[----:B---3--:R-:W-:-:S08]  /*12b0*/  DFMA R22, -R42, R12, 1 ;  /* 0x3ff000002a16742b */ /* 0x008fd0000000010c */
[----:B------:R-:W-:-:S08]  /*12c0*/  DFMA R22, R22, R22, R22 ;  /* 0x000000161616722b */ /* 0x000fd00000000016 */
[----:B------:R-:W-:-:S08]  /*12d0*/  DFMA R22, R12, R22, R12 ;  /* 0x000000160c16722b */ /* 0x000fd0000000000c */
[----:B-1----:R-:W-:-:S08]  /*12e0*/  DFMA R8, -R42, R22, 1 ;  /* 0x3ff000002a08742b */ /* 0x002fd00000000116 */
[----:B------:R-:W-:Y:S01]  /*12f0*/  DFMA R22, R22, R8, R22 ;  /* 0x000000081616722b */ /* 0x000fe20000000016 */
[----:B------:R-:W-:Y:S07]  /*1300*/  BSSY.RECONVERGENT B1, `(.L_x_96) ;  /* 0x000000f000017945 */ /* 0x000fee0003800200 */
[----:B--2---:R-:W-:-:S08]  /*1310*/  DMUL R24, R22, R10 ;  /* 0x0000000a16187228 */ /* 0x004fd00000000000 */
        /* <DEDUP_REMOVED lines=11> */
[----:B------:R-:W-:Y:S01]  /*13d0*/  IMAD.MOV.U32 R24, RZ, RZ, R10 ;  /* 0x000000ffff187224 */ /* 0x000fe200078e000a */
[----:B------:R-:W-:-:S07]  /*13e0*/  MOV R25, R9 ;  /* 0x0000000900197202 */ /* 0x000fce0000000f00 */
.L_x_97:
[----:B------:R-:W-:Y:S05]  /*13f0*/  BSYNC.RECONVERGENT B1 ;  /* 0x0000000000017941 */ /* 0x000fea0003800200 */
.L_x_96:
[----:B------:R-:W0:Y:S01]  /*1400*/  MUFU.RCP64H R9, R41 ;  /* 0x0000002900097308 */ /* 0x000e220000001800 */
[----:B------:R-:W-:Y:S01]  /*1410*/  IMAD.MOV.U32 R8, RZ, RZ, 0x1 ;  /* 0x00000001ff087424 */ /* 0x000fe200078e00ff */
[----:B-----5:R-:W-:Y:S01]  /*1420*/  FSETP.GEU.AND P1, PT, |R21|, 6.5827683646048100446e-37, PT ;  /* 0x036000001500780b */ /* 0x020fe20003f2e200 */
[----:B------:R-:W-:Y:S04]  /*1430*/  BSSY.RECONVERGENT B1, `(.L_x_98) ;  /* 0x0000014000017945 */ /* 0x000fe80003800200 */
        /* <DEDUP_REMOVED lines=17> */
[----:B------:R-:W-:Y:S01]  /*1550*/  MOV R22, R10 ;  /* 0x0000000a00167202 */ /* 0x000fe20000000f00 */
[----:B------:R-:W-:-:S07]  /*1560*/  IMAD.MOV.U32 R23, RZ, RZ, R9 ;  /* 0x000000ffff177224 */ /* 0x000fce00078e0009 */
.L_x_99:
[----:B------:R-:W-:Y:S05]  /*1570*/  BSYNC.RECONVERGENT B1 ;  /* 0x0000000000017941 */ /* 0x000fea0003800200 */
.L_x_98:
        /* <DEDUP_REMOVED lines=19> */
[----:B------:R-:W-:Y:S01]  /*16b0*/  MOV R9, R43 ;  /* 0x0000002b00097202 */ /* 0x000fe20000000f00 */
[----:B------:R-:W-:Y:S01]  /*16c0*/  IMAD.MOV.U32 R10, RZ, RZ, R42 ;  /* 0x000000ffff0a7224 */ /* 0x000fe200078e002a */
[----:B------:R-:W-:-:S07]  /*16d0*/  MOV R8, 0x16f0 ;  /* 0x000016f000087802 */ /* 0x000fce0000000f00 */
[----:B------:R-:W-:Y:S05]  /*16e0*/  CALL.REL.NOINC `($__internal_2_$__cuda_sm20_div_rn_f64_full) ;  /* 0x0000000c00dc7944 */ /* 0x000fea0003c00000 */
[----:B------:R-:W-:-:S07]  /*16f0*/  IMAD.MOV.U32 R8, RZ, RZ, R10 ;  /* 0x000000ffff087224 */ /* 0x000fce00078e000a */
.L_x_101:
[----:B------:R-:W-:Y:S05]  /*1700*/  BSYNC.RECONVERGENT B1 ;  /* 0x0000000000017941 */ /* 0x000fea0003800200 */
.L_x_100:
        /* <DEDUP_REMOVED lines=24> */
.L_x_103:
[----:B------:R-:W-:Y:S05]  /*1890*/  BSYNC.RECONVERGENT B1 ;  /* 0x0000000000017941 */ /* 0x000fea0003800200 */
.L_x_102:
        /* <DEDUP_REMOVED lines=14> */
[----:B------:R-:W-:-:S08]  /*1980*/  DFMA R2, -R42, R4, 1 ;  /* 0x3ff000002a02742b */ /* 0x000fd00000000104 */
[----:B-1----:R-:W-:Y:S01]  /*1990*/  DFMA R8, R4, R2, R4 ;  /* 0x000000020408722b */ /* 0x002fe20000000004 */
        /* <DEDUP_REMOVED lines=8> */
[----:B------:R-:W-:Y:S01]  /*1a20*/  MOV R12, R10 ;  /* 0x0000000a000c7202 */ /* 0x000fe20000000f00 */
[----:B------:R-:W-:Y:S01]  /*1a30*/  IMAD.MOV.U32 R10, RZ, RZ, R42 ;  /* 0x000000ffff0a7224 */ /* 0x000fe200078e002a */
[----:B------:R-:W-:Y:S01]  /*1a40*/  MOV R8, 0x1a70 ;  /* 0x00001a7000087802 */ /* 0x000fe20000000f00 */
[----:B------:R-:W-:-:S07]  /*1a50*/  IMAD.MOV.U32 R9, RZ, RZ, R43 ;  /* 0x000000ffff097224 */ /* 0x000fce00078e002b */
[----:B-----5:R-:W-:Y:S05]  /*1a60*/  CALL.REL.NOINC `($__internal_2_$__cuda_sm20_div_rn_f64_full) ;  /* 0x0000000800fc7944 */ /* 0x020fea0003c00000 */
[----:B------:R-:W-:Y:S01]  /*1a70*/  MOV R4, R10 ;  /* 0x0000000a00047202 */ /* 0x000fe20000000f00 */
[----:B------:R-:W-:-:S07]  /*1a80*/  IMAD.MOV.U32 R5, RZ, RZ, R9 ;  /* 0x000000ffff057224 */ /* 0x000fce00078e0009 */
.L_x_105:
[----:B------:R-:W-:Y:S05]  /*1a90*/  BSYNC.RECONVERGENT B1 ;  /* 0x0000000000017941 */ /* 0x000fea0003800200 */
.L_x_104:
        /* <DEDUP_REMOVED lines=15> */
[----:B------:R-:W-:Y:S01]  /*1b90*/  MOV R12, R22 ;  /* 0x00000016000c7202 */ /* 0x000fe20000000f00 */
[----:B------:R-:W-:Y:S01]  /*1ba0*/  IMAD.MOV.U32 R11, RZ, RZ, R23 ;  /* 0x000000ffff0b7224 */ /* 0x000fe200078e0017 */
[----:B------:R-:W-:Y:S01]  /*1bb0*/  MOV R9, R41 ;  /* 0x0000002900097202 */ /* 0x000fe20000000f00 */
[----:B------:R-:W-:Y:S01]  /*1bc0*/  IMAD.MOV.U32 R10, RZ, RZ, R40 ;  /* 0x000000ffff0a7224 */ /* 0x000fe200078e0028 */
[----:B------:R-:W-:-:S07]  /*1bd0*/  MOV R8, 0x1bf0 ;  /* 0x00001bf000087802 */ /* 0x000fce0000000f00 */
[----:B------:R-:W-:Y:S05]  /*1be0*/  CALL.REL.NOINC `($__internal_2_$__cuda_sm20_div_rn_f64_full) ;  /* 0x00000008009c7944 */ /* 0x000fea0003c00000 */
[----:B------:R-:W-:Y:S02]  /*1bf0*/  IMAD.MOV.U32 R2, RZ, RZ, R10 ;  /* 0x000000ffff027224 */ /* 0x000fe400078e000a */
[----:B------:R-:W-:-:S07]  /*1c00*/  IMAD.MOV.U32 R3, RZ, RZ, R9 ;  /* 0x000000ffff037224 */ /* 0x000fce00078e0009 */
.L_x_107:
[----:B------:R-:W-:Y:S05]  /*1c10*/  BSYNC.RECONVERGENT B1 ;  /* 0x0000000000017941 */ /* 0x000fea0003800200 */
.L_x_106:
[----:B------:R-:W0:Y:S01]  /*1c20*/  MUFU.RCP64H R9, R43 ;  /* 0x0000002b00097308 */ /* 0x000e220000001800 */
[----:B------:R-:W-:Y:S01]  /*1c30*/  MOV R8, 0x1 ;  /* 0x0000000100087802 */ /* 0x000fe20000000f00 */
        /* <DEDUP_REMOVED lines=22> */
.L_x_109:
[----:B------:R-:W-:Y:S05]  /*1da0*/  BSYNC.RECONVERGENT B1 ;  /* 0x0000000000017941 */ /* 0x000fea0003800200 */
.L_x_108:
        /* <DEDUP_REMOVED lines=24> */
.L_x_111:
[----:B------:R-:W-:Y:S05]  /*1f30*/  BSYNC.RECONVERGENT B1 ;  /* 0x0000000000017941 */ /* 0x000fea0003800200 */
.L_x_110:
[----:B------:R-:W-:Y:S01]  /*1f40*/  DFMA R14, R14, -R2, R8 ;  /* 0x800000020e0e722b */ /* 0x000fe20000000008 */
[----:B------:R0:W5:Y:S06]  /*1f50*/  LDG.E.64 R2, desc[UR8][R32.64+0xc00] ;  /* 0x000c000820027981 */ /* 0x00016c000c1e1b00 */
[----:B------:R0:W-:Y:S04]  /*1f60*/  STG.E.64 desc[UR8][R32.64+0x800], R14 ;  /* 0x0008000e20007986 */ /* 0x0001e8000c101b08 */
[----:B------:R-:W2:Y:S04]  /*1f70*/  LDG.E.64 R10, desc[UR8][R38.64+0xc00] ;  /* 0x000c0008260a7981 */ /* 0x000ea8000c1e1b00 */
[----:B------:R-:W5:Y:S04]  /*1f80*/  LDG.E.64 R36, desc[UR8][R36.64+0xc00] ;  /* 0x000c000824247981 */ /* 0x000f68000c1e1b00 */
[----:B------:R-:W5:Y:S04]  /*1f90*/  LDG.E.64 R26, desc[UR8][R26.64+0x400] ;  /* 0x000400081a1a7981 */ /* 0x000f68000c1e1b00 */
[----:B------:R-:W5:Y:S04]  /*1fa0*/  LDG.E.64 R30, desc[UR8][R30.64+0xc00] ;  /* 0x000c00081e1e7981 */ /* 0x000f68000c1e1b00 */
[----:B------:R-:W5:Y:S04]  /*1fb0*/  LDG.E.64 R34, desc[UR8][R34.64+0xc00] ;  /* 0x000c000822227981 */ /* 0x000f68000c1e1b00 */
[----:B------:R0:W5:Y:S01]  /*1fc0*/  LDG.E.64 R4, desc[UR8][R28.64+0x400] ;  /* 0x000400081c047981 */ /* 0x000162000c1e1b00 */
[----:B------:R-:W1:Y:S01]  /*1fd0*/  MUFU.RCP64H R9, R43 ;  /* 0x0000002b00097308 */ /* 0x000e620000001800 */
[----:B------:R-:W-:-:S06]  /*1fe0*/  MOV R8, 0x1 ;  /* 0x0000000100087802 */ /* 0x000fcc0000000f00 */
[----:B-1----:R-:W-:-:S08]  /*1ff0*/  DFMA R12, -R42, R8, 1 ;  /* 0x3ff000002a0c742b */ /* 0x002fd00000000108 */
[----:B------:R-:W-:-:S08]  /*2000*/  DFMA R12, R12, R12, R12 ;  /* 0x0000000c0c0c722b */ /* 0x000fd0000000000c */
[----:B------:R-:W-:-:S08]  /*2010*/  DFMA R12, R8, R12, R8 ;  /* 0x0000000c080c722b */ /* 0x000fd00000000008 */
[----:B------:R-:W-:-:S08]  /*2020*/  DFMA R8, -R42, R12, 1 ;  /* 0x3ff000002a08742b */ /* 0x000fd0000000010c */
        /* <DEDUP_REMOVED lines=16> */
.L_x_113:
[----:B------:R-:W-:Y:S05]  /*2130*/  BSYNC.RECONVERGENT B1 ;  /* 0x0000000000017941 */ /* 0x000fea0003800200 */
.L_x_112:
        /* <DEDUP_REMOVED lines=23> */
.L_x_115:
[----:B------:R-:W-:Y:S05]  /*22b0*/  BSYNC.RECONVERGENT B1 ;  /* 0x0000000000017941 */ /* 0x000fea0003800200 */
.L_x_114:
        /* <DEDUP_REMOVED lines=24> */
.L_x_117:
[----:B------:R-:W-:Y:S05]  /*2440*/  BSYNC.RECONVERGENT B1 ;  /* 0x0000000000017941 */ /* 0x000fea0003800200 */
.L_x_116:
        /* <DEDUP_REMOVED lines=24> */
.L_x_119:
[----:B------:R-:W-:Y:S05]  /*25d0*/  BSYNC.RECONVERGENT B1 ;  /* 0x0000000000017941 */ /* 0x000fea0003800200 */
.L_x_118:
[----:B------:R-:W-:Y:S01]  /*25e0*/  DFMA R34, R34, -R14, R8 ;  /* 0x8000000e2222722b */ /* 0x000fe20000000008 */
[----:B------:R-:W-:Y:S01]  /*25f0*/  VIADD R7, R7, 0x200 ;  /* 0x0000020007077836 */ /* 0x000fe20000000000 */
[----:B------:R-:W-:Y:S01]  /*2600*/  IADD3 R0, PT, PT, R0, 0x200, RZ ;  /* 0x0000020000007810 */ /* 0x000fe20007ffe0ff */
[----:B------:R-:W-:-:S03]  /*2610*/  VIADD R6, R6, 0x200 ;  /* 0x0000020006067836 */ /* 0x000fc60000000000 */
[----:B------:R-:W-:Y:S01]  /*2620*/  ISETP.GE.AND P0, PT, R7, UR11, PT ;  /* 0x0000000b07007c0c */ /* 0x000fe2000bf06270 */
[----:B------:R1:W-:-:S12]  /*2630*/  STG.E.64 desc[UR8][R32.64+0xc00], R34 ;  /* 0x000c002220007986 */ /* 0x0003d8000c101b08 */
[----:B------:R-:W-:Y:S05]  /*2640*/  @!P0 BRA `(.L_x_120) ;  /* 0xffffffe4000c8947 */ /* 0x000fea000383ffff */
[----:B------:R-:W-:Y:S05]  /*2650*/  EXIT ;  /* 0x000000000000794d */ /* 0x000fea0003800000 */
        .weak           $__internal_2_$__cuda_sm20_div_rn_f64_full
        .type           $__internal_2_$__cuda_sm20_div_rn_f64_full,@function
        .size           $__internal_2_$__cuda_sm20_div_rn_f64_full,(.L_x_223 - $__internal_2_$__cuda_sm20_div_rn_f64_full)
$__internal_2_$__cuda_sm20_div_rn_f64_full:
[C---:B------:R-:W-:Y:S01]  /*2660*/  FSETP.GEU.AND P0, PT, |R9|.reuse, 1.469367938527859385e-39, PT ;  /* 0x001000000900780b */ /* 0x040fe20003f0e200 */
[----:B------:R-:W-:Y:S01]  /*2670*/  IMAD.MOV.U32 R44, RZ, RZ, R10 ;  /* 0x000000ffff2c7224 */ /* 0x000fe200078e000a */
[----:B------:R-:W-:Y:S01]  /*2680*/  LOP3.LUT R13, R9, 0x800fffff, RZ, 0xc0, !PT ;  /* 0x800fffff090d7812 */ /* 0x000fe200078ec0ff */
[----:B------:R-:W-:Y:S01]  /*2690*/  IMAD.MOV.U32 R45, RZ, RZ, R9 ;  /* 0x000000ffff2d7224 */ /* 0x000fe200078e0009 */
[----:B------:R-:W-:Y:S01]  /*26a0*/  MOV R46, R10 ;  /* 0x0000000a002e7202 */ /* 0x000fe20000000f00 */
[----:B------:R-:W-:Y:S01]  /*26b0*/  IMAD.MOV.U32 R51, RZ, RZ, R11 ;  /* 0x000000ffff337224 */ /* 0x000fe200078e000b */
[----:B------:R-:W-:Y:S01]  /*26c0*/  LOP3.LUT R47, R13, 0x3ff00000, RZ, 0xfc, !PT ;  /* 0x3ff000000d2f7812 */ /* 0x000fe200078efcff */
[----:B------:R-:W-:Y:S01]  /*26d0*/  IMAD.MOV.U32 R50, RZ, RZ, R12 ;  /* 0x000000ffff327224 */ /* 0x000fe200078e000c */
[----:B------:R-:W-:Y:S01]  /*26e0*/  MOV R48, 0x1 ;  /* 0x0000000100307802 */ /* 0x000fe20000000f00 */
[----:B------:R-:W-:Y:S01]  /*26f0*/  BSSY.RECONVERGENT B0, `(.L_x_121) ;  /* 0x0000057000007945 */ /* 0x000fe20003800200 */
[----:B------:R-:W-:-:S02]  /*2700*/  FSETP.GEU.AND P2, PT, |R51|, 1.469367938527859385e-39, PT ;  /* 0x001000003300780b */ /* 0x000fc40003f4e200 */
[----:B------:R-:W-:Y:S01]  /*2710*/  LOP3.LUT R10, R51, 0x7ff00000, RZ, 0xc0, !PT ;  /* 0x7ff00000330a7812 */ /* 0x000fe200078ec0ff */
[----:B------:R-:W-:Y:S01]  /*2720*/  @!P0 DMUL R46, R44, 8.98846567431157953865e+307 ;  /* 0x7fe000002c2e8828 */ /* 0x000fe20000000000 */
[----:B------:R-:W-:Y:S01]  /*2730*/  LOP3.LUT R11, R9, 0x7ff00000, RZ, 0xc0, !PT ;  /* 0x7ff00000090b7812 */ /* 0x000fe200078ec0ff */
[----:B------:R-:W-:-:S03]  /*2740*/  IMAD.MOV.U32 R9, RZ, RZ, 0x1ca00000 ;  /* 0x1ca00000ff097424 */ /* 0x000fc600078e00ff */
[C---:B------:R-:W-:Y:S01]  /*2750*/  ISETP.GE.U32.AND P1, PT, R10.reuse, R11, PT ;  /* 0x0000000b0a00720c */ /* 0x040fe20003f26070 */
[----:B------:R-:W0:Y:S04]  /*2760*/  MUFU.RCP64H R49, R47 ;  /* 0x0000002f00317308 */ /* 0x000e280000001800 */
[----:B------:R-:W-:Y:S02]  /*2770*/  @!P2 LOP3.LUT R12, R45, 0x7ff00000, RZ, 0xc0, !PT ;  /* 0x7ff000002d0ca812 */ /* 0x000fe400078ec0ff */
[----:B------:R-:W-:Y:S02]  /*2780*/  @!P0 LOP3.LUT R11, R47, 0x7ff00000, RZ, 0xc0, !PT ;  /* 0x7ff000002f0b8812 */ /* 0x000fe400078ec0ff */
[----:B------:R-:W-:Y:S02]  /*2790*/  @!P2 ISETP.GE.U32.AND P3, PT, R10, R12, PT ;  /* 0x0000000c0a00a20c */ /* 0x000fe40003f66070 */
[----:B------:R-:W-:-:S02]  /*27a0*/  SEL R12, R9, 0x63400000, !P1 ;  /* 0x63400000090c7807 */ /* 0x000fc40004800000 */
[----:B------:R-:W-:-:S04]  /*27b0*/  @!P2 SEL R13, R9, 0x63400000, !P3 ;  /* 0x63400000090da807 */ /* 0x000fc80005800000 */
[----:B------:R-:W-:Y:S01]  /*27c0*/  @!P2 LOP3.LUT R13, R13, 0x80000000, R51, 0xf8, !PT ;  /* 0x800000000d0da812 */ /* 0x000fe200078ef833 */
[----:B0-----:R-:W-:-:S03]  /*27d0*/  DFMA R52, R48, -R46, 1 ;  /* 0x3ff000003034742b */ /* 0x001fc6000000082e */
[----:B------:R-:W-:-:S05]  /*27e0*/  @!P2 LOP3.LUT R13, R13, 0x100000, RZ, 0xfc, !PT ;  /* 0x001000000d0da812 */ /* 0x000fca00078efcff */
[----:B------:R-:W-:-:S08]  /*27f0*/  DFMA R52, R52, R52, R52 ;  /* 0x000000343434722b */ /* 0x000fd00000000034 */
[----:B------:R-:W-:Y:S01]  /*2800*/  DFMA R48, R48, R52, R48 ;  /* 0x000000343030722b */ /* 0x000fe20000000030 */
[----:B------:R-:W-:Y:S01]  /*2810*/  LOP3.LUT R53, R12, 0x800fffff, R51, 0xf8, !PT ;  /* 0x800fffff0c357812 */ /* 0x000fe200078ef833 */
[----:B------:R-:W-:Y:S01]  /*2820*/  IMAD.MOV.U32 R52, RZ, RZ, R50 ;  /* 0x000000ffff347224 */ /* 0x000fe200078e0032 */
[----:B------:R-:W-:-:S05]  /*2830*/  @!P2 MOV R12, RZ ;  /* 0x000000ff000ca202 */ /* 0x000fca0000000f00 */
[----:B------:R-:W-:Y:S02]  /*2840*/  DFMA R54, R48, -R46, 1 ;  /* 0x3ff000003036742b */ /* 0x000fe4000000082e */
[----:B------:R-:W-:-:S06]  /*2850*/  @!P2 DFMA R52, R52, 2, -R12 ;  /* 0x400000003434a82b */ /* 0x000fcc000000080c */
[----:B------:R-:W-:-:S08]  /*2860*/  DFMA R54, R48, R54, R48 ;  /* 0x000000363036722b */ /* 0x000fd00000000030 */
[----:B------:R-:W-:-:S08]  /*2870*/  DMUL R12, R54, R52 ;  /* 0x00000034360c7228 */ /* 0x000fd00000000000 */
[----:B------:R-:W-:-:S08]  /*2880*/  DFMA R48, R12, -R46, R52 ;  /* 0x8000002e0c30722b */ /* 0x000fd00000000034 */
[----:B------:R-:W-:Y:S01]  /*2890*/  DFMA R48, R54, R48, R12 ;  /* 0x000000303630722b */ /* 0x000fe2000000000c */
[----:B------:R-:W-:Y:S01]  /*28a0*/  IMAD.MOV.U32 R12, RZ, RZ, R10 ;  /* 0x000000ffff0c7224 */ /* 0x000fe200078e000a */
[----:B------:R-:W-:-:S05]  /*28b0*/  @!P2 LOP3.LUT R12, R53, 0x7ff00000, RZ, 0xc0, !PT ;  /* 0x7ff00000350ca812 */ /* 0x000fca00078ec0ff */
[----:B------:R-:W-:-:S05]  /*28c0*/  VIADD R13, R12, 0xffffffff ;  /* 0xffffffff0c0d7836 */ /* 0x000fca0000000000 */
[----:B------:R-:W-:Y:S02]  /*28d0*/  ISETP.GT.U32.AND P0, PT, R13, 0x7feffffe, PT ;  /* 0x7feffffe0d00780c */ /* 0x000fe40003f04070 */
[----:B------:R-:W-:-:S04]  /*28e0*/  IADD3 R13, PT, PT, R11, -0x1, RZ ;  /* 0xffffffff0b0d7810 */ /* 0x000fc80007ffe0ff */
[----:B------:R-:W-:-:S13]  /*28f0*/  ISETP.GT.U32.OR P0, PT, R13, 0x7feffffe, P0 ;  /* 0x7feffffe0d00780c */ /* 0x000fda0000704470 */
[----:B------:R-:W-:Y:S05]  /*2900*/  @P0 BRA `(.L_x_122) ;  /* 0x0000000000740947 */ /* 0x000fea0003800000 */
[----:B------:R-:W-:-:S04]  /*2910*/  LOP3.LUT R11, R45, 0x7ff00000, RZ, 0xc0, !PT ;  /* 0x7ff000002d0b7812 */ /* 0x000fc800078ec0ff */
[CC--:B------:R-:W-:Y:S02]  /*2920*/  VIADDMNMX R12, R10.reuse, -R11.reuse, 0xb9600000, !PT ;  /* 0xb96000000a0c7446 */ /* 0x0c0fe4000780090b */
[----:B------:R-:W-:Y:S02]  /*2930*/  ISETP.GE.U32.AND P0, PT, R10, R11, PT ;  /* 0x0000000b0a00720c */ /* 0x000fe40003f06070 */
[----:B------:R-:W-:Y:S02]  /*2940*/  VIMNMX R12, PT, PT, R12, 0x46a00000, PT ;  /* 0x46a000000c0c7848 */ /* 0x000fe40003fe0100 */
[----:B------:R-:W-:Y:S02]  /*2950*/  SEL R9, R9, 0x63400000, !P0 ;  /* 0x6340000009097807 */ /* 0x000fe40004000000 */
[----:B------:R-:W-:-:S03]  /*2960*/  MOV R10, RZ ;  /* 0x000000ff000a7202 */ /* 0x000fc60000000f00 */
[----:B------:R-:W-:-:S04]  /*2970*/  IMAD.IADD R9, R12, 0x1, -R9 ;  /* 0x000000010c097824 */ /* 0x000fc800078e0a09 */
[----:B------:R-:W-:-:S06]  /*2980*/  VIADD R11, R9, 0x7fe00000 ;  /* 0x7fe00000090b7836 */ /* 0x000fcc0000000000 */
[----:B------:R-:W-:-:S10]  /*2990*/  DMUL R54, R48, R10 ;  /* 0x0000000a30367228 */ /* 0x000fd40000000000 */
[----:B------:R-:W-:-:S13]  /*29a0*/  FSETP.GTU.AND P0, PT, |R55|, 1.469367938527859385e-39, PT ;  /* 0x001000003700780b */ /* 0x000fda0003f0c200 */
[----:B------:R-:W-:Y:S05]  /*29b0*/  @P0 BRA `(.L_x_123) ;  /* 0x0000000000a80947 */ /* 0x000fea0003800000 */
[----:B------:R-:W-:Y:S01]  /*29c0*/  DFMA R46, R48, -R46, R52 ;  /* 0x8000002e302e722b */ /* 0x000fe20000000034 */
[----:B------:R-:W-:-:S09]  /*29d0*/  IMAD.MOV.U32 R44, RZ, RZ, RZ ;  /* 0x000000ffff2c7224 */ /* 0x000fd200078e00ff */
[C---:B------:R-:W-:Y:S02]  /*29e0*/  FSETP.NEU.AND P0, PT, R47.reuse, RZ, PT ;  /* 0x000000ff2f00720b */ /* 0x040fe40003f0d000 */
[----:B------:R-:W-:-:S04]  /*29f0*/  LOP3.LUT R10, R47, 0x80000000, R45, 0x48, !PT ;  /* 0x800000002f0a7812 */ /* 0x000fc800078e482d */
[----:B------:R-:W-:-:S07]  /*2a00*/  LOP3.LUT R45, R10, R11, RZ, 0xfc, !PT ;  /* 0x0000000b0a2d7212 */ /* 0x000fce00078efcff */
[----:B------:R-:W-:Y:S05]  /*2a10*/  @!P0 BRA `(.L_x_123) ;  /* 0x0000000000908947 */ /* 0x000fea0003800000 */
[----:B------:R-:W-:Y:S01]  /*2a20*/  IMAD.MOV R13, RZ, RZ, -R9 ;  /* 0x000000ffff0d7224 */ /* 0x000fe200078e0a09 */
[----:B------:R-:W-:Y:S02]  /*2a30*/  MOV R12, RZ ;  /* 0x000000ff000c7202 */ /* 0x000fe40000000f00 */
[----:B------:R-:W-:-:S04]  /*2a40*/  IADD3 R9, PT, PT, -R9, -0x43300000, RZ ;  /* 0xbcd0000009097810 */ /* 0x000fc80007ffe1ff */
[----:B------:R-:W-:Y:S02]  /*2a50*/  DFMA R12, R54, -R12, R48 ;  /* 0x8000000c360c722b */ /* 0x000fe40000000030 */
[----:B------:R-:W-:-:S08]  /*2a60*/  DMUL.RP R48, R48, R44 ;  /* 0x0000002c30307228 */ /* 0x000fd00000008000 */
[----:B------:R-:W-:Y:S02]  /*2a70*/  FSETP.NEU.AND P0, PT, |R13|, R9, PT ;  /* 0x000000090d00720b */ /* 0x000fe40003f0d200 */
[----:B------:R-:W-:Y:S02]  /*2a80*/  LOP3.LUT R10, R49, R10, RZ, 0x3c, !PT ;  /* 0x0000000a310a7212 */ /* 0x000fe400078e3cff */
[----:B------:R-:W-:Y:S02]  /*2a90*/  FSEL R9, R48, R54, !P0 ;  /* 0x0000003630097208 */ /* 0x000fe40004000000 */
[----:B------:R-:W-:-:S03]  /*2aa0*/  FSEL R10, R10, R55, !P0 ;  /* 0x000000370a0a7208 */ /* 0x000fc60004000000 */
[----:B------:R-:W-:Y:S02]  /*2ab0*/  IMAD.MOV.U32 R54, RZ, RZ, R9 ;  /* 0x000000ffff367224 */ /* 0x000fe400078e0009 */
[----:B------:R-:W-:Y:S01]  /*2ac0*/  IMAD.MOV.U32 R55, RZ, RZ, R10 ;  /* 0x000000ffff377224 */ /* 0x000fe200078e000a */
[----:B------:R-:W-:Y:S06]  /*2ad0*/  BRA `(.L_x_123) ;  /* 0x0000000000607947 */ /* 0x000fec0003800000 */
.L_x_122:
[----:B------:R-:W-:-:S14]  /*2ae0*/  DSETP.NAN.AND P0, PT, R50, R50, PT ;  /* 0x000000323200722a */ /* 0x000fdc0003f08000 */
[----:B------:R-:W-:Y:S05]  /*2af0*/  @P0 BRA `(.L_x_124) ;  /* 0x00000000004c0947 */ /* 0x000fea0003800000 */
[----:B------:R-:W-:-:S14]  /*2b00*/  DSETP.NAN.AND P0, PT, R44, R44, PT ;  /* 0x0000002c2c00722a */ /* 0x000fdc0003f08000 */
[----:B------:R-:W-:Y:S05]  /*2b10*/  @P0 BRA `(.L_x_125) ;  /* 0x0000000000340947 */ /* 0x000fea0003800000 */
[----:B------:R-:W-:Y:S01]  /*2b20*/  ISETP.NE.AND P0, PT, R12, R11, PT ;  /* 0x0000000b0c00720c */ /* 0x000fe20003f05270 */
[----:B------:R-:W-:Y:S01]  /*2b30*/  IMAD.MOV.U32 R55, RZ, RZ, -0x80000 ;  /* 0xfff80000ff377424 */ /* 0x000fe200078e00ff */
[----:B------:R-:W-:-:S11]  /*2b40*/  MOV R54, 0x0 ;  /* 0x0000000000367802 */ /* 0x000fd60000000f00 */
[----:B------:R-:W-:Y:S05]  /*2b50*/  @!P0 BRA `(.L_x_123) ;  /* 0x0000000000408947 */ /* 0x000fea0003800000 */
[----:B------:R-:W-:Y:S02]  /*2b60*/  ISETP.NE.AND P0, PT, R12, 0x7ff00000, PT ;  /* 0x7ff000000c00780c */ /* 0x000fe40003f05270 */
[----:B------:R-:W-:Y:S02]  /*2b70*/  LOP3.LUT R9, R51, 0x80000000, R45, 0x48, !PT ;  /* 0x8000000033097812 */ /* 0x000fe400078e482d */
[----:B------:R-:W-:-:S13]  /*2b80*/  ISETP.EQ.OR P0, PT, R11, RZ, !P0 ;  /* 0x000000ff0b00720c */ /* 0x000fda0004702670 */
[----:B------:R-:W-:Y:S01]  /*2b90*/  @P0 LOP3.LUT R10, R9, 0x7ff00000, RZ, 0xfc, !PT ;  /* 0x7ff00000090a0812 */ /* 0x000fe200078efcff */
[----:B------:R-:W-:Y:S01]  /*2ba0*/  @!P0 IMAD.MOV.U32 R54, RZ, RZ, RZ ;  /* 0x000000ffff368224 */ /* 0x000fe200078e00ff */
[----:B------:R-:W-:Y:S01]  /*2bb0*/  @!P0 MOV R55, R9 ;  /* 0x0000000900378202 */ /* 0x000fe20000000f00 */
[----:B------:R-:W-:Y:S02]  /*2bc0*/  @P0 IMAD.MOV.U32 R54, RZ, RZ, RZ ;  /* 0x000000ffff360224 */ /* 0x000fe400078e00ff */
[----:B------:R-:W-:Y:S01]  /*2bd0*/  @P0 IMAD.MOV.U32 R55, RZ, RZ, R10 ;  /* 0x000000ffff370224 */ /* 0x000fe200078e000a */
[----:B------:R-:W-:Y:S06]  /*2be0*/  BRA `(.L_x_123) ;  /* 0x00000000001c7947 */ /* 0x000fec0003800000 */
.L_x_125:
[----:B------:R-:W-:Y:S02]  /*2bf0*/  LOP3.LUT R9, R45, 0x80000, RZ, 0xfc, !PT ;  /* 0x000800002d097812 */ /* 0x000fe400078efcff */
[----:B------:R-:W-:-:S03]  /*2c00*/  MOV R54, R44 ;  /* 0x0000002c00367202 */ /* 0x000fc60000000f00 */
[----:B------:R-:W-:Y:S01]  /*2c10*/  IMAD.MOV.U32 R55, RZ, RZ, R9 ;  /* 0x000000ffff377224 */ /* 0x000fe200078e0009 */
[----:B------:R-:W-:Y:S06]  /*2c20*/  BRA `(.L_x_123) ;  /* 0x00000000000c7947 */ /* 0x000fec0003800000 */
.L_x_124:
[----:B------:R-:W-:Y:S01]  /*2c30*/  LOP3.LUT R9, R51, 0x80000, RZ, 0xfc, !PT ;  /* 0x0008000033097812 */ /* 0x000fe200078efcff */
[----:B------:R-:W-:-:S03]  /*2c40*/  IMAD.MOV.U32 R54, RZ, RZ, R50 ;  /* 0x000000ffff367224 */ /* 0x000fc600078e0032 */
[----:B------:R-:W-:-:S07]  /*2c50*/  MOV R55, R9 ;  /* 0x0000000900377202 */ /* 0x000fce0000000f00 */
.L_x_123:
[----:B------:R-:W-:Y:S05]  /*2c60*/  BSYNC.RECONVERGENT B0 ;  /* 0x0000000000007941 */ /* 0x000fea0003800200 */
.L_x_121:
[----:B------:R-:W-:Y:S01]  /*2c70*/  MOV R12, R8 ;  /* 0x00000008000c7202 */ /* 0x000fe20000000f00 */
[----:B------:R-:W-:Y:S02]  /*2c80*/  IMAD.MOV.U32 R13, RZ, RZ, 0x0 ;  /* 0x00000000ff0d7424 */ /* 0x000fe400078e00ff */
[----:B------:R-:W-:Y:S02]  /*2c90*/  IMAD.MOV.U32 R10, RZ, RZ, R54 ;  /* 0x000000ffff0a7224 */ /* 0x000fe400078e0036 */
[----:B------:R-:W-:Y:S01]  /*2ca0*/  IMAD.MOV.U32 R9, RZ, RZ, R55 ;  /* 0x000000ffff097224 */ /* 0x000fe200078e0037 */
[----:B------:R-:W-:Y:S06]  /*2cb0*/  RET.REL.NODEC R12 `(_Z25cuda_get_soap_der_two_twoPdS_S_S_S_S_S_S_Piiiiiii) ;  /* 0xffffffd00cd07950 */ /* 0x000fec0003c3ffff */
.L_x_126:
        /* <DEDUP_REMOVED lines=12> */
.L_x_223:


//--------------------- .text._Z25cuda_get_soap_der_two_onePdS_S_S_S_S_S_S_Piiiiiii --------------------------
	.section	.text._Z25cuda_get_soap_der_two_onePdS_S_S_S_S_S_S_Piiiiiii,"ax",@progbits
	.align	128
        .global         _Z25cuda_get_soap_der_two_onePdS_S_S_S_S_S_S_Piiiiiii
        .type           _Z25cuda_get_soap_der_two_onePdS_S_S_S_S_S_S_Piiiiiii,@function
        .size           _Z25cuda_get_soap_der_two_onePdS_S_S_S_S_S_S_Piiiiiii,(.L_x_232 - _Z25cuda_get_soap_der_two_onePdS_S_S_S_S_S_S_Piiiiiii)
        .other          _Z25cuda_get_soap_der_two_onePdS_S_S_S_S_S_S_Piiiiiii,@"STO_CUDA_ENTRY STV_DEFAULT"
_Z25cuda_get_soap_der_two_onePdS_S_S_S_S_S_S_Piiiiiii:
.text._Z25cuda_get_soap_der_two_onePdS_S_S_S_S_S_S_Piiiiiii:
[----:B------:R-:W-:Y:S01]  /*0000*/  LDC R1, c[0x0][0x37c] ;  /* 0x0000df00ff017b82 */ /* 0x000fe20000000800 */
[----:B------:R-:W0:Y:S01]  /*0010*/  S2R R0, SR_TID.X ;  /* 0x0000000000007919 */ /* 0x000e220000002100 */
[----:B------:R-:W0:Y:S01]  /*0020*/  LDCU UR10, c[0x0][0x3d0] ;  /* 0x00007a00ff0a77ac */ /* 0x000e220008000800 */
[----:B------:R-:W-:Y:S01]  /*0030*/  BSSY.RECONVERGENT B0, `(.L_x_127) ;  /* 0x00000c6000007945 */ /* 0x000fe20003800200 */
[----:B------:R-:W-:Y:S01]  /*0040*/  CS2R R6, SRZ ;  /* 0x0000000000067805 */ /* 0x000fe2000001ff00 */
[----:B------:R-:W1:Y:S01]  /*0050*/  S2R R3, SR_CTAID.X ;  /* 0x0000000000037919 */ /* 0x000e620000002500 */
[----:B------:R-:W2:Y:S01]  /*0060*/  LDCU.64 UR8, c[0x0][0x358] ;  /* 0x00006b00ff0877ac */ /* 0x000ea20008000a00 */
[----:B------:R-:W-:Y:S02]  /*0070*/  CS2R R30, SRZ ;  /* 0x00000000001e7805 */ /* 0x000fe4000001ff00 */
[----:B------:R-:W-:Y:S02]  /*0080*/  CS2R R8, SRZ ;  /* 0x0000000000087805 */ /* 0x000fe4000001ff00 */
[----:B0-----:R-:W-:-:S13]  /*0090*/  ISETP.GE.AND P0, PT, R0, UR10, PT ;  /* 0x0000000a00007c0c */ /* 0x001fda000bf06270 */
[----:B-12---:R-:W-:Y:S05]  /*00a0*/  @P0 BRA `(.L_x_128) ;  /* 0x0000000800f80947 */ /* 0x006fea0003800000 */
[----:B------:R-:W0:Y:S02]  /*00b0*/  LDC.64 R10, c[0x0][0x3c0] ;  /* 0x0000f000ff0a7b82 */ /* 0x000e240000000a00 */
[----:B0-----:R-:W-:-:S06]  /*00c0*/  IMAD.WIDE.U32 R10, R3, 0x4, R10 ;  /* 0x00000004030a7825 */ /* 0x001fcc00078e000a */
[----:B------:R-:W2:Y:S01]  /*00d0*/  LDG.E R10, desc[UR8][R10.64] ;  /* 0x000000080a0a7981 */ /* 0x000ea2000c1e1900 */
[----:B------:R-:W-:Y:S01]  /*00e0*/  LOP3.LUT R4, RZ, R0, RZ, 0x33, !PT ;  /* 0x00000000ff047212 */ /* 0x000fe200078e33ff */
[----:B------:R-:W-:Y:S01]  /*00f0*/  BSSY.RECONVERGENT B1, `(.L_x_129) ;  /* 0x0000058000017945 */ /* 0x000fe20003800200 */
[----:B------:R-:W-:Y:S01]  /*0100*/  IMAD.MOV.U32 R2, RZ, RZ, R0 ;  /* 0x000000ffff027224 */ /* 0x000fe200078e0000 */
[----:B------:R-:W-:Y:S02]  /*0110*/  CS2R R8, SRZ ;  /* 0x0000000000087805 */ /* 0x000fe4000001ff00 */
[----:B------:R-:W-:Y:S01]  /*0120*/  CS2R R30, SRZ ;  /* 0x00000000001e7805 */ /* 0x000fe2000001ff00 */
[----:B------:R-:W-:Y:S01]  /*0130*/  VIADD R4, R4, UR10 ;  /* 0x0000000a04047c36 */ /* 0x000fe20008000000 */
[----:B------:R-:W-:-:S04]  /*0140*/  CS2R R6, SRZ ;  /* 0x0000000000067805 */ /* 0x000fc8000001ff00 */
[C---:B------:R-:W-:Y:S02]  /*0150*/  ISETP.GE.U32.AND P0, PT, R4.reuse, 0x380, PT ;  /* 0x000003800400780c */ /* 0x040fe40003f06070 */
[----:B------:R-:W-:Y:S02]  /*0160*/  LEA.HI R5, R4, 0x1, RZ, 0x19 ;  /* 0x0000000104057811 */ /* 0x000fe400078fc8ff */
[----:B--2---:R-:W-:-:S09]  /*0170*/  IADD3 R37, PT, PT, R10, -0x1, RZ ;  /* 0xffffffff0a257810 */ /* 0x004fd20007ffe0ff */
[----:B------:R-:W-:Y:S05]  /*0180*/  @!P0 BRA `(.L_x_130) ;  /* 0x0000000400388947 */ /* 0x000fea0003800000 */
[----:B------:R-:W0:Y:S01]  /*0190*/  LDC.64 R12, c[0x0][0x398] ;  /* 0x0000e600ff0c7b82 */ /* 0x000e220000000a00 */
[----:B------:R-:W-:Y:S01]  /*01a0*/  LOP3.LUT R5, R5, 0x3fffff8, RZ, 0xc0, !PT ;  /* 0x03fffff805057812 */ /* 0x000fe200078ec0ff */
[--C-:B------:R-:W-:Y:S01]  /*01b0*/  IMAD R10, R37, UR10, R0.reuse ;  /* 0x0000000a250a7c24 */ /* 0x100fe2000f8e0200 */
[----:B------:R-:W-:Y:S01]  /*01c0*/  CS2R R8, SRZ ;  /* 0x0000000000087805 */ /* 0x000fe2000001ff00 */
[--C-:B------:R-:W-:Y:S01]  /*01d0*/  IMAD R11, R3, UR10, R0.reuse ;  /* 0x0000000a030b7c24 */ /* 0x100fe2000f8e0200 */
[----:B------:R-:W-:Y:S01]  /*01e0*/  IADD3 R5, PT, PT, -R5, RZ, RZ ;  /* 0x000000ff05057210 */ /* 0x000fe20007ffe1ff */
[----:B------:R-:W-:Y:S01]  /*01f0*/  IMAD.MOV.U32 R2, RZ, RZ, R0 ;  /* 0x000000ffff027224 */ /* 0x000fe200078e0000 */
[----:B0-----:R-:W-:-:S05]  /*0200*/  IADD3 R12, P0, PT, R12, 0x1000, RZ ;  /* 0x000010000c0c7810 */ /* 0x001fca0007f1e0ff */
[----:B------:R-:W-:-:S08]  /*0210*/  IMAD.X R13, RZ, RZ, R13, P0 ;  /* 0x000000ffff0d7224 */ /* 0x000fd000000e060d */
.L_x_131:
[----:B------:R-:W0:Y:S01]  /*0220*/  LDC.64 R20, c[0x0][0x380] ;  /* 0x0000e000ff147b82 */ /* 0x000e220000000a00 */
[----:B------:R-:W-:-:S05]  /*0230*/  IMAD.WIDE R18, R11, 0x8, R12 ;  /* 0x000000080b127825 */ /* 0x000fca00078e020c */
[----:B------:R-:W2:Y:S02]  /*0240*/  LDG.E.64 R28, desc[UR8][R18.64+-0x1000] ;  /* 0xfff00008121c7981 */ /* 0x000ea4000c1e1b00 */
[----:B------:R-:W1:Y:S08]  /*0250*/  LDC.64 R14, c[0x0][0x390] ;  /* 0x0000e400ff0e7b82 */ /* 0x000e700000000a00 */
[----:B------:R-:W3:Y:S01]  /*0260*/  LDC.64 R16, c[0x0][0x3a0] ;  /* 0x0000e800ff107b82 */ /* 0x000ee20000000a00 */
[----:B0-----:R-:W-:-:S05]  /*0270*/  IMAD.WIDE R20, R10, 0x8, R20 ;  /* 0x000000080a147825 */ /* 0x001fca00078e0214 */
[----:B------:R-:W2:Y:S01]  /*0280*/  LDG.E.64 R26, desc[UR8][R20.64] ;  /* 0x00000008141a7981 */ /* 0x000ea2000c1e1b00 */
[----:B-1----:R-:W-:-:S05]  /*0290*/  IMAD.WIDE R14, R11, 0x8, R14 ;  /* 0x000000080b0e7825 */ /* 0x002fca00078e020e */
[----:B------:R-:W4:Y:S01]  /*02a0*/  LDG.E.64 R24, desc[UR8][R14.64] ;  /* 0x000000080e187981 */ /* 0x000f22000c1e1b00 */
[----:B---3--:R-:W-:-:S03]  /*02b0*/  IMAD.WIDE R16, R11, 0x8, R16 ;  /* 0x000000080b107825 */ /* 0x008fc600078e0210 */
[----:B------:R-:W3:Y:S04]  /*02c0*/  LDG.E.64 R32, desc[UR8][R14.64+0x1400] ;  /* 0x001400080e207981 */ /* 0x000ee8000c1e1b00 */
[----:B------:R-:W5:Y:S04]  /*02d0*/  LDG.E.64 R22, desc[UR8][R16.64] ;  /* 0x0000000810167981 */ /* 0x000f68000c1e1b00 */
[----:B------:R-:W3:Y:S01]  /*02e0*/  LDG.E.64 R34, desc[UR8][R16.64+0x1c00] ;  /* 0x001c000810227981 */ /* 0x000ee2000c1e1b00 */
[----:B--2---:R-:W-:-:S03]  /*02f0*/  DFMA R28, R26, R28, R30 ;  /* 0x0000001c1a1c722b */ /* 0x004fc6000000001e */
[----:B------:R-:W2:Y:S01]  /*0300*/  LDG.E.64 R30, desc[UR8][R14.64+0x400] ;  /* 0x000400080e1e7981 */ /* 0x000ea2000c1e1b00 */
[C---:B----4-:R-:W-:Y:S02]  /*0310*/  DFMA R24, R26.reuse, R24, R6 ;  /* 0x000000181a18722b */ /* 0x050fe40000000006 */
[----:B-----5:R-:W-:Y:S01]  /*0320*/  DFMA R6, R26, R22, R8 ;  /* 0x000000161a06722b */ /* 0x020fe20000000008 */
[----:B------:R-:W2:Y:S04]  /*0330*/  LDG.E.64 R8, desc[UR8][R20.64+0x400] ;  /* 0x0004000814087981 */ /* 0x000ea8000c1e1b00 */
[----:B------:R-:W4:Y:S04]  /*0340*/  LDG.E.64 R26, desc[UR8][R18.64+-0xc00] ;  /* 0xfff40008121a7981 */ /* 0x000f28000c1e1b00 */
[----:B------:R-:W5:Y:S01]  /*0350*/  LDG.E.64 R22, desc[UR8][R16.64+0x400] ;  /* 0x0004000810167981 */ /* 0x000f62000c1e1b00 */
[----:B--2---:R-:W-:-:S03]  /*0360*/  DFMA R30, R8, R30, R24 ;  /* 0x0000001e081e722b */ /* 0x004fc60000000018 */
[----:B------:R-:W2:Y:S01]  /*0370*/  LDG.E.64 R24, desc[UR8][R18.64+-0x800] ;  /* 0xfff8000812187981 */ /* 0x000ea2000c1e1b00 */
[----:B----4-:R-:W-:-:S03]  /*0380*/  DFMA R28, R8, R26, R28 ;  /* 0x0000001a081c722b */ /* 0x010fc6000000001c */
[----:B------:R-:W4:Y:S01]  /*0390*/  LDG.E.64 R26, desc[UR8][R14.64+0x800] ;  /* 0x000800080e1a7981 */ /* 0x000f22000c1e1b00 */
[----:B-----5:R-:W-:-:S03]  /*03a0*/  DFMA R6, R8, R22, R6 ;  /* 0x000000160806722b */ /* 0x020fc60000000006 */
[----:B------:R-:W4:Y:S04]  /*03b0*/  LDG.E.64 R8, desc[UR8][R20.64+0x800] ;  /* 0x0008000814087981 */ /* 0x000f28000c1e1b00 */
[----:B------:R-:W5:Y:S01]  /*03c0*/  LDG.E.64 R22, desc[UR8][R16.64+0x800] ;  /* 0x0008000810167981 */ /* 0x000f62000c1e1b00 */
[C---:B----4-:R-:W-:Y:S02]  /*03d0*/  DFMA R26, R8.reuse, R26, R30 ;  /* 0x0000001a081a722b */ /* 0x050fe4000000001e */
[C---:B--2---:R-:W-:Y:S01]  /*03e0*/  DFMA R24, R8.reuse, R24, R28 ;  /* 0x000000180818722b */ /* 0x044fe2000000001c */
[----:B------:R-:W2:Y:S01]  /*03f0*/  LDG.E.64 R30, desc[UR8][R14.64+0xc00] ;  /* 0x000c00080e1e7981 */ /* 0x000ea2000c1e1b00 */
[----:B-----5:R-:W-:-:S03]  /*0400*/  DFMA R6, R8, R22, R6 ;  /* 0x000000160806722b */ /* 0x020fc60000000006 */
        /* <DEDUP_REMOVED lines=8> */
[----:B------:R-:W2:Y:S04]  /*0490*/  LDG.E.64 R8, desc[UR8][R20.64+0x1000] ;  /* 0x0010000814087981 */ /* 0x000ea8000c1e1b00 */
[----:B------:R-:W5:Y:S01]  /*04a0*/  LDG.E.64 R22, desc[UR8][R16.64+0x1000] ;  /* 0x0010000810167981 */ /* 0x000f62000c1e1b00 */
[C---:B--2---:R-:W-:Y:S02]  /*04b0*/  DFMA R26, R8.reuse, R26, R30 ;  /* 0x0000001a081a722b */ /* 0x044fe4000000001e */
[C---:B----4-:R-:W-:Y:S01]  /*04c0*/  DFMA R24, R8.reuse, R24, R28 ;  /* 0x000000180818722b */ /* 0x050fe2000000001c */
[----:B------:R-:W2:Y:S01]  /*04d0*/  LDG.E.64 R30, desc[UR8][R18.64+0x400] ;  /* 0x00040008121e7981 */ /* 0x000ea2000c1e1b00 */
[----:B-----5:R-:W-:-:S03]  /*04e0*/  DFMA R6, R8, R22, R6 ;  /* 0x000000160806722b */ /* 0x020fc60000000006 */
[----:B------:R-:W3:Y:S04]  /*04f0*/  LDG.E.64 R8, desc[UR8][R20.64+0x1400] ;  /* 0x0014000814087981 */ /* 0x000ee8000c1e1b00 */
[----:B------:R-:W4:Y:S04]  /*0500*/  LDG.E.64 R22, desc[UR8][R16.64+0x1400] ;  /* 0x0014000810167981 */ /* 0x000f28000c1e1b00 */
[----:B------:R-:W5:Y:S01]  /*0510*/  LDG.E.64 R28, desc[UR8][R16.64+0x1800] ;  /* 0x00180008101c7981 */ /* 0x000f62000c1e1b00 */
[C---:B---3--:R-:W-:Y:S02]  /*0520*/  DFMA R32, R8.reuse, R32, R26 ;  /* 0x000000200820722b */ /* 0x048fe4000000001a */
[C---:B--2---:R-:W-:Y:S01]  /*0530*/  DFMA R30, R8.reuse, R30, R24 ;  /* 0x0000001e081e722b */ /* 0x044fe20000000018 */
[----:B------:R-:W2:Y:S01]  /*0540*/  LDG.E.64 R26, desc[UR8][R18.64+0x800] ;  /* 0x00080008121a7981 */ /* 0x000ea2000c1e1b00 */
[----:B----4-:R-:W-:-:S03]  /*0550*/  DFMA R6, R8, R22, R6 ;  /* 0x000000160806722b */ /* 0x010fc60000000006 */
[----:B------:R-:W2:Y:S04]  /*0560*/  LDG.E.64 R22, desc[UR8][R20.64+0x1800] ;  /* 0x0018000814167981 */ /* 0x000ea8000c1e1b00 */
[----:B------:R-:W3:Y:S04]  /*0570*/  LDG.E.64 R24, desc[UR8][R14.64+0x1800] ;  /* 0x001800080e187981 */ /* 0x000ee8000c1e1b00 */
[----:B------:R-:W4:Y:S04]  /*0580*/  LDG.E.64 R8, desc[UR8][R20.64+0x1c00] ;  /* 0x001c000814087981 */ /* 0x000f28000c1e1b00 */
[----:B------:R-:W4:Y:S04]  /*0590*/  LDG.E.64 R18, desc[UR8][R18.64+0xc00] ;  /* 0x000c000812127981 */ /* 0x000f28000c1e1b00 */
[----:B------:R-:W4:Y:S01]  /*05a0*/  LDG.E.64 R14, desc[UR8][R14.64+0x1c00] ;  /* 0x001c00080e0e7981 */ /* 0x000f22000c1e1b00 */
[----:B------:R-:W-:-:S05]  /*05b0*/  VIADD R5, R5, 0x8 ;  /* 0x0000000805057836 */ /* 0x000fca0000000000 */
[----:B------:R-:W-:Y:S01]  /*05c0*/  ISETP.NE.AND P0, PT, R5, RZ, PT ;  /* 0x000000ff0500720c */ /* 0x000fe20003f05270 */
[----:B------:R-:W-:Y:S01]  /*05d0*/  VIADD R2, R2, 0x400 ;  /* 0x0000040002027836 */ /* 0x000fe20000000000 */
[----:B------:R-:W-:Y:S01]  /*05e0*/  IADD3 R10, PT, PT, R10, 0x400, RZ ;  /* 0x000004000a0a7810 */ /* 0x000fe20007ffe0ff */
[----:B------:R-:W-:Y:S01]  /*05f0*/  VIADD R11, R11, 0x400 ;  /* 0x000004000b0b7836 */ /* 0x000fe20000000000 */
[C---:B--2---:R-:W-:Y:S02]  /*0600*/  DFMA R30, R22.reuse, R26, R30 ;  /* 0x0000001a161e722b */ /* 0x044fe4000000001e */
[C---:B-----5:R-:W-:Y:S02]  /*0610*/  DFMA R28, R22.reuse, R28, R6 ;  /* 0x0000001c161c722b */ /* 0x060fe40000000006 */
[----:B---3--:R-:W-:-:S04]  /*0620*/  DFMA R24, R22, R24, R32 ;  /* 0x000000181618722b */ /* 0x008fc80000000020 */
[----:B----4-:R-:W-:-:S04]  /*0630*/  DFMA R30, R8, R18, R30 ;  /* 0x00000012081e722b */ /* 0x010fc8000000001e */
[C---:B------:R-:W-:Y:S02]  /*0640*/  DFMA R6, R8.reuse, R14, R24 ;  /* 0x0000000e0806722b */ /* 0x040fe40000000018 */
[----:B------:R-:W-:Y:S01]  /*0650*/  DFMA R8, R8, R34, R28 ;  /* 0x000000220808722b */ /* 0x000fe2000000001c */
[----:B------:R-:W-:Y:S10]  /*0660*/  @P0 BRA `(.L_x_131) ;  /* 0xfffffff800ec0947 */ /* 0x000ff4000383ffff */
.L_x_130:
[----:B------:R-:W-:Y:S05]  /*0670*/  BSYNC.RECONVERGENT B1 ;  /* 0x0000000000017941 */ /* 0x000fea0003800200 */
.L_x_129:
[----:B------:R-:W-:-:S04]  /*0680*/  LEA.HI R5, R4, 0x1, RZ, 0x19 ;  /* 0x0000000104057811 */ /* 0x000fc800078fc8ff */
[----:B------:R-:W-:-:S04]  /*0690*/  LOP3.LUT R10, R5, 0x7, RZ, 0xc0, !PT ;  /* 0x00000007050a7812 */ /* 0x000fc800078ec0ff */
[----:B------:R-:W-:-:S13]  /*06a0*/  ISETP.NE.AND P0, PT, R10, RZ, PT ;  /* 0x000000ff0a00720c */ /* 0x000fda0003f05270 */
[----:B------:R-:W-:Y:S05]  /*06b0*/  @!P0 BRA `(.L_x_128) ;  /* 0x0000000400748947 */ /* 0x000fea0003800000 */
[----:B------:R-:W-:Y:S01]  /*06c0*/  ISETP.GE.U32.AND P0, PT, R10, 0x4, PT ;  /* 0x000000040a00780c */ /* 0x000fe20003f06070 */
[----:B------:R-:W-:Y:S01]  /*06d0*/  BSSY.RECONVERGENT B1, `(.L_x_132) ;  /* 0x000002a000017945 */ /* 0x000fe20003800200 */
[----:B------:R-:W-:-:S11]  /*06e0*/  LOP3.LUT P1, R5, R5, 0x3, RZ, 0xc0, !PT ;  /* 0x0000000305057812 */ /* 0x000fd6000782c0ff */
[----:B------:R-:W-:Y:S05]  /*06f0*/  @!P0 BRA `(.L_x_133) ;  /* 0x00000000009c8947 */ /* 0x000fea0003800000 */
[----:B------:R-:W0:Y:S01]  /*0700*/  LDC.64 R10, c[0x0][0x380] ;  /* 0x0000e000ff0a7b82 */ /* 0x000e220000000a00 */
[--C-:B------:R-:W-:Y:S02]  /*0710*/  IMAD R17, R37, UR10, R2.reuse ;  /* 0x0000000a25117c24 */ /* 0x100fe4000f8e0202 */
[----:B------:R-:W-:-:S05]  /*0720*/  IMAD R21, R3, UR10, R2 ;  /* 0x0000000a03157c24 */ /* 0x000fca000f8e0202 */
[----:B------:R-:W1:Y:S08]  /*0730*/  LDC.64 R14, c[0x0][0x390] ;  /* 0x0000e400ff0e7b82 */ /* 0x000e700000000a00 */
[----:B------:R-:W2:Y:S08]  /*0740*/  LDC.64 R12, c[0x0][0x398] ;  /* 0x0000e600ff0c7b82 */ /* 0x000eb00000000a00 */
[----:B------:R-:W3:Y:S01]  /*0750*/  LDC.64 R32, c[0x0][0x3a0] ;  /* 0x0000e800ff207b82 */ /* 0x000ee20000000a00 */
[----:B0-----:R-:W-:-:S05]  /*0760*/  IMAD.WIDE R10, R17, 0x8, R10 ;  /* 0x00000008110a7825 */ /* 0x001fca00078e020a */
[----:B------:R-:W4:Y:S01]  /*0770*/  LDG.E.64 R18, desc[UR8][R10.64] ;  /* 0x000000080a127981 */ /* 0x000f22000c1e1b00 */
[----:B-1----:R-:W-:-:S03]  /*0780*/  IMAD.WIDE R14, R21, 0x8, R14 ;  /* 0x00000008150e7825 */ /* 0x002fc600078e020e */
[----:B------:R-:W5:Y:S04]  /*0790*/  LDG.E.64 R24, desc[UR8][R10.64+0x400] ;  /* 0x000400080a187981 */ /* 0x000f68000c1e1b00 */
[----:B------:R-:W4:Y:S01]  /*07a0*/  LDG.E.64 R26, desc[UR8][R14.64] ;  /* 0x000000080e1a7981 */ /* 0x000f22000c1e1b00 */
[----:B--2---:R-:W-:-:S03]  /*07b0*/  IMAD.WIDE R12, R21, 0x8, R12 ;  /* 0x00000008150c7825 */ /* 0x004fc600078e020c */
[----:B------:R-:W5:Y:S04]  /*07c0*/  LDG.E.64 R22, desc[UR8][R14.64+0x400] ;  /* 0x000400080e167981 */ /* 0x000f68000c1e1b00 */
[----:B------:R-:W2:Y:S01]  /*07d0*/  LDG.E.64 R28, desc[UR8][R12.64+0x400] ;  /* 0x000400080c1c7981 */ /* 0x000ea2000c1e1b00 */
[----:B---3--:R-:W-:-:S03]  /*07e0*/  IMAD.WIDE R32, R21, 0x8, R32 ;  /* 0x0000000815207825 */ /* 0x008fc600078e0220 */
[----:B------:R-:W3:Y:S04]  /*07f0*/  LDG.E.64 R20, desc[UR8][R12.64] ;  /* 0x000000080c147981 */ /* 0x000ee8000c1e1b00 */
[----:B------:R-:W2:Y:S04]  /*0800*/  LDG.E.64 R16, desc[UR8][R32.64] ;  /* 0x0000000820107981 */ /* 0x000ea8000c1e1b00 */
[----:B------:R-:W2:Y:S01]  /*0810*/  LDG.E.64 R34, desc[UR8][R32.64+0xc00] ;  /* 0x000c000820227981 */ /* 0x000ea2000c1e1b00 */
[----:B----4-:R-:W-:-:S03]  /*0820*/  DFMA R6, R18, R26, R6 ;  /* 0x0000001a1206722b */ /* 0x010fc60000000006 */
[----:B------:R-:W4:Y:S05]  /*0830*/  LDG.E.64 R26, desc[UR8][R32.64+0x400] ;  /* 0x00040008201a7981 */ /* 0x000f2a000c1e1b00 */
[----:B-----5:R-:W-:Y:S01]  /*0840*/  DFMA R6, R24, R22, R6 ;  /* 0x000000161806722b */ /* 0x020fe20000000006 */
[----:B------:R-:W5:Y:S01]  /*0850*/  LDG.E.64 R22, desc[UR8][R14.64+0x800] ;  /* 0x000800080e167981 */ /* 0x000f62000c1e1b00 */
[----:B---3--:R-:W-:-:S03]  /*0860*/  DFMA R30, R18, R20, R30 ;  /* 0x00000014121e722b */ /* 0x008fc6000000001e */
[----:B------:R-:W3:Y:S01]  /*0870*/  LDG.E.64 R20, desc[UR8][R12.64+0x800] ;  /* 0x000800080c147981 */ /* 0x000ee2000c1e1b00 */
[----:B--2---:R-:W-:-:S03]  /*0880*/  DFMA R8, R18, R16, R8 ;  /* 0x000000101208722b */ /* 0x004fc60000000008 */
[----:B------:R-:W5:Y:S04]  /*0890*/  LDG.E.64 R16, desc[UR8][R10.64+0x800] ;  /* 0x000800080a107981 */ /* 0x000f68000c1e1b00 */
[----:B------:R-:W2:Y:S04]  /*08a0*/  LDG.E.64 R18, desc[UR8][R32.64+0x800] ;  /* 0x0008000820127981 */ /* 0x000ea8000c1e1b00 */
[----:B------:R-:W2:Y:S04]  /*08b0*/  LDG.E.64 R14, desc[UR8][R14.64+0xc00] ;  /* 0x000c00080e0e7981 */ /* 0x000ea8000c1e1b00 */
[----:B------:R-:W2:Y:S04]  /*08c0*/  LDG.E.64 R10, desc[UR8][R10.64+0xc00] ;  /* 0x000c00080a0a7981 */ /* 0x000ea8000c1e1b00 */
[----:B------:R-:W2:Y:S01]  /*08d0*/  LDG.E.64 R12, desc[UR8][R12.64+0xc00] ;  /* 0x000c00080c0c7981 */ /* 0x000ea2000c1e1b00 */
[C---:B------:R-:W-:Y:S01]  /*08e0*/  DFMA R28, R24.reuse, R28, R30 ;  /* 0x0000001c181c722b */ /* 0x040fe2000000001e */
[----:B------:R-:W-:Y:S01]  /*08f0*/  VIADD R2, R2, 0x200 ;  /* 0x0000020002027836 */ /* 0x000fe20000000000 */
[----:B----4-:R-:W-:-:S02]  /*0900*/  DFMA R8, R24, R26, R8 ;  /* 0x0000001a1808722b */ /* 0x010fc40000000008 */
[----:B-----5:R-:W-:-:S04]  /*0910*/  DFMA R6, R16, R22, R6 ;  /* 0x000000161006722b */ /* 0x020fc80000000006 */
[C---:B---3--:R-:W-:Y:S02]  /*0920*/  DFMA R20, R16.reuse, R20, R28 ;  /* 0x000000141014722b */ /* 0x048fe4000000001c */
[----:B--2---:R-:W-:Y:S02]  /*0930*/  DFMA R8, R16, R18, R8 ;  /* 0x000000121008722b */ /* 0x004fe40000000008 */
[----:B------:R-:W-:-:S06]  /*0940*/  DFMA R6, R10, R14, R6 ;  /* 0x0000000e0a06722b */ /* 0x000fcc0000000006 */
[C---:B------:R-:W-:Y:S02]  /*0950*/  DFMA R8, R10.reuse, R34, R8 ;  /* 0x000000220a08722b */ /* 0x040fe40000000008 */
[----:B------:R-:W-:-:S11]  /*0960*/  DFMA R30, R10, R12, R20 ;  /* 0x0000000c0a1e722b */ /* 0x000fd60000000014 */
.L_x_133:
[----:B------:R-:W-:Y:S05]  /*0970*/  BSYNC.RECONVERGENT B1 ;  /* 0x0000000000017941 */ /* 0x000fea0003800200 */
.L_x_132:
[----:B------:R-:W-:Y:S05]  /*0980*/  @!P1 BRA `(.L_x_128) ;  /* 0x0000000000c09947 */ /* 0x000fea0003800000 */
[----:B------:R-:W-:Y:S01]  /*0990*/  ISETP.NE.AND P1, PT, R5, 0x1, PT ;  /* 0x000000010500780c */ /* 0x000fe20003f25270 */
[----:B------:R-:W-:Y:S01]  /*09a0*/  BSSY.RECONVERGENT B1, `(.L_x_134) ;  /* 0x000001c000017945 */ /* 0x000fe20003800200 */
[----:B------:R-:W-:-:S11]  /*09b0*/  LOP3.LUT P0, RZ, R4, 0x80, RZ, 0xc0, !PT ;  /* 0x0000008004ff7812 */ /* 0x000fd6000780c0ff */
        /* <DEDUP_REMOVED lines=11> */
[----:B------:R-:W5:Y:S01]  /*0a70*/  LDG.E.64 R12, desc[UR8][R26.64] ;  /* 0x000000081a0c7981 */ /* 0x000f62000c1e1b00 */
[----:B--2---:R-:W-:-:S03]  /*0a80*/  IMAD.WIDE R22, R11, 0x8, R22 ;  /* 0x000000080b167825 */ /* 0x004fc600078e0216 */
[----:B------:R-:W2:Y:S04]  /*0a90*/  LDG.E.64 R18, desc[UR8][R26.64+0x400] ;  /* 0x000400081a127981 */ /* 0x000ea8000c1e1b00 */
[----:B------:R-:W2:Y:S01]  /*0aa0*/  LDG.E.64 R14, desc[UR8][R22.64+0x400] ;  /* 0x00040008160e7981 */ /* 0x000ea2000c1e1b00 */
[----:B---3--:R-:W-:-:S03]  /*0ab0*/  IMAD.WIDE R28, R29, 0x8, R4 ;  /* 0x000000081d1c7825 */ /* 0x008fc600078e0204 */
[----:B------:R-:W4:Y:S04]  /*0ac0*/  LDG.E.64 R4, desc[UR8][R22.64] ;  /* 0x0000000816047981 */ /* 0x000f28000c1e1b00 */
[----:B------:R-:W3:Y:S04]  /*0ad0*/  LDG.E.64 R10, desc[UR8][R28.64] ;  /* 0x000000081c0a7981 */ /* 0x000ee8000c1e1b00 */
[----:B------:R-:W2:Y:S01]  /*0ae0*/  LDG.E.64 R32, desc[UR8][R28.64+0x400] ;  /* 0x000400081c207981 */ /* 0x000ea2000c1e1b00 */
[----:B------:R-:W-:Y:S01]  /*0af0*/  IADD3 R2, PT, PT, R2, 0x100, RZ ;  /* 0x0000010002027810 */ /* 0x000fe20007ffe0ff */
[----:B----4-:R-:W-:-:S02]  /*0b00*/  DFMA R6, R4, R20, R6 ;  /* 0x000000140406722b */ /* 0x010fc40000000006 */
[C---:B-----5:R-:W-:Y:S02]  /*0b10*/  DFMA R12, R4.reuse, R12, R30 ;  /* 0x0000000c040c722b */ /* 0x060fe4000000001e */
[----:B---3--:R-:W-:-:S04]  /*0b20*/  DFMA R8, R4, R10, R8 ;  /* 0x0000000a0408722b */ /* 0x008fc80000000008 */
[C---:B--2---:R-:W-:Y:S02]  /*0b30*/  DFMA R6, R14.reuse, R16, R6 ;  /* 0x000000100e06722b */ /* 0x044fe40000000006 */
[C---:B------:R-:W-:Y:S02]  /*0b40*/  DFMA R30, R14.reuse, R18, R12 ;  /* 0x000000120e1e722b */ /* 0x040fe4000000000c */
[----:B------:R-:W-:-:S11]  /*0b50*/  DFMA R8, R14, R32, R8 ;  /* 0x000000200e08722b */ /* 0x000fd60000000008 */
.L_x_135:
[----:B------:R-:W-:Y:S05]  /*0b60*/  BSYNC.RECONVERGENT B1 ;  /* 0x0000000000017941 */ /* 0x000fea0003800200 */
.L_x_134:
[----:B------:R-:W-:Y:S05]  /*0b70*/  @P0 BRA `(.L_x_128) ;  /* 0x0000000000440947 */ /* 0x000fea0003800000 */
[----:B------:R-:W0:Y:S01]  /*0b80*/  LDC.64 R4, c[0x0][0x380] ;  /* 0x0000e000ff047b82 */ /* 0x000e220000000a00 */
[--C-:B------:R-:W-:Y:S02]  /*0b90*/  IMAD R37, R37, UR10, R2.reuse ;  /* 0x0000000a25257c24 */ /* 0x100fe4000f8e0202 */
[----:B------:R-:W-:-:S05]  /*0ba0*/  IMAD R17, R3, UR10, R2 ;  /* 0x0000000a03117c24 */ /* 0x000fca000f8e0202 */
[----:B------:R-:W1:Y:S08]  /*0bb0*/  LDC.64 R10, c[0x0][0x390] ;  /* 0x0000e400ff0a7b82 */ /* 0x000e700000000a00 */
[----:B------:R-:W2:Y:S08]  /*0bc0*/  LDC.64 R12, c[0x0][0x398] ;  /* 0x0000e600ff0c7b82 */ /* 0x000eb00000000a00 */
[----:B------:R-:W3:Y:S01]  /*0bd0*/  LDC.64 R14, c[0x0][0x3a0] ;  /* 0x0000e800ff0e7b82 */ /* 0x000ee20000000a00 */
[----:B0-----:R-:W-:-:S06]  /*0be0*/  IMAD.WIDE R4, R37, 0x8, R4 ;  /* 0x0000000825047825 */ /* 0x001fcc00078e0204 */
[----:B------:R-:W4:Y:S01]  /*0bf0*/  LDG.E.64 R4, desc[UR8][R4.64] ;  /* 0x0000000804047981 */ /* 0x000f22000c1e1b00 */
[----:B-1----:R-:W-:-:S06]  /*0c00*/  IMAD.WIDE R10, R17, 0x8, R10 ;  /* 0x00000008110a7825 */ /* 0x002fcc00078e020a */
[----:B------:R-:W4:Y:S01]  /*0c10*/  LDG.E.64 R10, desc[UR8][R10.64] ;  /* 0x000000080a0a7981 */ /* 0x000f22000c1e1b00 */
[----:B--2---:R-:W-:-:S06]  /*0c20*/  IMAD.WIDE R12, R17, 0x8, R12 ;  /* 0x00000008110c7825 */ /* 0x004fcc00078e020c */
[----:B------:R-:W2:Y:S01]  /*0c30*/  LDG.E.64 R12, desc[UR8][R12.64] ;  /* 0x000000080c0c7981 */ /* 0x000ea2000c1e1b00 */
[----:B---3--:R-:W-:-:S06]  /*0c40*/  IMAD.WIDE R14, R17, 0x8, R14 ;  /* 0x00000008110e7825 */ /* 0x008fcc00078e020e */
[----:B------:R-:W3:Y:S01]  /*0c50*/  LDG.E.64 R14, desc[UR8][R14.64] ;  /* 0x000000080e0e7981 */ /* 0x000ee2000c1e1b00 */
[C---:B----4-:R-:W-:Y:S02]  /*0c60*/  DFMA R6, R4.reuse, R10, R6 ;  /* 0x0000000a0406722b */ /* 0x050fe40000000006 */
[C---:B--2---:R-:W-:Y:S02]  /*0c70*/  DFMA R30, R4.reuse, R12, R30 ;  /* 0x0000000c041e722b */ /* 0x044fe4000000001e */
[----:B---3--:R-:W-:-:S11]  /*0c80*/  DFMA R8, R4, R14, R8 ;  /* 0x0000000e0408722b */ /* 0x008fd60000000008 */
.L_x_128:
[----:B------:R-:W-:Y:S05]  /*0c90*/  BSYNC.RECONVERGENT B0 ;  /* 0x0000000000007941 */ /* 0x000fea0003800200 */
.L_x_127:
[----:B------:R-:W0:Y:S01]  /*0ca0*/  S2UR UR6, SR_CgaCtaId ;  /* 0x00000000000679c3 */ /* 0x000e220000008800 */
[----:B------:R-:W-:Y:S01]  /*0cb0*/  UMOV UR4, 0x400 ;  /* 0x0000040000047882 */ /* 0x000fe20000000000 */
[C---:B------:R-:W-:Y:S01]  /*0cc0*/  ISETP.GE.U32.AND P6, PT, R0.reuse, 0x40, PT ;  /* 0x000000400000780c */ /* 0x040fe20003fc6070 */
[----:B------:R-:W-:Y:S01]  /*0cd0*/  UIADD3 UR5, UPT, UPT, UR4, 0x400, URZ ;  /* 0x0000040004057890 */ /* 0x000fe2000fffe0ff */
[C---:B------:R-:W-:Y:S01]  /*0ce0*/  ISETP.GT.U32.AND P1, PT, R0.reuse, 0x1f, PT ;  /* 0x0000001f0000780c */ /* 0x040fe20003f24070 */
[----:B------:R-:W-:Y:S01]  /*0cf0*/  BSSY.RECONVERGENT B0, `(.L_x_136) ;  /* 0x0000020000007945 */ /* 0x000fe20003800200 */
[C---:B------:R-:W-:Y:S02]  /*0d00*/  ISETP.GT.U32.AND P0, PT, R0.reuse, 0xf, PT ;  /* 0x0000000f0000780c */ /* 0x040fe40003f04070 */
[----:B------:R-:W-:Y:S02]  /*0d10*/  P2R R2, PR, RZ, 0x2 ;  /* 0x00000002ff027803 */ /* 0x000fe40000000000 */
[----:B------:R-:W-:-:S02]  /*0d20*/  ISETP.GT.U32.AND P1, PT, R0, 0x7, PT ;  /* 0x000000070000780c */ /* 0x000fc40003f24070 */
[C---:B------:R-:W-:Y:S02]  /*0d30*/  ISETP.GT.U32.AND P2, PT, R0.reuse, 0x3, PT ;  /* 0x000000030000780c */ /* 0x040fe40003f44070 */
[C---:B------:R-:W-:Y:S02]  /*0d40*/  ISETP.GT.U32.AND P3, PT, R0.reuse, 0x1, PT ;  /* 0x000000010000780c */ /* 0x040fe40003f64070 */
[C---:B------:R-:W-:Y:S02]  /*0d50*/  ISETP.NE.AND P4, PT, R0.reuse, RZ, PT ;  /* 0x000000ff0000720c */ /* 0x040fe40003f85270 */
[----:B------:R-:W-:Y:S01]  /*0d60*/  ISETP.GE.AND P5, PT, R0, UR10, PT ;  /* 0x0000000a00007c0c */ /* 0x000fe2000bfa6270 */
[----:B0-----:R-:W-:Y:S02]  /*0d70*/  ULEA UR7, UR6, UR4, 0x18 ;  /* 0x0000000406077291 */ /* 0x001fe4000f8ec0ff */
[----:B------:R-:W-:Y:S02]  /*0d80*/  UIADD3 UR4, UPT, UPT, UR4, 0x800, URZ ;  /* 0x0000080004047890 */ /* 0x000fe4000fffe0ff */
[----:B------:R-:W-:-:S02]  /*0d90*/  ULEA UR5, UR6, UR5, 0x18 ;  /* 0x0000000506057291 */ /* 0x000fc4000f8ec0ff */
[----:B------:R-:W-:Y:S01]  /*0da0*/  ULEA UR4, UR6, UR4, 0x18 ;  /* 0x0000000406047291 */ /* 0x000fe2000f8ec0ff */
[----:B------:R-:W-:-:S03]  /*0db0*/  LEA R5, R0, UR7, 0x3 ;  /* 0x0000000700057c11 */ /* 0x000fc6000f8e18ff */
[C---:B------:R-:W-:Y:S02]  /*0dc0*/  LEA R11, R0.reuse, UR5, 0x3 ;  /* 0x00000005000b7c11 */ /* 0x040fe4000f8e18ff */
[----:B------:R-:W-:Y:S01]  /*0dd0*/  LEA R13, R0, UR4, 0x3 ;  /* 0x00000004000d7c11 */ /* 0x000fe2000f8e18ff */
[----:B------:R0:W-:Y:S04]  /*0de0*/  STS.64 [R5], R6 ;  /* 0x0000000605007388 */ /* 0x0001e80000000a00 */
[----:B------:R0:W-:Y:S04]  /*0df0*/  STS.64 [R11], R30 ;  /* 0x0000001e0b007388 */ /* 0x0001e80000000a00 */
[----:B------:R0:W-:Y:S01]  /*0e00*/  STS.64 [R13], R8 ;  /* 0x000000080d007388 */ /* 0x0001e20000000a00 */
[----:B------:R-:W-:Y:S06]  /*0e10*/  BAR.SYNC.DEFER_BLOCKING 0x0 ;  /* 0x0000000000007b1d */ /* 0x000fec0000010000 */
[----:B------:R-:W-:Y:S05]  /*0e20*/  @P6 BRA `(.L_x_137) ;  /* 0x0000000000306947 */ /* 0x000fea0003800000 */
[----:B0-----:R-:W-:Y:S04]  /*0e30*/  LDS.64 R6, [R5+0x200] ;  /* 0x0002000005067984 */ /* 0x001fe80000000a00 */
[----:B------:R-:W0:Y:S02]  /*0e40*/  LDS.64 R8, [R5] ;  /* 0x0000000005087984 */ /* 0x000e240000000a00 */
[----:B0-----:R-:W-:-:S07]  /*0e50*/  DADD R6, R6, R8 ;  /* 0x0000000006067229 */ /* 0x001fce0000000008 */
[----:B------:R-:W-:Y:S04]  /*0e60*/  STS.64 [R5], R6 ;  /* 0x0000000605007388 */ /* 0x000fe80000000a00 */
[----:B------:R-:W-:Y:S04]  /*0e70*/  LDS.64 R8, [R11+0x200] ;  /* 0x000200000b087984 */ /* 0x000fe80000000a00 */
[----:B------:R-:W0:Y:S02]  /*0e80*/  LDS.64 R14, [R11] ;  /* 0x000000000b0e7984 */ /* 0x000e240000000a00 */
[----:B0-----:R-:W-:-:S07]  /*0e90*/  DADD R8, R8, R14 ;  /* 0x0000000008087229 */ /* 0x001fce000000000e */
[----:B------:R-:W-:Y:S04]  /*0ea0*/  STS.64 [R11], R8 ;  /* 0x000000080b007388 */ /* 0x000fe80000000a00 */
[----:B------:R-:W-:Y:S04]  /*0eb0*/  LDS.64 R14, [R13+0x200] ;  /* 0x000200000d0e7984 */ /* 0x000fe80000000a00 */
[----:B------:R-:W0:Y:S02]  /*0ec0*/  LDS.64 R16, [R13] ;  /* 0x000000000d107984 */ /* 0x000e240000000a00 */
[----:B0-----:R-:W-:-:S07]  /*0ed0*/  DADD R14, R14, R16 ;  /* 0x000000000e0e7229 */ /* 0x001fce0000000010 */
[----:B------:R1:W-:Y:S04]  /*0ee0*/  STS.64 [R13], R14 ;  /* 0x0000000e0d007388 */ /* 0x0003e80000000a00 */
.L_x_137:
[----:B------:R-:W-:Y:S05]  /*0ef0*/  BSYNC.RECONVERGENT B0 ;  /* 0x0000000000007941 */ /* 0x000fea0003800200 */
.L_x_136:
[----:B------:R-:W-:Y:S01]  /*0f00*/  BAR.SYNC.DEFER_BLOCKING 0x0 ;  /* 0x0000000000007b1d */ /* 0x000fe20000010000 */
[----:B------:R-:W-:-:S05]  /*0f10*/  ISETP.NE.AND P6, PT, R2, RZ, PT ;  /* 0x000000ff0200720c */ /* 0x000fca0003fc5270 */
[----:B------:R-:W-:Y:S08]  /*0f20*/  BSSY.RECONVERGENT B0, `(.L_x_138) ;  /* 0x000000e000007945 */ /* 0x000ff00003800200 */
[----:B------:R-:W-:Y:S05]  /*0f30*/  @P6 BRA `(.L_x_139) ;  /* 0x0000000000306947 */ /* 0x000fea0003800000 */
[----:B0-----:R-:W-:Y:S04]  /*0f40*/  LDS.64 R6, [R5+0x100] ;  /* 0x0001000005067984 */ /* 0x001fe80000000a00 */
[----:B------:R-:W0:Y:S02]  /*0f50*/  LDS.64 R8, [R5] ;  /* 0x0000000005087984 */ /* 0x000e240000000a00 */
[----:B0-----:R-:W-:-:S07]  /*0f60*/  DADD R6, R6, R8 ;  /* 0x0000000006067229 */ /* 0x001fce0000000008 */
[----:B------:R-:W-:Y:S04]  /*0f70*/  STS.64 [R5], R6 ;  /* 0x0000000605007388 */ /* 0x000fe80000000a00 */
[----:B------:R-:W-:Y:S04]  /*0f80*/  LDS.64 R8, [R11+0x100] ;  /* 0x000100000b087984 */ /* 0x000fe80000000a00 */
[----:B-1----:R-:W0:Y:S02]  /*0f90*/  LDS.64 R14, [R11] ;  /* 0x000000000b0e7984 */ /* 0x002e240000000a00 */
[----:B0-----:R-:W-:-:S07]  /*0fa0*/  DADD R8, R8, R14 ;  /* 0x0000000008087229 */ /* 0x001fce000000000e */
[----:B------:R-:W-:Y:S04]  /*0fb0*/  STS.64 [R11], R8 ;  /* 0x000000080b007388 */ /* 0x000fe80000000a00 */
[----:B------:R-:W-:Y:S04]  /*0fc0*/  LDS.64 R14, [R13+0x100] ;  /* 0x000100000d0e7984 */ /* 0x000fe80000000a00 */
[----:B------:R-:W0:Y:S02]  /*0fd0*/  LDS.64 R16, [R13] ;  /* 0x000000000d107984 */ /* 0x000e240000000a00 */
[----:B0-----:R-:W-:-:S07]  /*0fe0*/  DADD R14, R14, R16 ;  /* 0x000000000e0e7229 */ /* 0x001fce0000000010 */
[----:B------:R2:W-:Y:S04]  /*0ff0*/  STS.64 [R13], R14 ;  /* 0x0000000e0d007388 */ /* 0x0005e80000000a00 */
.L_x_139:
[----:B------:R-:W-:Y:S05]  /*1000*/  BSYNC.RECONVERGENT B0 ;  /* 0x0000000000007941 */ /* 0x000fea0003800200 */
.L_x_138:
[----:B------:R-:W-:Y:S06]  /*1010*/  BAR.SYNC.DEFER_BLOCKING 0x0 ;  /* 0x0000000000007b1d */ /* 0x000fec0000010000 */
[----:B------:R-:W-:Y:S04]  /*1020*/  BSSY.RECONVERGENT B0, `(.L_x_140) ;  /* 0x000000e000007945 */ /* 0x000fe80003800200 */
[----:B------:R-:W-:Y:S05]  /*1030*/  @P0 BRA `(.L_x_141) ;  /* 0x0000000000300947 */ /* 0x000fea0003800000 */
[----:B0-----:R-:W-:Y:S04]  /*1040*/  LDS.64 R6, [R5+0x80] ;  /* 0x0000800005067984 */ /* 0x001fe80000000a00 */
[----:B------:R-:W0:Y:S02]  /*1050*/  LDS.64 R8, [R5] ;  /* 0x0000000005087984 */ /* 0x000e240000000a00 */
[----:B0-----:R-:W-:-:S07]  /*1060*/  DADD R6, R6, R8 ;  /* 0x0000000006067229 */ /* 0x001fce0000000008 */
[----:B------:R-:W-:Y:S04]  /*1070*/  STS.64 [R5], R6 ;  /* 0x0000000605007388 */ /* 0x000fe80000000a00 */
[----:B------:R-:W-:Y:S04]  /*1080*/  LDS.64 R8, [R11+0x80] ;  /* 0x000080000b087984 */ /* 0x000fe80000000a00 */
[----:B-12---:R-:W0:Y:S02]  /*1090*/  LDS.64 R14, [R11] ;  /* 0x000000000b0e7984 */ /* 0x006e240000000a00 */
[----:B0-----:R-:W-:-:S07]  /*10a0*/  DADD R8, R8, R14 ;  /* 0x0000000008087229 */ /* 0x001fce000000000e */
[----:B------:R-:W-:Y:S04]  /*10b0*/  STS.64 [R11], R8 ;  /* 0x000000080b007388 */ /* 0x000fe80000000a00 */
[----:B------:R-:W-:Y:S04]  /*10c0*/  LDS.64 R14, [R13+0x80] ;  /* 0x000080000d0e7984 */ /* 0x000fe80000000a00 */
[----:B------:R-:W0:Y:S02]  /*10d0*/  LDS.64 R16, [R13] ;  /* 0x000000000d107984 */ /* 0x000e240000000a00 */
[----:B0-----:R-:W-:-:S07]  /*10e0*/  DADD R14, R14, R16 ;  /* 0x000000000e0e7229 */ /* 0x001fce0000000010 */
[----:B------:R3:W-:Y:S04]  /*10f0*/  STS.64 [R13], R14 ;  /* 0x0000000e0d007388 */ /* 0x0007e80000000a00 */
.L_x_141:
[----:B------:R-:W-:Y:S05]  /*1100*/  BSYNC.RECONVERGENT B0 ;  /* 0x0000000000007941 */ /* 0x000fea0003800200 */
.L_x_140:
        /* <DEDUP_REMOVED lines=8> */
[----:B-123--:R-:W0:Y:S02]  /*1190*/  LDS.64 R14, [R11] ;  /* 0x000000000b0e7984 */ /* 0x00ee240000000a00 */
[----:B0-----:R-:W-:-:S07]  /*11a0*/  DADD R8, R8, R14 ;  /* 0x0000000008087229 */ /* 0x001fce000000000e */
[----:B------:R-:W-:Y:S04]  /*11b0*/  STS.64 [R11], R8 ;  /* 0x000000080b007388 */ /* 0x000fe80000000a00 */
[----:B------:R-:W-:Y:S04]  /*11c0*/  LDS.64 R14, [R13+0x40] ;  /* 0x000040000d0e7984 */ /* 0x000fe80000000a00 */
[----:B------:R-:W0:Y:S02]  /*11d0*/  LDS.64 R16, [R13] ;  /* 0x000000000d107984 */ /* 0x000e240000000a00 */
[----:B0-----:R-:W-:-:S07]  /*11e0*/  DADD R14, R14, R16 ;  /* 0x000000000e0e7229 */ /* 0x001fce0000000010 */
[----:B------:R4:W-:Y:S04]  /*11f0*/  STS.64 [R13], R14 ;  /* 0x0000000e0d007388 */ /* 0x0009e80000000a00 */
.L_x_143:
[----:B------:R-:W-:Y:S05]  /*1200*/  BSYNC.RECONVERGENT B0 ;  /* 0x0000000000007941 */ /* 0x000fea0003800200 */
.L_x_142:
        /* <DEDUP_REMOVED lines=8> */
[----:B-1234-:R-:W0:Y:S02]  /*1290*/  LDS.64 R14, [R11] ;  /* 0x000000000b0e7984 */ /* 0x01ee240000000a00 */
[----:B0-----:R-:W-:-:S07]  /*12a0*/  DADD R8, R8, R14 ;  /* 0x0000000008087229 */ /* 0x001fce000000000e */
[----:B------:R-:W-:Y:S04]  /*12b0*/  STS.64 [R11], R8 ;  /* 0x000000080b007388 */ /* 0x000fe80000000a00 */
[----:B------:R-:W-:Y:S04]  /*12c0*/  LDS.64 R14, [R13+0x20] ;  /* 0x000020000d0e7984 */ /* 0x000fe80000000a00 */
[----:B------:R-:W0:Y:S02]  /*12d0*/  LDS.64 R16, [R13] ;  /* 0x000000000d107984 */ /* 0x000e240000000a00 */
[----:B0-----:R-:W-:-:S07]  /*12e0*/  DADD R14, R14, R16 ;  /* 0x000000000e0e7229 */ /* 0x001fce0000000010 */
[----:B------:R0:W-:Y:S04]  /*12f0*/  STS.64 [R13], R14 ;  /* 0x0000000e0d007388 */ /* 0x0001e80000000a00 */
.L_x_145:
[----:B------:R-:W-:Y:S05]  /*1300*/  BSYNC.RECONVERGENT B0 ;  /* 0x0000000000007941 */ /* 0x000fea0003800200 */
.L_x_144:
        /* <DEDUP_REMOVED lines=15> */
.L_x_147:
[----:B------:R-:W-:Y:S05]  /*1400*/  BSYNC.RECONVERGENT B0 ;  /* 0x0000000000007941 */ /* 0x000fea0003800200 */
.L_x_146:
[----:B------:R-:W-:Y:S06]  /*1410*/  BAR.SYNC.DEFER_BLOCKING 0x0 ;  /* 0x0000000000007b1d */ /* 0x000fec0000010000 */
[----:B------:R-:W-:Y:S04]  /*1420*/  BSSY.RECONVERGENT B0, `(.L_x_148) ;  /* 0x000000e000007945 */ /* 0x000fe80003800200 */
[----:B------:R-:W-:Y:S05]  /*1430*/  @P4 BRA `(.L_x_149) ;  /* 0x0000000000304947 */ /* 0x000fea0003800000 */
[----:B0-----:R-:W-:Y:S04]  /*1440*/  LDS.64 R6, [UR7+0x8] ;  /* 0x00000807ff067984 */ /* 0x001fe80008000a00 */
[----:B------:R-:W0:Y:S02]  /*1450*/  LDS.64 R8, [R5] ;  /* 0x0000000005087984 */ /* 0x000e240000000a00 */
[----:B0-----:R-:W-:-:S07]  /*1460*/  DADD R6, R6, R8 ;  /* 0x0000000006067229 */ /* 0x001fce0000000008 */
[----:B------:R-:W-:Y:S04]  /*1470*/  STS.64 [R5], R6 ;  /* 0x0000000605007388 */ /* 0x000fe80000000a00 */
[----:B------:R-:W-:Y:S04]  /*1480*/  LDS.64 R8, [UR7+0x408] ;  /* 0x00040807ff087984 */ /* 0x000fe80008000a00 */
[----:B-1234-:R-:W0:Y:S02]  /*1490*/  LDS.64 R14, [R11] ;  /* 0x000000000b0e7984 */ /* 0x01ee240000000a00 */
[----:B0-----:R-:W-:-:S07]  /*14a0*/  DADD R8, R8, R14 ;  /* 0x0000000008087229 */ /* 0x001fce000000000e */
[----:B------:R-:W-:Y:S04]  /*14b0*/  STS.64 [R11], R8 ;  /* 0x000000080b007388 */ /* 0x000fe80000000a00 */
[----:B------:R-:W-:Y:S04]  /*14c0*/  LDS.64 R14, [UR7+0x808] ;  /* 0x00080807ff0e7984 */ /* 0x000fe80008000a00 */
[----:B------:R-:W0:Y:S02]  /*14d0*/  LDS.64 R16, [R13] ;  /* 0x000000000d107984 */ /* 0x000e240000000a00 */
[----:B0-----:R-:W-:-:S07]  /*14e0*/  DADD R14, R14, R16 ;  /* 0x000000000e0e7229 */ /* 0x001fce0000000010 */
[----:B------:R0:W-:Y:S04]  /*14f0*/  STS.64 [R13], R14 ;  /* 0x0000000e0d007388 */ /* 0x0001e80000000a00 */
.L_x_149:
[----:B------:R-:W-:Y:S05]  /*1500*/  BSYNC.RECONVERGENT B0 ;  /* 0x0000000000007941 */ /* 0x000fea0003800200 */
.L_x_148:
[----:B------:R-:W-:Y:S06]  /*1510*/  BAR.SYNC.DEFER_BLOCKING 0x0 ;  /* 0x0000000000007b1d */ /* 0x000fec0000010000 */
[----:B------:R-:W-:Y:S05]  /*1520*/  @P5 EXIT ;  /* 0x000000000000594d */ /* 0x000fea0003800000 */
[----:B0-----:R-:W0:Y:S01]  /*1530*/  LDS.64 R4, [UR7] ;  /* 0x00000007ff047984 */ /* 0x001e220008000a00 */
[----:B------:R-:W-:Y:S01]  /*1540*/  LOP3.LUT R2, RZ, R0, RZ, 0x33, !PT ;  /* 0x00000000ff027212 */ /* 0x000fe200078e33ff */
[----:B------:R-:W-:Y:S02]  /*1550*/  BSSY.RECONVERGENT B0, `(.L_x_150) ;  /* 0x0000035000007945 */ /* 0x000fe40003800200 */
[----:B------:R-:W0:Y:S02]  /*1560*/  LDS.64 R6, [UR7+0x400] ;  /* 0x00040007ff067984 */ /* 0x000e240008000a00 */
[----:B------:R-:W-:Y:S02]  /*1570*/  VIADD R2, R2, UR10 ;  /* 0x0000000a02027c36 */ /* 0x000fe40008000000 */
[----:B------:R-:W0:Y:S03]  /*1580*/  LDS.64 R8, [UR7+0x800] ;  /* 0x00080007ff087984 */ /* 0x000e260008000a00 */
[----:B------:R-:W-:-:S02]  /*1590*/  ISETP.GE.U32.AND P0, PT, R2, 0x380, PT ;  /* 0x000003800200780c */ /* 0x000fc40003f06070 */
[----:B------:R-:W-:-:S04]  /*15a0*/  LEA.HI R24, R2, 0x1, RZ, 0x19 ;  /* 0x0000000102187811 */ /* 0x000fc800078fc8ff */
[----:B------:R-:W-:-:S04]  /*15b0*/  LOP3.LUT R25, R24, 0x7, RZ, 0xc0, !PT ;  /* 0x0000000718197812 */ /* 0x000fc800078ec0ff */
[----:B------:R-:W-:-:S03]  /*15c0*/  ISETP.NE.AND P1, PT, R25, RZ, PT ;  /* 0x000000ff1900720c */ /* 0x000fc60003f25270 */
[----:B------:R-:W-:Y:S10]  /*15d0*/  @!P0 BRA `(.L_x_151) ;  /* 0x0000000000b08947 */ /* 0x000ff40003800000 */
[----:B-1234-:R-:W1:Y:S01]  /*15e0*/  LDC.64 R12, c[0x0][0x3b0] ;  /* 0x0000ec00ff0c7b82 */ /* 0x01ee620000000a00 */
[----:B------:R-:W-:Y:S01]  /*15f0*/  LOP3.LUT R16, R24, 0x3fffff8, RZ, 0xc0, !PT ;  /* 0x03fffff818107812 */ /* 0x000fe200078ec0ff */
[----:B------:R-:W-:-:S04]  /*1600*/  IMAD R23, R3, UR10, R0 ;  /* 0x0000000a03177c24 */ /* 0x000fc8000f8e0200 */
[----:B------:R-:W-:Y:S02]  /*1610*/  IMAD.MOV R22, RZ, RZ, -R16 ;  /* 0x000000ffff167224 */ /* 0x000fe400078e0a10 */
[----:B------:R-:W2:Y:S08]  /*1620*/  LDC.64 R10, c[0x0][0x3a8] ;  /* 0x0000ea00ff0a7b82 */ /* 0x000eb00000000a00 */
[----:B------:R-:W3:Y:S01]  /*1630*/  LDC.64 R14, c[0x0][0x3b8] ;  /* 0x0000ee00ff0e7b82 */ /* 0x000ee20000000a00 */
[----:B-1----:R-:W-:-:S05]  /*1640*/  IADD3 R12, P2, PT, R12, 0x1000, RZ ;  /* 0x000010000c0c7810 */ /* 0x002fca0007f5e0ff */
[----:B------:R-:W-:Y:S01]  /*1650*/  IMAD.X R13, RZ, RZ, R13, P2 ;  /* 0x000000ffff0d7224 */ /* 0x000fe200010e060d */
[----:B--2---:R-:W-:-:S04]  /*1660*/  IADD3 R10, P0, PT, R10, 0x1000, RZ ;  /* 0x000010000a0a7810 */ /* 0x004fc80007f1e0ff */
[----:B------:R-:W-:Y:S02]  /*1670*/  IADD3.X R11, PT, PT, RZ, R11, RZ, P0, !PT ;  /* 0x0000000bff0b7210 */ /* 0x000fe400007fe4ff */
[----:B---3--:R-:W-:-:S04]  /*1680*/  IADD3 R14, P3, PT, R14, 0x1000, RZ ;  /* 0x000010000e0e7810 */ /* 0x008fc80007f7e0ff */
[----:B------:R-:W-:-:S09]  /*1690*/  IADD3.X R15, PT, PT, RZ, R15, RZ, P3, !PT ;  /* 0x0000000fff0f7210 */ /* 0x000fd20001ffe4ff */
.L_x_152:
[----:B0-----:R-:W-:Y:S01]  /*16a0*/  IMAD.WIDE R16, R23, 0x8, R10 ;  /* 0x0000000817107825 */ /* 0x001fe200078e020a */
[----:B------:R-:W-:-:S03]  /*16b0*/  IADD3 R22, PT, PT, R22, 0x8, RZ ;  /* 0x0000000816167810 */ /* 0x000fc60007ffe0ff */
[C---:B------:R-:W-:Y:S01]  /*16c0*/  IMAD.WIDE R18, R23.reuse, 0x8, R12 ;  /* 0x0000000817127825 */ /* 0x040fe200078e020c */
[----:B0-----:R0:W-:Y:S01]  /*16d0*/  STG.E.64 desc[UR8][R16.64+-0x1000], R4 ;  /* 0xfff0000410007986 */ /* 0x0011e2000c101b08 */
[----:B------:R-:W-:Y:S02]  /*16e0*/  ISETP.NE.AND P0, PT, R22, RZ, PT ;  /* 0x000000ff1600720c */ /* 0x000fe40003f05270 */
[C---:B------:R-:W-:Y:S01]  /*16f0*/  IMAD.WIDE R20, R23.reuse, 0x8, R14 ;  /* 0x0000000817147825 */ /* 0x040fe200078e020e */
[----:B------:R0:W-:Y:S01]  /*1700*/  STG.E.64 desc[UR8][R18.64+-0x1000], R6 ;  /* 0xfff0000612007986 */ /* 0x0001e2000c101b08 */
[----:B------:R-:W-:Y:S02]  /*1710*/  IADD3 R23, PT, PT, R23, 0x400, RZ ;  /* 0x0000040017177810 */ /* 0x000fe40007ffe0ff */
[----:B------:R-:W-:Y:S01]  /*1720*/  VIADD R0, R0, 0x400 ;  /* 0x0000040000007836 */ /* 0x000fe20000000000 */
[----:B------:R0:W-:Y:S04]  /*1730*/  STG.E.64 desc[UR8][R20.64+-0x1000], R8 ;  /* 0xfff0000814007986 */ /* 0x0001e8000c101b08 */
        /* <DEDUP_REMOVED lines=20> */
[----:B------:R0:W-:Y:S01]  /*1880*/  STG.E.64 desc[UR8][R20.64+0xc00], R8 ;  /* 0x000c000814007986 */ /* 0x0001e2000c101b08 */
[----:B------:R-:W-:Y:S05]  /*1890*/  @P0 BRA `(.L_x_152) ;  /* 0xfffffffc00800947 */ /* 0x000fea000383ffff */
.L_x_151:
[----:B------:R-:W-:Y:S05]  /*18a0*/  BSYNC.RECONVERGENT B0 ;  /* 0x0000000000007941 */ /* 0x000fea0003800200 */
.L_x_150:
[----:B------:R-:W-:Y:S05]  /*18b0*/  @!P1 EXIT ;  /* 0x000000000000994d */ /* 0x000fea0003800000 */
[----:B------:R-:W-:Y:S01]  /*18c0*/  ISETP.GE.U32.AND P0, PT, R25, 0x4, PT ;  /* 0x000000041900780c */ /* 0x000fe20003f06070 */
[----:B------:R-:W-:Y:S01]  /*18d0*/  BSSY.RECONVERGENT B0, `(.L_x_153) ;  /* 0x0000017000007945 */ /* 0x000fe20003800200 */
[----:B------:R-:W-:-:S11]  /*18e0*/  LOP3.LUT P1, R24, R24, 0x3, RZ, 0xc0, !PT ;  /* 0x0000000318187812 */ /* 0x000fd6000782c0ff */
[----:B------:R-:W-:Y:S05]  /*18f0*/  @!P0 BRA `(.L_x_154) ;  /* 0x0000000000508947 */ /* 0x000fea0003800000 */
[----:B------:R-:W5:Y:S01]  /*1900*/  LDC.64 R10, c[0x0][0x3a8] ;  /* 0x0000ea00ff0a7b82 */ /* 0x000f620000000a00 */
[----:B0-----:R-:W-:Y:S02]  /*1910*/  IMAD R17, R3, UR10, R0 ;  /* 0x0000000a03117c24 */ /* 0x001fe4000f8e0200 */
[----:B------:R-:W-:-:S05]  /*1920*/  VIADD R0, R0, 0x200 ;  /* 0x0000020000007836 */ /* 0x000fca0000000000 */
[----:B-1234-:R-:W0:Y:S08]  /*1930*/  LDC.64 R12, c[0x0][0x3b0] ;  /* 0x0000ec00ff0c7b82 */ /* 0x01ee300000000a00 */
[----:B------:R-:W1:Y:S01]  /*1940*/  LDC.64 R14, c[0x0][0x3b8] ;  /* 0x0000ee00ff0e7b82 */ /* 0x000e620000000a00 */
[----:B-----5:R-:W-:-:S05]  /*1950*/  IMAD.WIDE R10, R17, 0x8, R10 ;  /* 0x00000008110a7825 */ /* 0x020fca00078e020a */
[----:B------:R2:W-:Y:S01]  /*1960*/  STG.E.64 desc[UR8][R10.64], R4 ;  /* 0x000000040a007986 */ /* 0x0005e2000c101b08 */
[----:B0-----:R-:W-:-:S05]  /*1970*/  IMAD.WIDE R12, R17, 0x8, R12 ;  /* 0x00000008110c7825 */ /* 0x001fca00078e020c */
[----:B------:R2:W-:Y:S01]  /*1980*/  STG.E.64 desc[UR8][R12.64], R6 ;  /* 0x000000060c007986 */ /* 0x0005e2000c101b08 */
[----:B-1----:R-:W-:-:S05]  /*1990*/  IMAD.WIDE R14, R17, 0x8, R14 ;  /* 0x00000008110e7825 */ /* 0x002fca00078e020e */
        /* <DEDUP_REMOVED lines=9> */
[----:B------:R2:W-:Y:S02]  /*1a30*/  STG.E.64 desc[UR8][R14.64+0xc00], R8 ;  /* 0x000c00080e007986 */ /* 0x0005e4000c101b08 */
.L_x_154:
[----:B------:R-:W-:Y:S05]  /*1a40*/  BSYNC.RECONVERGENT B0 ;  /* 0x0000000000007941 */ /* 0x000fea0003800200 */
.L_x_153:
[----:B------:R-:W-:Y:S05]  /*1a50*/  @!P1 EXIT ;  /* 0x000000000000994d */ /* 0x000fea0003800000 */
[----:B------:R-:W-:Y:S01]  /*1a60*/  ISETP.NE.AND P1, PT, R24, 0x1, PT ;  /* 0x000000011800780c */ /* 0x000fe20003f25270 */
[----:B------:R-:W-:Y:S01]  /*1a70*/  BSSY.RECONVERGENT B0, `(.L_x_155) ;  /* 0x0000011000007945 */ /* 0x000fe20003800200 */
[----:B------:R-:W-:-:S11]  /*1a80*/  LOP3.LUT P0, RZ, R2, 0x80, RZ, 0xc0, !PT ;  /* 0x0000008002ff7812 */ /* 0x000fd6000780c0ff */
[----:B------:R-:W-:Y:S05]  /*1a90*/  @!P1 BRA `(.L_x_156) ;  /* 0x0000000000389947 */ /* 0x000fea0003800000 */
[----:B--2---:R-:W2:Y:S01]  /*1aa0*/  LDC.64 R10, c[0x0][0x3a8] ;  /* 0x0000ea00ff0a7b82 */ /* 0x004ea20000000a00 */
[----:B0-----:R-:W-:Y:S01]  /*1ab0*/  IMAD R17, R3, UR10, R0 ;  /* 0x0000000a03117c24 */ /* 0x001fe2000f8e0200 */
[----:B------:R-:W-:-:S06]  /*1ac0*/  IADD3 R0, PT, PT, R0, 0x100, RZ ;  /* 0x0000010000007810 */ /* 0x000fcc0007ffe0ff */
[----:B-1-34-:R-:W0:Y:S08]  /*1ad0*/  LDC.64 R12, c[0x0][0x3b0] ;  /* 0x0000ec00ff0c7b82 */ /* 0x01ae300000000a00 */
[----:B------:R-:W1:Y:S01]  /*1ae0*/  LDC.64 R14, c[0x0][0x3b8] ;  /* 0x0000ee00ff0e7b82 */ /* 0x000e620000000a00 */
[----:B--2---:R-:W-:-:S05]  /*1af0*/  IMAD.WIDE R10, R17, 0x8, R10 ;  /* 0x00000008110a7825 */ /* 0x004fca00078e020a */
[----:B------:R2:W-:Y:S01]  /*1b00*/  STG.E.64 desc[UR8][R10.64], R4 ;  /* 0x000000040a007986 */ /* 0x0005e2000c101b08 */
[----:B0-----:R-:W-:-:S05]  /*1b10*/  IMAD.WIDE R12, R17, 0x8, R12 ;  /* 0x00000008110c7825 */ /* 0x001fca00078e020c */
[----:B------:R2:W-:Y:S01]  /*1b20*/  STG.E.64 desc[UR8][R12.64], R6 ;  /* 0x000000060c007986 */ /* 0x0005e2000c101b08 */
[----:B-1----:R-:W-:-:S05]  /*1b30*/  IMAD.WIDE R14, R17, 0x8, R14 ;  /* 0x00000008110e7825 */ /* 0x002fca00078e020e */
[----:B------:R2:W-:Y:S04]  /*1b40*/  STG.E.64 desc[UR8][R14.64], R8 ;  /* 0x000000080e007986 */ /* 0x0005e8000c101b08 */
[----:B------:R2:W-:Y:S04]  /*1b50*/  STG.E.64 desc[UR8][R10.64+0x400], R4 ;  /* 0x000400040a007986 */ /* 0x0005e8000c101b08 */
[----:B------:R2:W-:Y:S04]  /*1b60*/  STG.E.64 desc[UR8][R12.64+0x400], R6 ;  /* 0x000400060c007986 */ /* 0x0005e8000c101b08 */
[----:B------:R2:W-:Y:S02]  /*1b70*/  STG.E.64 desc[UR8][R14.64+0x400], R8 ;  /* 0x000400080e007986 */ /* 0x0005e4000c101b08 */
.L_x_156:
[----:B------:R-:W-:Y:S05]  /*1b80*/  BSYNC.RECONVERGENT B0 ;  /* 0x0000000000007941 */ /* 0x000fea0003800200 */
.L_x_155:
[----:B------:R-:W-:Y:S05]  /*1b90*/  @P0 EXIT ;  /* 0x000000000000094d */ /* 0x000fea0003800000 */
[----:B--2---:R-:W2:Y:S01]  /*1ba0*/  LDC.64 R10, c[0x0][0x3a8] ;  /* 0x0000ea00ff0a7b82 */ /* 0x004ea20000000a00 */
[----:B0-----:R-:W-:-:S07]  /*1bb0*/  IMAD R17, R3, UR10, R0 ;  /* 0x0000000a03117c24 */ /* 0x001fce000f8e0200 */
[----:B-1-34-:R-:W0:Y:S08]  /*1bc0*/  LDC.64 R12, c[0x0][0x3b0] ;  /* 0x0000ec00ff0c7b82 */ /* 0x01ae300000000a00 */
[----:B------:R-:W1:Y:S01]  /*1bd0*/  LDC.64 R14, c[0x0][0x3b8] ;  /* 0x0000ee00ff0e7b82 */ /* 0x000e620000000a00 */
[----:B--2---:R-:W-:-:S05]  /*1be0*/  IMAD.WIDE R2, R17, 0x8, R10 ;  /* 0x0000000811027825 */ /* 0x004fca00078e020a */
[----:B------:R-:W-:Y:S01]  /*1bf0*/  STG.E.64 desc[UR8][R2.64], R4 ;  /* 0x0000000402007986 */ /* 0x000fe2000c101b08 */
[----:B0-----:R-:W-:-:S05]  /*1c00*/  IMAD.WIDE R10, R17, 0x8, R12 ;  /* 0x00000008110a7825 */ /* 0x001fca00078e020c */
[----:B------:R-:W-:Y:S01]  /*1c10*/  STG.E.64 desc[UR8][R10.64], R6 ;  /* 0x000000060a007986 */ /* 0x000fe2000c101b08 */
[----:B-1----:R-:W-:-:S05]  /*1c20*/  IMAD.WIDE R12, R17, 0x8, R14 ;  /* 0x00000008110c7825 */ /* 0x002fca00078e020e */
[----:B------:R-:W-:Y:S01]  /*1c30*/  STG.E.64 desc[UR8][R12.64], R8 ;  /* 0x000000080c007986 */ /* 0x000fe2000c101b08 */
[----:B------:R-:W-:Y:S05]  /*1c40*/  EXIT ;  /* 0x000000000000794d */ /* 0x000fea0003800000 */
.L_x_157:
        /* <DEDUP_REMOVED lines=11> */
.L_x_232:


//--------------------- .text._Z21cuda_get_soap_der_onePdS_S_S_P7double2S1_S1_S1_PiPbiiiiii --------------------------
	.section	.text._Z21cuda_get_soap_der_onePdS_S_S_P7double2S1_S1_S1_PiPbiiiiii,"ax",@progbits
	.align	128
        .global         _Z21cuda_get_soap_der_onePdS_S_S_P7double2S1_S1_S1_PiPbiiiiii
        .type           _Z21cuda_get_soap_der_onePdS_S_S_P7double2S1_S1_S1_PiPbiiiiii,@function
        .size           _Z21cuda_get_soap_der_onePdS_S_S_P7double2S1_S1_S1_PiPbiiiiii,(.L_x_233 - _Z21cuda_get_soap_der_onePdS_S_S_P7double2S1_S1_S1_PiPbiiiiii)
        .other          _Z21cuda_get_soap_der_onePdS_S_S_P7double2S1_S1_S1_PiPbiiiiii,@"STO_CUDA_ENTRY STV_DEFAULT"
_Z21cuda_get_soap_der_onePdS_S_S_P7double2S1_S1_S1_PiPbiiiiii:
.text._Z21cuda_get_soap_der_onePdS_S_S_P7double2S1_S1_S1_PiPbiiiiii:
[----:B------:R-:W-:Y:S01]  /*0000*/  LDC R1, c[0x0][0x37c] ;  /* 0x0000df00ff017b82 */ /* 0x000fe20000000800 */
[----:B------:R-:W0:Y:S07]  /*0010*/  S2R R5, SR_TID.X ;  /* 0x0000000000057919 */ /* 0x000e2e0000002100 */
[----:B------:R-:W1:Y:S01]  /*0020*/  S2UR UR16, SR_CTAID.X ;  /* 0x00000000001079c3 */ /* 0x000e620000002500 */
[----:B------:R-:W0:Y:S01]  /*0030*/  LDCU UR17, c[0x0][0x360] ;  /* 0x00006c00ff1177ac */ /* 0x000e220008000800 */
[----:B------:R-:W2:Y:S01]  /*0040*/  LDCU UR4, c[0x0][0x3d4] ;  /* 0x00007a80ff0477ac */ /* 0x000ea20008000800 */
[----:B-1----:R-:W-:-:S05]  /*0050*/  MOV R0, UR16 ;  /* 0x0000001000007c02 */ /* 0x002fca0008000f00 */
[----:B0-----:R-:W-:-:S05]  /*0060*/  IMAD R5, R0, UR17, R5 ;  /* 0x0000001100057c24 */ /* 0x001fca000f8e0205 */
[----:B--2---:R-:W-:-:S13]  /*0070*/  ISETP.GE.AND P0, PT, R5, UR4, PT ;  /* 0x0000000405007c0c */ /* 0x004fda000bf06270 */
[----:B------:R-:W-:Y:S05]  /*0080*/  @P0 EXIT ;  /* 0x000000000000094d */ /* 0x000fea0003800000 */
[----:B------:R-:W0:Y:S02]  /*0090*/  LDC R0, c[0x0][0x3e0] ;  /* 0x0000f800ff007b82 */ /* 0x000e240000000800 */
[----:B0-----:R-:W-:-:S13]  /*00a0*/  ISETP.GE.AND P0, PT, R0, 0x1, PT ;  /* 0x000000010000780c */ /* 0x001fda0003f06270 */
[----:B------:R-:W-:Y:S05]  /*00b0*/  @!P0 EXIT ;  /* 0x000000000000894d */ /* 0x000fea0003800000 */
[----:B------:R-:W0:Y:S01]  /*00c0*/  LDCU UR4, c[0x0][0x3e4] ;  /* 0x00007c80ff0477ac */ /* 0x000e220008000800 */
[----:B------:R-:W1:Y:S01]  /*00d0*/  LDC.64 R2, c[0x0][0x3c0] ;  /* 0x0000f000ff027b82 */ /* 0x000e620000000a00 */
[----:B0-----:R-:W-:-:S13]  /*00e0*/  ISETP.LE.AND P0, PT, RZ, UR4, PT ;  /* 0x00000004ff007c0c */ /* 0x001fda000bf03270 */
[----:B------:R-:W-:Y:S05]  /*00f0*/  @!P0 EXIT ;  /* 0x000000000000894d */ /* 0x000fea0003800000 */
[----:B------:R-:W0:Y:S01]  /*0100*/  LDCU.64 UR14, c[0x0][0x358] ;  /* 0x00006b00ff0e77ac */ /* 0x000e220008000a00 */
[----:B-1----:R-:W-:-:S05]  /*0110*/  IMAD.WIDE R2, R5, 0x4, R2 ;  /* 0x0000000405027825 */ /* 0x002fca00078e0202 */
[----:B0-----:R-:W2:Y:S01]  /*0120*/  LDG.E R0, desc[UR14][R2.64] ;  /* 0x0000000e02007981 */ /* 0x001ea2000c1e1900 */
[----:B------:R-:W-:Y:S01]  /*0130*/  UMOV UR4, URZ ;  /* 0x000000ff00047c82 */ /* 0x000fe20008000000 */
[----:B------:R-:W-:Y:S01]  /*0140*/  UMOV UR10, 0x1 ;  /* 0x00000001000a7882 */ /* 0x000fe20000000000 */
[----:B------:R-:W-:Y:S01]  /*0150*/  UMOV UR5, URZ ;  /* 0x000000ff00057c82 */ /* 0x000fe20008000000 */
[----:B--2---:R-:W-:-:S07]  /*0160*/  IADD3 R0, PT, PT, R0, -0x1, RZ ;  /* 0xffffffff00007810 */ /* 0x004fce0007ffe0ff */
.L_x_164:
[----:B------:R-:W0:Y:S01]  /*0170*/  S2R R2, SR_TID.X ;  /* 0x0000000000027919 */ /* 0x000e220000002100 */
[----:B-1----:R-:W1:Y:S01]  /*0180*/  LDC R3, c[0x0][0x3e0] ;  /* 0x0000f800ff037b82 */ /* 0x002e620000000800 */
[----:B------:R-:W-:Y:S01]  /*0190*/  MOV R5, UR16 ;  /* 0x0000001000057c02 */ /* 0x000fe20008000f00 */
[----:B------:R-:W-:-:S04]  /*01a0*/  UMOV UR11, UR10 ;  /* 0x0000000a000b7c82 */ /* 0x000fc80008000000 */
[----:B0-----:R-:W-:-:S04]  /*01b0*/  IMAD R2, R5, UR17, R2 ;  /* 0x0000001105027c24 */ /* 0x001fc8000f8e0202 */
[----:B-1----:R-:W-:-:S05]  /*01c0*/  IMAD R2, R2, R3, UR10 ;  /* 0x0000000a02027e24 */ /* 0x002fca000f8e0203 */
[----:B------:R-:W-:-:S07]  /*01d0*/  IADD3 R2, PT, PT, R2, -0x1, RZ ;  /* 0xffffffff02027810 */ /* 0x000fce0007ffe0ff */
.L_x_163:
[----:B-1----:R-:W0:Y:S01]  /*01e0*/  S2R R4, SR_TID.X ;  /* 0x0000000000047919 */ /* 0x002e220000002100 */
[----:B------:R-:W0:Y:S01]  /*01f0*/  S2UR UR16, SR_CTAID.X ;  /* 0x00000000001079c3 */ /* 0x000e220000002500 */
[----:B------:R-:W1:Y:S07]  /*0200*/  LDCU UR6, c[0x0][0x3e0] ;  /* 0x00007c00ff0677ac */ /* 0x000e6e0008000800 */
[----:B------:R-:W0:Y:S01]  /*0210*/  LDC R3, c[0x0][0x360] ;  /* 0x0000d800ff037b82 */ /* 0x000e220000000800 */
[----:B-1----:R-:W-:Y:S01]  /*0220*/  MOV R6, UR6 ;  /* 0x0000000600067c02 */ /* 0x002fe20008000f00 */
[----:B------:R-:W-:Y:S01]  /*0230*/  UMOV UR6, URZ ;  /* 0x000000ff00067c82 */ /* 0x000fe20008000000 */
[----:B0-----:R-:W-:-:S04]  /*0240*/  IMAD R3, R3, UR16, R4 ;  /* 0x0000001003037c24 */ /* 0x001fc8000f8e0204 */
[----:B------:R-:W-:-:S05]  /*0250*/  IMAD R3, R3, R6, UR11 ;  /* 0x0000000b03037e24 */ /* 0x000fca000f8e0206 */
[----:B------:R-:W-:-:S07]  /*0260*/  IADD3 R3, PT, PT, R3, -0x1, RZ ;  /* 0xffffffff03037810 */ /* 0x000fce0007ffe0ff */
.L_x_162:
[----:B------:R-:W0:Y:S01]  /*0270*/  LDCU.64 UR20, c[0x0][0x3e0] ;  /* 0x00007c00ff1477ac */ /* 0x000e220008000a00 */
[----:B------:R-:W-:Y:S01]  /*0280*/  UIADD3 UR7, UPT, UPT, UR10, -0x1, URZ ;  /* 0xffffffff0a077890 */ /* 0x000fe2000fffe0ff */
[----:B-1----:R-:W1:Y:S03]  /*0290*/  LDCU.64 UR8, c[0x0][0x3c8] ;  /* 0x00007900ff0877ac */ /* 0x002e660008000a00 */
[----:B0-----:R-:W-:-:S04]  /*02a0*/  UIMAD UR7, UR7, UR20, UR11 ;  /* 0x00000014070772a4 */ /* 0x001fc8000f8e020b */
[----:B------:R-:W-:-:S04]  /*02b0*/  UIADD3 UR7, UPT, UPT, UR7, -0x1, URZ ;  /* 0xffffffff07077890 */ /* 0x000fc8000fffe0ff */
[----:B------:R-:W-:-:S04]  /*02c0*/  UIMAD UR7, UR7, UR21, UR7 ;  /* 0x00000015070772a4 */ /* 0x000fc8000f8e0207 */
[----:B------:R-:W-:-:S04]  /*02d0*/  UIADD3 UR7, UPT, UPT, UR7, UR6, URZ ;  /* 0x0000000607077290 */ /* 0x000fc8000fffe0ff */
[----:B-1----:R-:W-:-:S04]  /*02e0*/  UIADD3 UR8, UP0, UPT, UR7, UR8, URZ ;  /* 0x0000000807087290 */ /* 0x002fc8000ff1e0ff */
[----:B------:R-:W-:Y:S02]  /*02f0*/  ULEA.HI.X.SX32 UR7, UR7, UR9, 0x1, UP0 ;  /* 0x0000000907077291 */ /* 0x000fe400080f0eff */
[----:B------:R-:W-:-:S04]  /*0300*/  MOV R4, UR8 ;  /* 0x0000000800047c02 */ /* 0x000fc80008000f00 */
[----:B------:R-:W-:-:S05]  /*0310*/  MOV R5, UR7 ;  /* 0x0000000700057c02 */ /* 0x000fca0008000f00 */
[----:B------:R-:W2:Y:S02]  /*0320*/  LDG.E.U8 R4, desc[UR14][R4.64] ;  /* 0x0000000e04047981 */ /* 0x000ea4000c1e1100 */
[----:B--2---:R-:W-:-:S13]  /*0330*/  ISETP.NE.AND P0, PT, R4, RZ, PT ;  /* 0x000000ff0400720c */ /* 0x004fda0003f05270 */
[----:B------:R-:W-:Y:S05]  /*0340*/  @P0 BRA `(.L_x_158) ;  /* 0x0000000800f40947 */ /* 0x000fea0003800000 */
[----:B------:R-:W0:Y:S01]  /*0350*/  S2R R7, SR_TID.X ;  /* 0x0000000000077919 */ /* 0x000e220000002100 */
[----:B------:R-:W0:Y:S08]  /*0360*/  S2UR UR16, SR_CTAID.X ;  /* 0x00000000001079c3 */ /* 0x000e300000002500 */
[----:B------:R-:W0:Y:S08]  /*0370*/  LDC R4, c[0x0][0x360] ;  /* 0x0000d800ff047b82 */ /* 0x000e300000000800 */
[----:B------:R-:W1:Y:S08]  /*0380*/  LDC R5, c[0x0][0x3d8] ;  /* 0x0000f600ff057b82 */ /* 0x000e700000000800 */
[----:B------:R-:W2:Y:S08]  /*0390*/  LDC.64 R40, c[0x0][0x380] ;  /* 0x0000e000ff287b82 */ /* 0x000eb00000000a00 */
[----:B------:R-:W3:Y:S01]  /*03a0*/  LDC.64 R38, c[0x0][0x388] ;  /* 0x0000e200ff267b82 */ /* 0x000ee20000000a00 */
[----:B0-----:R-:W-:-:S07]  /*03b0*/  IMAD R4, R4, UR16, R7 ;  /* 0x0000001004047c24 */ /* 0x001fce000f8e0207 */
[----:B------:R-:W0:Y:S01]  /*03c0*/  LDC.64 R36, c[0x0][0x390] ;  /* 0x0000e400ff247b82 */ /* 0x000e220000000a00 */
[----:B-1----:R-:W-:-:S04]  /*03d0*/  IMAD R5, R4, R5, UR5 ;  /* 0x0000000504057e24 */ /* 0x002fc8000f8e0205 */
[----:B--2---:R-:W-:-:S06]  /*03e0*/  IMAD.WIDE R40, R5, 0x8, R40 ;  /* 0x0000000805287825 */ /* 0x004fcc00078e0228 */
[----:B------:R-:W5:Y:S01]  /*03f0*/  LDG.E.64 R40, desc[UR14][R40.64] ;  /* 0x0000000e28287981 */ /* 0x000f62000c1e1b00 */
[----:B---3--:R-:W-:-:S06]  /*0400*/  IMAD.WIDE R38, R5, 0x8, R38 ;  /* 0x0000000805267825 */ /* 0x008fcc00078e0226 */
[----:B------:R-:W5:Y:S01]  /*0410*/  LDG.E.64 R38, desc[UR14][R38.64] ;  /* 0x0000000e26267981 */ /* 0x000f62000c1e1b00 */
[----:B0-----:R-:W-:-:S06]  /*0420*/  IMAD.WIDE R36, R5, 0x8, R36 ;  /* 0x0000000805247825 */ /* 0x001fcc00078e0224 */
[----:B------:R-:W5:Y:S01]  /*0430*/  LDG.E.64 R36, desc[UR14][R36.64] ;  /* 0x0000000e24247981 */ /* 0x000f62000c1e1b00 */
[----:B------:R-:W-:Y:S01]  /*0440*/  UISETP.NE.AND UP0, UPT, UR6, URZ, UPT ;  /* 0x000000ff0600728c */ /* 0x000fe2000bf05270 */
[----:B------:R-:W-:Y:S01]  /*0450*/  UMOV UR7, URZ ;  /* 0x000000ff00077c82 */ /* 0x000fe20008000000 */
[----:B------:R-:W-:-:S07]  /*0460*/  UMOV UR12, UR4 ;  /* 0x00000004000c7c82 */ /* 0x000fce0008000000 */
[----:B------:R-:W-:Y:S05]  /*0470*/  BRA.U !UP0, `(.L_x_159) ;  /* 0x00000005088c7547 */ /* 0x000fea000b800000 */
[----:B------:R-:W0:Y:S01]  /*0480*/  LDCU.64 UR8, c[0x0][0x3a0] ;  /* 0x00007400ff0877ac */ /* 0x000e220008000a00 */
[----:B------:R-:W1:Y:S01]  /*0490*/  LDC R8, c[0x0][0x3dc] ;  /* 0x0000f700ff087b82 */ /* 0x000e620000000800 */
[----:B------:R-:W-:Y:S02]  /*04a0*/  MOV R5, UR10 ;  /* 0x0000000a00057c02 */ /* 0x000fe40008000f00 */
[----:B------:R-:W-:Y:S01]  /*04b0*/  MOV R7, UR20 ;  /* 0x0000001400077c02 */ /* 0x000fe20008000f00 */
[----:B------:R-:W-:Y:S02]  /*04c0*/  UIMAD UR7, UR6, UR6, UR6 ;  /* 0x00000006060772a4 */ /* 0x000fe4000f8e0206 */
[C---:B------:R-:W-:Y:S01]  /*04d0*/  IMAD R4, R0.reuse, UR20, R5 ;  /* 0x0000001400047c24 */ /* 0x040fe2000f8e0205 */
[----:B------:R-:W-:Y:S01]  /*04e0*/  UIADD3 UR12, UPT, UPT, UR6, 0x1, URZ ;  /* 0x00000001060c7890 */ /* 0x000fe2000fffe0ff */
[----:B------:R-:W-:Y:S01]  /*04f0*/  IMAD R5, R0, R7, UR11 ;  /* 0x0000000b00057e24 */ /* 0x000fe2000f8e0207 */
[----:B------:R-:W-:-:S02]  /*0500*/  USHF.R.U32.HI UR13, URZ, 0x1, UR7 ;  /* 0x00000001ff0d7899 */ /* 0x000fc40008011607 */
[----:B------:R-:W-:Y:S01]  /*0510*/  IADD3 R4, PT, PT, R4, -0x1, RZ ;  /* 0xffffffff04047810 */ /* 0x000fe20007ffe0ff */
[----:B------:R-:W-:Y:S01]  /*0520*/  ULOP3.LUT UR7, UR12, 0xfffffffe, URZ, 0xc0, !UPT ;  /* 0xfffffffe0c077892 */ /* 0x000fe2000f8ec0ff */
[----:B------:R-:W-:Y:S01]  /*0530*/  IADD3 R5, PT, PT, R5, -0x1, RZ ;  /* 0xffffffff05057810 */ /* 0x000fe20007ffe0ff */
[----:B------:R-:W2:Y:S01]  /*0540*/  LDCU.64 UR18, c[0x0][0x398] ;  /* 0x00007300ff1277ac */ /* 0x000ea20008000a00 */
[----:B0-----:R-:W-:Y:S02]  /*0550*/  UIADD3 UR8, UP0, UPT, UR8, 0x10, URZ ;  /* 0x0000001008087890 */ /* 0x001fe4000ff1e0ff */
[----:B------:R-:W-:Y:S02]  /*0560*/  UIADD3 UR7, UPT, UPT, -UR7, URZ, URZ ;  /* 0x000000ff07077290 */ /* 0x000fe4000fffe1ff */
[----:B------:R-:W-:Y:S01]  /*0570*/  UIADD3.X UR9, UPT, UPT, URZ, UR9, URZ, UP0, !UPT ;  /* 0x00000009ff097290 */ /* 0x000fe200087fe4ff */
[-C--:B-1----:R-:W-:Y:S01]  /*0580*/  IMAD R6, R5, R8.reuse, UR13 ;  /* 0x0000000d05067e24 */ /* 0x082fe2000f8e0208 */
[----:B------:R-:W-:Y:S01]  /*0590*/  MOV R32, UR8 ;  /* 0x0000000800207c02 */ /* 0x000fe20008000f00 */
[-C--:B------:R-:W-:Y:S01]  /*05a0*/  IMAD R7, R3, R8.reuse, UR13 ;  /* 0x0000000d03077e24 */ /* 0x080fe2000f8e0208 */
[----:B------:R-:W-:Y:S01]  /*05b0*/  UMOV UR12, UR4 ;  /* 0x00000004000c7c82 */ /* 0x000fe20008000000 */
[-C--:B------:R-:W-:Y:S01]  /*05c0*/  IMAD R4, R4, R8.reuse, UR13 ;  /* 0x0000000d04047e24 */ /* 0x080fe2000f8e0208 */
[----:B------:R-:W-:Y:S01]  /*05d0*/  MOV R33, UR9 ;  /* 0x0000000900217c02 */ /* 0x000fe20008000f00 */
[----:B--2---:R-:W-:-:S07]  /*05e0*/  IMAD R5, R2, R8, UR13 ;  /* 0x0000000d02057e24 */ /* 0x004fce000f8e0208 */
.L_x_160:
[----:B------:R-:W0:Y:S01]  /*05f0*/  LDC.64 R30, c[0x0][0x3a8] ;  /* 0x0000ea00ff1e7b82 */ /* 0x000e220000000a00 */
[----:B------:R-:W-:-:S06]  /*0600*/  IMAD.WIDE R8, R6, 0x10, R32 ;  /* 0x0000001006087825 */ /* 0x000fcc00078e0220 */
[----:B------:R-:W2:Y:S01]  /*0610*/  LDG.E.128 R8, desc[UR14][R8.64+-0x10] ;  /* 0xfffff00e08087981 */ /* 0x000ea2000c1e1d00 */
[----:B------:R-:W-:Y:S01]  /*0620*/  IMAD.WIDE R12, R4, 0x10, R32 ;  /* 0x00000010040c7825 */ /* 0x000fe200078e0220 */
[----:B------:R-:W1:Y:S05]  /*0630*/  LDC.64 R28, c[0x0][0x3b0] ;  /* 0x0000ec00ff1c7b82 */ /* 0x000e6a0000000a00 */
[----:B------:R-:W3:Y:S01]  /*0640*/  LDG.E.128 R12, desc[UR14][R12.64+-0x10] ;  /* 0xfffff00e0c0c7981 */ /* 0x000ee2000c1e1d00 */
[----:B0-----:R-:W-:-:S05]  /*0650*/  IMAD.WIDE R26, R5, 0x10, R30 ;  /* 0x00000010051a7825 */ /* 0x001fca00078e021e */
[----:B------:R-:W2:Y:S01]  /*0660*/  LDG.E.128 R20, desc[UR14][R26.64] ;  /* 0x0000000e1a147981 */ /* 0x000ea2000c1e1d00 */
[----:B------:R-:W-:-:S05]  /*0670*/  IMAD.WIDE R30, R7, 0x10, R30 ;  /* 0x00000010071e7825 */ /* 0x000fca00078e021e */
[----:B------:R-:W3:Y:S01]  /*0680*/  LDG.E.128 R16, desc[UR14][R30.64] ;  /* 0x0000000e1e107981 */ /* 0x000ee2000c1e1d00 */
[----:B-1----:R-:W-:Y:S01]  /*0690*/  IMAD.WIDE R24, R5, 0x10, R28 ;  /* 0x0000001005187825 */ /* 0x002fe200078e021c */
[----:B------:R-:W-:-:S06]  /*06a0*/  UIMAD.WIDE UR8, UR12, 0x8, UR18 ;  /* 0x000000080c0878a5 */ /* 0x000fcc000f8e0212 */
[----:B------:R-:W-:Y:S02]  /*06b0*/  MOV R42, UR8 ;  /* 0x00000008002a7c02 */ /* 0x000fe40008000f00 */
[----:B------:R-:W-:Y:S01]  /*06c0*/  MOV R43, UR9 ;  /* 0x00000009002b7c02 */ /* 0x000fe20008000f00 */
[----:B------:R-:W-:-:S05]  /*06d0*/  IMAD.WIDE R28, R7, 0x10, R28 ;  /* 0x00000010071c7825 */ /* 0x000fca00078e021c */
[----:B------:R-:W4:Y:S01]  /*06e0*/  LDG.E.64 R42, desc[UR14][R42.64] ;  /* 0x0000000e2a2a7981 */ /* 0x000f22000c1e1b00 */
[----:B--2---:R-:W-:-:S08]  /*06f0*/  DMUL R22, R10, R22 ;  /* 0x000000160a167228 */ /* 0x004fd00000000000 */
[----:B------:R-:W-:Y:S02]  /*0700*/  DFMA R34, R8, R20, R22 ;  /* 0x000000140822722b */ /* 0x000fe40000000016 */
[----:B------:R-:W2:Y:S06]  /*0710*/  LDG.E.128 R20, desc[UR14][R24.64] ;  /* 0x0000000e18147981 */ /* 0x000eac000c1e1d00 */
[----:B---3--:R-:W-:Y:S02]  /*0720*/  DFMA R16, R12, R16, R34 ;  /* 0x000000100c10722b */ /* 0x008fe40000000022 */
[----:B------:R-:W0:Y:S06]  /*0730*/  LDC.64 R34, c[0x0][0x3b8] ;  /* 0x0000ee00ff227b82 */ /* 0x000e2c0000000a00 */
[----:B------:R-:W-:-:S02]  /*0740*/  DFMA R44, R14, R18, R16 ;  /* 0x000000120e2c722b */ /* 0x000fc40000000010 */
[----:B------:R-:W3:Y:S06]  /*0750*/  LDG.E.128 R16, desc[UR14][R28.64] ;  /* 0x0000000e1c107981 */ /* 0x000eec000c1e1d00 */
[----:B----45:R-:W-:Y:S01]  /*0760*/  DFMA R40, R42, R44, R40 ;  /* 0x0000002c2a28722b */ /* 0x030fe20000000028 */
[----:B0-----:R-:W-:-:S04]  /*0770*/  IMAD.WIDE R44, R5, 0x10, R34 ;  /* 0x00000010052c7825 */ /* 0x001fc800078e0222 */
[----:B------:R-:W-:Y:S01]  /*0780*/  IMAD.WIDE R34, R7, 0x10, R34 ;  /* 0x0000001007227825 */ /* 0x000fe200078e0222 */
[----:B--2---:R-:W-:-:S08]  /*0790*/  DMUL R22, R10, R22 ;  /* 0x000000160a167228 */ /* 0x004fd00000000000 */
[----:B------:R-:W-:-:S08]  /*07a0*/  DFMA R20, R8, R20, R22 ;  /* 0x000000140814722b */ /* 0x000fd00000000016 */
[----:B---3--:R-:W-:Y:S02]  /*07b0*/  DFMA R16, R12, R16, R20 ;  /* 0x000000100c10722b */ /* 0x008fe40000000014 */
[----:B------:R-:W2:Y:S06]  /*07c0*/  LDG.E.128 R20, desc[UR14][R44.64] ;  /* 0x0000000e2c147981 */ /* 0x000eac000c1e1d00 */
[----:B------:R-:W-:-:S08]  /*07d0*/  DFMA R18, R14, R18, R16 ;  /* 0x000000120e12722b */ /* 0x000fd00000000010 */
[----:B------:R-:W-:Y:S02]  /*07e0*/  DFMA R38, R42, R18, R38 ;  /* 0x000000122a26722b */ /* 0x000fe40000000026 */
[----:B------:R-:W3:Y:S01]  /*07f0*/  LDG.E.128 R16, desc[UR14][R34.64] ;  /* 0x0000000e22107981 */ /* 0x000ee2000c1e1d00 */
[----:B--2---:R-:W-:-:S08]  /*0800*/  DMUL R22, R10, R22 ;  /* 0x000000160a167228 */ /* 0x004fd00000000000 */
[----:B------:R-:W-:Y:S01]  /*0810*/  DFMA R20, R8, R20, R22 ;  /* 0x000000140814722b */ /* 0x000fe20000000016 */
[----:B------:R-:W-:-:S07]  /*0820*/  IMAD.WIDE R8, R6, 0x10, R32 ;  /* 0x0000001006087825 */ /* 0x000fce00078e0220 */
[----:B---3--:R-:W-:Y:S01]  /*0830*/  DFMA R16, R12, R16, R20 ;  /* 0x000000100c10722b */ /* 0x008fe20000000014 */
[----:B------:R-:W2:Y:S04]  /*0840*/  LDG.E.128 R8, desc[UR14][R8.64] ;  /* 0x0000000e08087981 */ /* 0x000ea8000c1e1d00 */
[----:B------:R-:W2:Y:S03]  /*0850*/  LDG.E.128 R20, desc[UR14][R26.64+0x10] ;  /* 0x0000100e1a147981 */ /* 0x000ea6000c1e1d00 */
[----:B------:R-:W-:Y:S01]  /*0860*/  DFMA R18, R14, R18, R16 ;  /* 0x000000120e12722b */ /* 0x000fe20000000010 */
[----:B------:R-:W-:Y:S01]  /*0870*/  IMAD.WIDE R12, R4, 0x10, R32 ;  /* 0x00000010040c7825 */ /* 0x000fe200078e0220 */
[----:B------:R-:W3:Y:S06]  /*0880*/  LDG.E.128 R24, desc[UR14][R24.64+0x10] ;  /* 0x0000100e18187981 */ /* 0x000eec000c1e1d00 */
[----:B------:R-:W-:Y:S01]  /*0890*/  DFMA R36, R42, R18, R36 ;  /* 0x000000122a24722b */ /* 0x000fe20000000024 */
[----:B------:R-:W4:Y:S04]  /*08a0*/  LDG.E.128 R12, desc[UR14][R12.64] ;  /* 0x0000000e0c0c7981 */ /* 0x000f28000c1e1d00 */
[----:B------:R0:W4:Y:S01]  /*08b0*/  LDG.E.128 R16, desc[UR14][R30.64+0x10] ;  /* 0x0000100e1e107981 */ /* 0x000122000c1e1d00 */
[----:B--2---:R-:W-:-:S08]  /*08c0*/  DMUL R22, R10, R22 ;  /* 0x000000160a167228 */ /* 0x004fd00000000000 */
[----:B0-----:R-:W-:Y:S02]  /*08d0*/  DFMA R30, R8, R20, R22 ;  /* 0x00000014081e722b */ /* 0x001fe40000000016 */
[----:B------:R-:W2:Y:S01]  /*08e0*/  LDG.E.128 R20, desc[UR14][R44.64+0x10] ;  /* 0x0000100e2c147981 */ /* 0x000ea2000c1e1d00 */
[----:B---3--:R-:W-:-:S05]  /*08f0*/  DMUL R26, R10, R26 ;  /* 0x0000001a0a1a7228 */ /* 0x008fca0000000000 */
[----:B----4-:R-:W-:-:S03]  /*0900*/  DFMA R16, R12, R16, R30 ;  /* 0x000000100c10722b */ /* 0x010fc6000000001e */
[----:B------:R-:W-:Y:S02]  /*0910*/  DFMA R42, R8, R24, R26 ;  /* 0x00000018082a722b */ /* 0x000fe4000000001a */
[----:B------:R-:W3:Y:S04]  /*0920*/  LDG.E.128 R24, desc[UR14][R28.64+0x10] ;  /* 0x0000100e1c187981 */ /* 0x000ee8000c1e1d00 */
[----:B------:R0:W4:Y:S02]  /*0930*/  LDG.E.128 R28, desc[UR14][R34.64+0x10] ;  /* 0x0000100e221c7981 */ /* 0x000124000c1e1d00 */
[----:B0-----:R-:W-:Y:S02]  /*0940*/  MOV R34, UR8 ;  /* 0x0000000800227c02 */ /* 0x001fe40008000f00 */
[----:B------:R-:W-:-:S06]  /*0950*/  MOV R35, UR9 ;  /* 0x0000000900237c02 */ /* 0x000fcc0008000f00 */
[----:B------:R-:W4:Y:S01]  /*0960*/  LDG.E.64 R34, desc[UR14][R34.64+0x8] ;  /* 0x0000080e22227981 */ /* 0x000f22000c1e1b00 */
[----:B------:R-:W-:Y:S01]  /*0970*/  UIADD3 UR7, UPT, UPT, UR7, 0x2, URZ ;  /* 0x0000000207077890 */ /* 0x000fe2000fffe0ff */
[----:B------:R-:W-:-:S03]  /*0980*/  DFMA R16, R14, R18, R16 ;  /* 0x000000120e10722b */ /* 0x000fc60000000010 */
[----:B------:R-:W-:Y:S01]  /*0990*/  UISETP.NE.AND UP0, UPT, UR7, URZ, UPT ;  /* 0x000000ff0700728c */ /* 0x000fe2000bf05270 */
[----:B------:R-:W-:Y:S02]  /*09a0*/  IADD3 R4, PT, PT, R4, 0x2, RZ ;  /* 0x0000000204047810 */ /* 0x000fe40007ffe0ff */
[----:B------:R-:W-:Y:S02]  /*09b0*/  IADD3 R6, PT, PT, R6, 0x2, RZ ;  /* 0x0000000206067810 */ /* 0x000fe40007ffe0ff */
[----:B------:R-:W-:Y:S02]  /*09c0*/  IADD3 R7, PT, PT, R7, 0x2, RZ ;  /* 0x0000000207077810 */ /* 0x000fe40007ffe0ff */
[----:B------:R-:W-:Y:S01]  /*09d0*/  IADD3 R5, PT, PT, R5, 0x2, RZ ;  /* 0x0000000205057810 */ /* 0x000fe20007ffe0ff */
[----:B------:R-:W-:Y:S01]  /*09e0*/  UIADD3 UR12, UPT, UPT, UR12, 0x2, URZ ;  /* 0x000000020c0c7890 */ /* 0x000fe2000fffe0ff */
[----:B--2---:R-:W-:-:S08]  /*09f0*/  DMUL R22, R10, R22 ;  /* 0x000000160a167228 */ /* 0x004fd00000000000 */
[----:B------:R-:W-:Y:S02]  /*0a00*/  DFMA R20, R8, R20, R22 ;  /* 0x000000140814722b */ /* 0x000fe40000000016 */
[----:B---3--:R-:W-:-:S06]  /*0a10*/  DFMA R24, R12, R24, R42 ;  /* 0x000000180c18722b */ /* 0x008fcc000000002a */
[----:B----4-:R-:W-:Y:S02]  /*0a20*/  DFMA R20, R12, R28, R20 ;  /* 0x0000001c0c14722b */ /* 0x010fe40000000014 */
[----:B------:R-:W-:-:S06]  /*0a30*/  DFMA R24, R14, R26, R24 ;  /* 0x0000001a0e18722b */ /* 0x000fcc0000000018 */
[----:B------:R-:W-:Y:S02]  /*0a40*/  DFMA R20, R14, R30, R20 ;  /* 0x0000001e0e14722b */ /* 0x000fe40000000014 */
[C---:B------:R-:W-:Y:S02]  /*0a50*/  DFMA R40, R34.reuse, R16, R40 ;  /* 0x000000102228722b */ /* 0x040fe40000000028 */
[----:B------:R-:W-:-:S04]  /*0a60*/  DFMA R38, R34, R24, R38 ;  /* 0x000000182226722b */ /* 0x000fc80000000026 */
[----:B------:R-:W-:Y:S01]  /*0a70*/  DFMA R36, R34, R20, R36 ;  /* 0x000000142224722b */ /* 0x000fe20000000024 */
[----:B------:R-:W-:Y:S10]  /*0a80*/  BRA.U UP0, `(.L_x_160) ;  /* 0xfffffff900d87547 */ /* 0x000ff4000b83ffff */
[----:B------:R-:W-:-:S04]  /*0a90*/  UIADD3 UR7, UPT, UPT, UR6, 0x1, URZ ;  /* 0x0000000106077890 */ /* 0x000fc8000fffe0ff */
[----:B------:R-:W-:-:S12]  /*0aa0*/  ULOP3.LUT UR7, UR7, 0xfffffffe, URZ, 0xc0, !UPT ;  /* 0xfffffffe07077892 */ /* 0x000fd8000f8ec0ff */
.L_x_159:
[----:B------:R-:W-:-:S04]  /*0ab0*/  ULOP3.LUT UR8, UR6, 0x1, URZ, 0xc0, !UPT ;  /* 0x0000000106087892 */ /* 0x000fc8000f8ec0ff */
[----:B------:R-:W-:-:S09]  /*0ac0*/  UISETP.NE.U32.AND UP0, UPT, UR8, 0x1, UPT ;  /* 0x000000010800788c */ /* 0x000fd2000bf05070 */
[----:B------:R-:W-:Y:S05]  /*0ad0*/  BRA.U !UP0, `(.L_x_161) ;  /* 0x0000000108d07547 */ /* 0x000fea000b800000 */
[----:B------:R-:W0:Y:S01]  /*0ae0*/  LDC R25, c[0x0][0x3e0] ;  /* 0x0000f800ff197b82 */ /* 0x000e220000000800 */
[----:B------:R-:W-:-:S04]  /*0af0*/  UIMAD UR8, UR6, UR6, UR6 ;  /* 0x00000006060872a4 */ /* 0x000fc8000f8e0206 */
[----:B------:R-:W-:-:S03]  /*0b00*/  ULEA.HI UR7, UR8, UR7, URZ, 0x1f ;  /* 0x0000000708077291 */ /* 0x000fc6000f8ff8ff */
[----:B------:R-:W1:Y:S04]  /*0b10*/  LDC R24, c[0x0][0x3dc] ;  /* 0x0000f700ff187b82 */ /* 0x000e680000000800 */
[----:B------:R-:W2:Y:S04]  /*0b20*/  LDCU.64 UR8, c[0x0][0x398] ;  /* 0x00007300ff0877ac */ /* 0x000ea80008000a00 */
[----:B------:R-:W3:Y:S08]  /*0b30*/  LDC.64 R22, c[0x0][0x3a8] ;  /* 0x0000ea00ff167b82 */ /* 0x000ef00000000a00 */
[----:B------:R-:W4:Y:S01]  /*0b40*/  LDC.64 R28, c[0x0][0x3b0] ;  /* 0x0000ec00ff1c7b82 */ /* 0x000f220000000a00 */
[----:B0-----:R-:W-:-:S05]  /*0b50*/  IMAD R4, R0, R25, UR11 ;  /* 0x0000000b00047e24 */ /* 0x001fca000f8e0219 */
[----:B------:R-:W-:Y:S02]  /*0b60*/  IADD3 R9, PT, PT, R4, -0x1, RZ ;  /* 0xffffffff04097810 */ /* 0x000fe40007ffe0ff */
[----:B------:R-:W0:Y:S01]  /*0b70*/  LDC.64 R20, c[0x0][0x3a0] ;  /* 0x0000e800ff147b82 */ /* 0x000e220000000a00 */
[-C--:B-1----:R-:W-:Y:S02]  /*0b80*/  IMAD R17, R2, R24.reuse, UR7 ;  /* 0x0000000702117e24 */ /* 0x082fe4000f8e0218 */
[----:B------:R-:W-:-:S05]  /*0b90*/  IMAD R9, R9, R24, UR7 ;  /* 0x0000000709097e24 */ /* 0x000fca000f8e0218 */
[----:B------:R-:W1:Y:S01]  /*0ba0*/  LDC.64 R32, c[0x0][0x3b8] ;  /* 0x0000ee00ff207b82 */ /* 0x000e620000000a00 */
[----:B---3--:R-:W-:-:S06]  /*0bb0*/  IMAD.WIDE R4, R17, 0x10, R22 ;  /* 0x0000001011047825 */ /* 0x008fcc00078e0216 */
[----:B------:R-:W3:Y:S01]  /*0bc0*/  LDG.E.128 R4, desc[UR14][R4.64] ;  /* 0x0000000e04047981 */ /* 0x000ee2000c1e1d00 */
[----:B----4-:R-:W-:-:S06]  /*0bd0*/  IMAD.WIDE R12, R17, 0x10, R28 ;  /* 0x00000010110c7825 */ /* 0x010fcc00078e021c */
[----:B------:R-:W4:Y:S01]  /*0be0*/  LDG.E.128 R12, desc[UR14][R12.64] ;  /* 0x0000000e0c0c7981 */ /* 0x000f22000c1e1d00 */
[----:B0-----:R-:W-:-:S06]  /*0bf0*/  IMAD.WIDE R8, R9, 0x10, R20 ;  /* 0x0000001009087825 */ /* 0x001fcc00078e0214 */
[----:B------:R-:W3:Y:S01]  /*0c00*/  LDG.E.128 R8, desc[UR14][R8.64] ;  /* 0x0000000e08087981 */ /* 0x000ee2000c1e1d00 */
[----:B-1----:R-:W-:-:S06]  /*0c10*/  IMAD.WIDE R16, R17, 0x10, R32 ;  /* 0x0000001011107825 */ /* 0x002fcc00078e0220 */
[----:B------:R-:W4:Y:S01]  /*0c20*/  LDG.E.128 R16, desc[UR14][R16.64] ;  /* 0x0000000e10107981 */ /* 0x000f22000c1e1d00 */
[----:B------:R-:W-:-:S05]  /*0c30*/  IMAD R25, R0, R25, UR10 ;  /* 0x0000000a00197e24 */ /* 0x000fca000f8e0219 */
[----:B------:R-:W-:Y:S01]  /*0c40*/  IADD3 R25, PT, PT, R25, -0x1, RZ ;  /* 0xffffffff19197810 */ /* 0x000fe20007ffe0ff */
[----:B------:R-:W-:-:S04]  /*0c50*/  IMAD R27, R3, R24, UR7 ;  /* 0x00000007031b7e24 */ /* 0x000fc8000f8e0218 */
[----:B------:R-:W-:Y:S02]  /*0c60*/  IMAD R25, R25, R24, UR7 ;  /* 0x0000000719197e24 */ /* 0x000fe4000f8e0218 */
[----:B------:R-:W-:-:S04]  /*0c70*/  IMAD.WIDE R22, R27, 0x10, R22 ;  /* 0x000000101b167825 */ /* 0x000fc800078e0216 */
[----:B------:R-:W-:Y:S02]  /*0c80*/  IMAD.WIDE R24, R25, 0x10, R20 ;  /* 0x0000001019187825 */ /* 0x000fe400078e0214 */
[----:B------:R-:W4:Y:S02]  /*0c90*/  LDG.E.128 R20, desc[UR14][R22.64] ;  /* 0x0000000e16147981 */ /* 0x000f24000c1e1d00 */
[----:B------:R-:W-:-:S04]  /*0ca0*/  IMAD.WIDE R28, R27, 0x10, R28 ;  /* 0x000000101b1c7825 */ /* 0x000fc800078e021c */
[----:B------:R-:W-:Y:S02]  /*0cb0*/  IMAD.WIDE R32, R27, 0x10, R32 ;  /* 0x000000101b207825 */ /* 0x000fe400078e0220 */
[----:B------:R-:W4:Y:S04]  /*0cc0*/  LDG.E.128 R24, desc[UR14][R24.64] ;  /* 0x0000000e18187981 */ /* 0x000f28000c1e1d00 */
[----:B------:R-:W4:Y:S04]  /*0cd0*/  LDG.E.128 R28, desc[UR14][R28.64] ;  /* 0x0000000e1c1c7981 */ /* 0x000f28000c1e1d00 */
[----:B------:R-:W4:Y:S01]  /*0ce0*/  LDG.E.128 R32, desc[UR14][R32.64] ;  /* 0x0000000e20207981 */ /* 0x000f22000c1e1d00 */
[----:B--2---:R-:W-:Y:S01]  /*0cf0*/  UIMAD.WIDE UR8, UR12, 0x8, UR8 ;  /* 0x000000080c0878a5 */ /* 0x004fe2000f8e0208 */
[----:B---3--:R-:W-:-:S02]  /*0d00*/  DMUL R6, R10, R6 ;  /* 0x000000060a067228 */ /* 0x008fc40000000000 */
[C---:B----4-:R-:W-:Y:S02]  /*0d10*/  DMUL R14, R10.reuse, R14 ;  /* 0x0000000e0a0e7228 */ /* 0x050fe40000000000 */
[----:B------:R-:W-:Y:S01]  /*0d20*/  DMUL R18, R10, R18 ;  /* 0x000000120a127228 */ /* 0x000fe20000000000 */
[----:B------:R-:W-:Y:S02]  /*0d30*/  MOV R10, UR8 ;  /* 0x00000008000a7c02 */ /* 0x000fe40008000f00 */
[----:B------:R-:W-:-:S06]  /*0d40*/  MOV R11, UR9 ;  /* 0x00000009000b7c02 */ /* 0x000fcc0008000f00 */
[----:B------:R-:W2:Y:S01]  /*0d50*/  LDG.E.64 R10, desc[UR14][R10.64] ;  /* 0x0000000e0a0a7981 */ /* 0x000ea2000c1e1b00 */
[C---:B------:R-:W-:Y:S02]  /*0d60*/  DFMA R4, R8.reuse, R4, R6 ;  /* 0x000000040804722b */ /* 0x040fe40000000006 */
[C---:B------:R-:W-:Y:S02]  /*0d70*/  DFMA R12, R8.reuse, R12, R14 ;  /* 0x0000000c080c722b */ /* 0x040fe4000000000e */
[----:B------:R-:W-:-:S04]  /*0d80*/  DFMA R16, R8, R16, R18 ;  /* 0x000000100810722b */ /* 0x000fc80000000012 */
[C---:B------:R-:W-:Y:S02]  /*0d90*/  DFMA R4, R24.reuse, R20, R4 ;  /* 0x000000141804722b */ /* 0x040fe40000000004 */
[C---:B------:R-:W-:Y:S02]  /*0da0*/  DFMA R12, R24.reuse, R28, R12 ;  /* 0x0000001c180c722b */ /* 0x040fe4000000000c */
[----:B------:R-:W-:-:S04]  /*0db0*/  DFMA R16, R24, R32, R16 ;  /* 0x000000201810722b */ /* 0x000fc80000000010 */
[C---:B------:R-:W-:Y:S02]  /*0dc0*/  DFMA R4, R26.reuse, R22, R4 ;  /* 0x000000161a04722b */ /* 0x040fe40000000004 */
[C---:B------:R-:W-:Y:S02]  /*0dd0*/  DFMA R12, R26.reuse, R30, R12 ;  /* 0x0000001e1a0c722b */ /* 0x040fe4000000000c */
[----:B------:R-:W-:-:S04]  /*0de0*/  DFMA R16, R26, R34, R16 ;  /* 0x000000221a10722b */ /* 0x000fc80000000010 */
[C---:B--2--5:R-:W-:Y:S02]  /*0df0*/  DFMA R40, R10.reuse, R4, R40 ;  /* 0x000000040a28722b */ /* 0x064fe40000000028 */
[C---:B------:R-:W-:Y:S02]  /*0e00*/  DFMA R38, R10.reuse, R12, R38 ;  /* 0x0000000c0a26722b */ /* 0x040fe40000000026 */
[----:B------:R-:W-:-:S11]  /*0e10*/  DFMA R36, R10, R16, R36 ;  /* 0x000000100a24722b */ /* 0x000fd60000000024 */
.L_x_161:
[----:B------:R-:W0:Y:S01]  /*0e20*/  S2R R11, SR_TID.X ;  /* 0x00000000000b7919 */ /* 0x000e220000002100 */
[----:B------:R-:W0:Y:S01]  /*0e30*/  LDC R10, c[0x0][0x360] ;  /* 0x0000d800ff0a7b82 */ /* 0x000e220000000800 */
[----:B------:R-:W-:-:S07]  /*0e40*/  UIADD3 UR4, UPT, UPT, UR6, 0x1, UR4 ;  /* 0x0000000106047890 */ /* 0x000fce000fffe004 */
[----:B------:R-:W1:Y:S08]  /*0e50*/  LDC R13, c[0x0][0x3d8] ;  /* 0x0000f600ff0d7b82 */ /* 0x000e700000000800 */
[----:B------:R-:W2:Y:S08]  /*0e60*/  LDC.64 R4, c[0x0][0x380] ;  /* 0x0000e000ff047b82 */ /* 0x000eb00000000a00 */
[----:B------:R-:W3:Y:S01]  /*0e70*/  LDC.64 R6, c[0x0][0x388] ;  /* 0x0000e200ff067b82 */ /* 0x000ee20000000a00 */
[----:B0-----:R-:W-:-:S07]  /*0e80*/  IMAD R10, R10, UR16, R11 ;  /* 0x000000100a0a7c24 */ /* 0x001fce000f8e020b */
[----:B------:R-:W0:Y:S01]  /*0e90*/  LDC.64 R8, c[0x0][0x390] ;  /* 0x0000e400ff087b82 */ /* 0x000e220000000a00 */
[----:B-1----:R-:W-:Y:S01]  /*0ea0*/  IMAD R11, R10, R13, UR5 ;  /* 0x000000050a0b7e24 */ /* 0x002fe2000f8e020d */
[----:B------:R-:W-:-:S03]  /*0eb0*/  UIADD3 UR5, UPT, UPT, UR5, 0x1, URZ ;  /* 0x0000000105057890 */ /* 0x000fc6000fffe0ff */
[----:B--2---:R-:W-:-:S05]  /*0ec0*/  IMAD.WIDE R4, R11, 0x8, R4 ;  /* 0x000000080b047825 */ /* 0x004fca00078e0204 */
[----:B-----5:R1:W-:Y:S01]  /*0ed0*/  STG.E.64 desc[UR14][R4.64], R40 ;  /* 0x0000002804007986 */ /* 0x0203e2000c101b0e */
[----:B---3--:R-:W-:-:S05]  /*0ee0*/  IMAD.WIDE R6, R11, 0x8, R6 ;  /* 0x000000080b067825 */ /* 0x008fca00078e0206 */
[----:B------:R1:W-:Y:S01]  /*0ef0*/  STG.E.64 desc[UR14][R6.64], R38 ;  /* 0x0000002606007986 */ /* 0x0003e2000c101b0e */
[----:B0-----:R-:W-:-:S05]  /*0f00*/  IMAD.WIDE R8, R11, 0x8, R8 ;  /* 0x000000080b087825 */ /* 0x001fca00078e0208 */
[----:B------:R1:W-:Y:S02]  /*0f10*/  STG.E.64 desc[UR14][R8.64], R36 ;  /* 0x0000002408007986 */ /* 0x0003e4000c101b0e */
.L_x_158:
[----:B------:R-:W0:Y:S01]  /*0f20*/  LDCU.64 UR8, c[0x0][0x3e0] ;  /* 0x00007c00ff0877ac */ /* 0x000e220008000a00 */
[----:B------:R-:W-:Y:S02]  /*0f30*/  UIADD3 UR7, UPT, UPT, UR6, 0x1, URZ ;  /* 0x0000000106077890 */ /* 0x000fe4000fffe0ff */
[----:B0-----:R-:W-:-:S05]  /*0f40*/  UISETP.NE.AND UP0, UPT, UR6, UR9, UPT ;  /* 0x000000090600728c */ /* 0x001fca000bf05270 */
[----:B------:R-:W-:-:S04]  /*0f50*/  UMOV UR6, UR7 ;  /* 0x0000000700067c82 */ /* 0x000fc80008000000 */
[----:B------:R-:W-:Y:S05]  /*0f60*/  BRA.U UP0, `(.L_x_162) ;  /* 0xfffffff100c07547 */ /* 0x000fea000b83ffff */
[----:B------:R-:W-:Y:S02]  /*0f70*/  UISETP.NE.AND UP0, UPT, UR11, UR8, UPT ;  /* 0x000000080b00728c */ /* 0x000fe4000bf05270 */
[----:B------:R-:W-:-:S07]  /*0f80*/  UIADD3 UR6, UPT, UPT, UR11, 0x1, URZ ;  /* 0x000000010b067890 */ /* 0x000fce000fffe0ff */
[----:B------:R-:W-:Y:S01]  /*0f90*/  UMOV UR11, UR6 ;  /* 0x00000006000b7c82 */ /* 0x000fe20008000000 */
[----:B------:R-:W-:Y:S05]  /*0fa0*/  BRA.U UP0, `(.L_x_163) ;  /* 0xfffffff1008c7547 */ /* 0x000fea000b83ffff */
[----:B------:R-:W-:Y:S02]  /*0fb0*/  UISETP.NE.AND UP0, UPT, UR10, UR8, UPT ;  /* 0x000000080a00728c */ /* 0x000fe4000bf05270 */
[----:B------:R-:W-:-:S07]  /*0fc0*/  UIADD3 UR6, UPT, UPT, UR10, 0x1, URZ ;  /* 0x000000010a067890 */ /* 0x000fce000fffe0ff */
[----:B------:R-:W-:Y:S01]  /*0fd0*/  UMOV UR10, UR6 ;  /* 0x00000006000a7c82 */ /* 0x000fe20008000000 */
[----:B------:R-:W-:Y:S05]  /*0fe0*/  BRA.U UP0, `(.L_x_164) ;  /* 0xfffffff100607547 */ /* 0x000fea000b83ffff */
[----:B------:R-:W-:Y:S05]  /*0ff0*/  EXIT ;  /* 0x000000000000794d */ /* 0x000fea0003800000 */
.L_x_165:
        /* <DEDUP_REMOVED lines=16> */
.L_x_233:


//--------------------- .text._Z15cuda_get_soap_pPdS_S_P7double2Pbiiii --------------------------
	.section	.text._Z15cuda_get_soap_pPdS_S_P7double2Pbiiii,"ax",@progbits
	.align	128
        .global         _Z15cuda_get_soap_pPdS_S_P7double2Pbiiii
        .type           _Z15cuda_get_soap_pPdS_S_P7double2Pbiiii,@function
        .size           _Z15cuda_get_soap_pPdS_S_P7double2Pbiiii,(.L_x_224 - _Z15cuda_get_soap_pPdS_S_P7double2Pbiiii)
        .other          _Z15cuda_get_soap_pPdS_S_P7double2Pbiiii,@"STO_CUDA_ENTRY STV_DEFAULT"
_Z15cuda_get_soap_pPdS_S_P7double2Pbiiii:
.text._Z15cuda_get_soap_pPdS_S_P7double2Pbiiii:
        /* <DEDUP_REMOVED lines=8> */
[----:B------:R-:W0:Y:S01]  /*0080*/  LDCU UR4, c[0x0][0x3b4] ;  /* 0x00007680ff0477ac */ /* 0x000e220008000800 */
[----:B------:R-:W-:Y:S01]  /*0090*/  CS2R R28, SRZ ;  /* 0x00000000001c7805 */ /* 0x000fe2000001ff00 */
[----:B------:R-:W1:Y:S01]  /*00a0*/  LDCU UR5, c[0x0][0x3b0] ;  /* 0x00007600ff0577ac */ /* 0x000e620008000800 */
[----:B------:R-:W2:Y:S01]  /*00b0*/  LDCU.64 UR14, c[0x0][0x358] ;  /* 0x00006b00ff0e77ac */ /* 0x000ea20008000a00 */
[----:B0-----:R-:W-:-:S04]  /*00c0*/  UISETP.GE.AND UP0, UPT, UR4, URZ, UPT ;  /* 0x000000ff0400728c */ /* 0x001fc8000bf06270 */
[----:B-1----:R-:W-:-:S09]  /*00d0*/  UISETP.LT.OR UP0, UPT, UR5, 0x1, !UP0 ;  /* 0x000000010500788c */ /* 0x002fd2000c701670 */
[----:B--2---:R-:W-:Y:S05]  /*00e0*/  BRA.U UP0, `(.L_x_166) ;  /* 0x0000000d00a87547 */ /* 0x004fea000b800000 */
[----:B------:R-:W-:Y:S01]  /*00f0*/  UIMAD UR5, UR4, UR4, UR4 ;  /* 0x00000004040572a4 */ /* 0x000fe2000f8e0204 */
[----:B------:R-:W-:Y:S01]  /*0100*/  HFMA2 R5, -RZ, RZ, 0, 0 ;  /* 0x00000000ff057431 */ /* 0x000fe200000001ff */
[----:B------:R-:W-:Y:S01]  /*0110*/  UIADD3 UR4, UPT, UPT, UR4, 0x1, URZ ;  /* 0x0000000104047890 */ /* 0x000fe2000fffe0ff */
[----:B------:R-:W-:Y:S01]  /*0120*/  CS2R R28, SRZ ;  /* 0x00000000001c7805 */ /* 0x000fe2000001ff00 */
[----:B------:R-:W-:-:S04]  /*0130*/  ULEA.HI UR5, UR5, UR5, URZ, 0x1 ;  /* 0x0000000505057291 */ /* 0x000fc8000f8f08ff */
[----:B------:R-:W-:-:S03]  /*0140*/  ULEA.HI.SX32 UR8, UR5, UR4, 0x1f ;  /* 0x0000000405087291 */ /* 0x000fc6000f8ffaff */
[----:B------:R-:W-:Y:S01]  /*0150*/  UMOV UR5, 0x1 ;  /* 0x0000000100057882 */ /* 0x000fe20000000000 */
[----:B------:R-:W-:-:S08]  /*0160*/  UMOV UR4, URZ ;  /* 0x000000ff00047c82 */ /* 0x000fd00008000000 */
.L_x_175:
[----:B0-----:R-:W-:-:S05]  /*0170*/  UMOV UR6, UR5 ;  /* 0x0000000500067c82 */ /* 0x001fca0008000000 */
.L_x_174:
[----:B0-----:R-:W0:Y:S01]  /*0180*/  LDCU UR9, c[0x0][0x3b0] ;  /* 0x00007600ff0977ac */ /* 0x001e220008000800 */
[----:B------:R-:W-:Y:S01]  /*0190*/  IMAD.MOV.U32 R0, RZ, RZ, RZ ;  /* 0x000000ffff007224 */ /* 0x000fe200078e00ff */
[----:B------:R-:W-:Y:S01]  /*01a0*/  PRMT R2, RZ, 0x7610, R2 ;  /* 0x00007610ff027816 */ /* 0x000fe20000000002 */
[----:B------:R-:W1:Y:S01]  /*01b0*/  LDCU UR10, c[0x0][0x3b4] ;  /* 0x00007680ff0a77ac */ /* 0x000e620008000800 */
[----:B------:R-:W-:Y:S01]  /*01c0*/  PRMT R3, RZ, 0x7610, R3 ;  /* 0x00007610ff037816 */ /* 0x000fe20000000003 */
[----:B------:R-:W-:-:S04]  /*01d0*/  UIADD3 UR7, UPT, UPT, UR5, -0x1, URZ ;  /* 0xffffffff05077890 */ /* 0x000fc8000fffe0ff */
[----:B0-----:R-:W-:Y:S02]  /*01e0*/  UIMAD UR7, UR7, UR9, UR6 ;  /* 0x00000009070772a4 */ /* 0x001fe4000f8e0206 */
[----:B-1----:R-:W-:Y:S02]  /*01f0*/  UIADD3 UR10, UPT, UPT, UR10, 0x1, URZ ;  /* 0x000000010a0a7890 */ /* 0x002fe4000fffe0ff */
[----:B------:R-:W-:-:S04]  /*0200*/  UIADD3 UR7, UPT, UPT, UR7, -0x1, URZ ;  /* 0xffffffff07077890 */ /* 0x000fc8000fffe0ff */
[----:B------:R-:W-:-:S12]  /*0210*/  UIMAD UR12, UR10, UR7, URZ ;  /* 0x000000070a0c72a4 */ /* 0x000fd8000f8e02ff */
.L_x_173:
[----:B0-----:R-:W0:Y:S01]  /*0220*/  LDC.64 R8, c[0x0][0x3a0] ;  /* 0x0000e800ff087b82 */ /* 0x001e220000000a00 */
[----:B------:R-:W-:-:S04]  /*0230*/  IADD3 R4, PT, PT, R0, UR12, RZ ;  /* 0x0000000c00047c10 */ /* 0x000fc8000fffe0ff */
[----:B0-----:R-:W-:-:S04]  /*0240*/  IADD3 R8, P0, PT, R4, R8, RZ ;  /* 0x0000000804087210 */ /* 0x001fc80007f1e0ff */
[----:B------:R-:W-:-:S05]  /*0250*/  LEA.HI.X.SX32 R9, R4, R9, 0x1, P0 ;  /* 0x0000000904097211 */ /* 0x000fca00000f0eff */
[----:B------:R-:W2:Y:S01]  /*0260*/  LDG.E.U8 R8, desc[UR14][R8.64] ;  /* 0x0000000e08087981 */ /* 0x000ea2000c1e1100 */
[----:B------:R-:W-:Y:S01]  /*0270*/  VIADD R3, R3, 0x1 ;  /* 0x0000000103037836 */ /* 0x000fe20000000000 */
[----:B------:R-:W-:Y:S02]  /*0280*/  IADD3 R25, PT, PT, R0, 0x1, RZ ;  /* 0x0000000100197810 */ /* 0x000fe40007ffe0ff */
[----:B--2---:R-:W-:-:S13]  /*0290*/  ISETP.NE.AND P0, PT, R8, RZ, PT ;  /* 0x000000ff0800720c */ /* 0x004fda0003f05270 */
[----:B------:R-:W-:Y:S05]  /*02a0*/  @P0 BRA `(.L_x_167) ;  /* 0x0000000c00000947 */ /* 0x000fea0003800000 */
[----:B------:R-:W0:Y:S08]  /*02b0*/  LDC R7, c[0x0][0x3ac] ;  /* 0x0000eb00ff077b82 */ /* 0x000e300000000800 */
[----:B------:R-:W1:Y:S01]  /*02c0*/  LDC.64 R26, c[0x0][0x380] ;  /* 0x0000e000ff1a7b82 */ /* 0x000e620000000a00 */
[----:B0-----:R-:W-:-:S04]  /*02d0*/  IMAD R7, R6, R7, UR4 ;  /* 0x0000000406077e24 */ /* 0x001fc8000f8e0207 */
[----:B-1----:R-:W-:-:S05]  /*02e0*/  IMAD.WIDE R26, R7, 0x8, R26 ;  /* 0x00000008071a7825 */ /* 0x002fca00078e021a */
[----:B------:R0:W5:Y:S01]  /*02f0*/  LDG.E.64 R32, desc[UR14][R26.64] ;  /* 0x0000000e1a207981 */ /* 0x000162000c1e1b00 */
[----:B------:R-:W-:Y:S01]  /*0300*/  ISETP.GE.U32.AND P0, PT, R0, 0x7, PT ;  /* 0x000000070000780c */ /* 0x000fe20003f06070 */
[----:B------:R-:W-:Y:S01]  /*0310*/  IMAD.MOV.U32 R24, RZ, RZ, RZ ;  /* 0x000000ffff187224 */ /* 0x000fe200078e00ff */
[----:B------:R-:W-:-:S11]  /*0320*/  MOV R4, R5 ;  /* 0x0000000500047202 */ /* 0x000fd60000000f00 */
[----:B0-----:R-:W-:Y:S05]  /*0330*/  @!P0 BRA `(.L_x_168) ;  /* 0x0000000400348947 */ /* 0x001fea0003800000 */
[----:B------:R-:W0:Y:S01]  /*0340*/  LDC R9, c[0x0][0x3b0] ;  /* 0x0000ec00ff097b82 */ /* 0x000e220000000800 */
[----:B------:R-:W1:Y:S01]  /*0350*/  LDCU.64 UR10, c[0x0][0x398] ;  /* 0x00007300ff0a77ac */ /* 0x000e620008000a00 */
[----:B------:R-:W-:Y:S01]  /*0360*/  IMAD R4, R0, R0, R0 ;  /* 0x0000000000047224 */ /* 0x000fe200078e0200 */
[----:B------:R-:W-:-:S04]  /*0370*/  LOP3.LUT R25, R25, 0xfffffff8, RZ, 0xc0, !PT ;  /* 0xfffffff819197812 */ /* 0x000fc800078ec0ff */
[----:B------:R-:W-:Y:S02]  /*0380*/  SHF.R.U32.HI R4, RZ, 0x1, R4 ;  /* 0x00000001ff047819 */ /* 0x000fe40000011604 */
[----:B------:R-:W-:Y:S01]  /*0390*/  IADD3 R25, PT, PT, -R25, RZ, RZ ;  /* 0x000000ff19197210 */ /* 0x000fe20007ffe1ff */
[----:B-1----:R-:W-:-:S04]  /*03a0*/  UIADD3 UR7, UP0, UPT, UR10, 0x40, URZ ;  /* 0x000000400a077890 */ /* 0x002fc8000ff1e0ff */
[----:B------:R-:W-:Y:S01]  /*03b0*/  UIADD3.X UR9, UPT, UPT, URZ, UR11, URZ, UP0, !UPT ;  /* 0x0000000bff097290 */ /* 0x000fe200087fe4ff */
[CC--:B0-----:R-:W-:Y:S02]  /*03c0*/  IMAD R8, R6.reuse, R9.reuse, UR6 ;  /* 0x0000000606087e24 */ /* 0x0c1fe4000f8e0209 */
[----:B------:R-:W-:Y:S02]  /*03d0*/  IMAD R7, R6, R9, UR5 ;  /* 0x0000000506077e24 */ /* 0x000fe4000f8e0209 */
[----:B------:R-:W-:Y:S01]  /*03e0*/  IMAD.U32 R30, RZ, RZ, UR7 ;  /* 0x00000007ff1e7e24 */ /* 0x000fe2000f8e00ff */
[----:B------:R-:W-:Y:S01]  /*03f0*/  IADD3 R8, PT, PT, R8, -0x1, RZ ;  /* 0xffffffff08087810 */ /* 0x000fe20007ffe0ff */
[----:B------:R-:W-:Y:S01]  /*0400*/  VIADD R7, R7, 0xffffffff ;  /* 0xffffffff07077836 */ /* 0x000fe20000000000 */
[----:B------:R-:W-:-:S03]  /*0410*/  MOV R31, UR9 ;  /* 0x00000009001f7c02 */ /* 0x000fc60008000f00 */
[--C-:B------:R-:W-:Y:S02]  /*0420*/  IMAD R24, R7, UR8, R4.reuse ;  /* 0x0000000807187c24 */ /* 0x100fe4000f8e0204 */
[----:B------:R-:W-:Y:S02]  /*0430*/  IMAD R7, R8, UR8, R4 ;  /* 0x0000000808077c24 */ /* 0x000fe4000f8e0204 */
[----:B------:R-:W-:-:S07]  /*0440*/  IMAD.MOV.U32 R4, RZ, RZ, R5 ;  /* 0x000000ffff047224 */ /* 0x000fce00078e0005 */
.L_x_169:
[--C-:B------:R-:W-:Y:S01]  /*0450*/  IMAD.WIDE R16, R24, 0x10, R30.reuse ;  /* 0x0000001018107825 */ /* 0x100fe200078e021e */
[----:B------:R-:W0:Y:S03]  /*0460*/  LDC.64 R34, c[0x0][0x390] ;  /* 0x0000e400ff227b82 */ /* 0x000e260000000a00 */
[----:B------:R-:W-:Y:S01]  /*0470*/  IMAD.WIDE R20, R7, 0x10, R30 ;  /* 0x0000001007147825 */ /* 0x000fe200078e021e */
[----:B------:R-:W2:Y:S04]  /*0480*/  LDG.E.128 R8, desc[UR14][R16.64+-0x40] ;  /* 0xffffc00e10087981 */ /* 0x000ea8000c1e1d00 */
[----:B------:R-:W2:Y:S01]  /*0490*/  LDG.E.128 R12, desc[UR14][R20.64+-0x40] ;  /* 0xffffc00e140c7981 */ /* 0x000ea2000c1e1d00 */
[----:B0-----:R-:W-:-:S05]  /*04a0*/  IMAD.WIDE R34, R4, 0x8, R34 ;  /* 0x0000000804227825 */ /* 0x001fca00078e0222 */
[----:B------:R-:W3:Y:S01]  /*04b0*/  LDG.E.64 R36, desc[UR14][R34.64] ;  /* 0x0000000e22247981 */ /* 0x000ee2000c1e1b00 */
[----:B--2---:R-:W-:-:S08]  /*04c0*/  DMUL R10, R10, R14 ;  /* 0x0000000e0a0a7228 */ /* 0x004fd00000000000 */
[----:B------:R-:W-:Y:S02]  /*04d0*/  DFMA R18, R8, R12, R10 ;  /* 0x0000000c0812722b */ /* 0x000fe4000000000a */
[----:B------:R-:W2:Y:S04]  /*04e0*/  LDG.E.128 R8, desc[UR14][R16.64+-0x30] ;  /* 0xffffd00e10087981 */ /* 0x000ea8000c1e1d00 */
[----:B------:R-:W2:Y:S02]  /*04f0*/  LDG.E.128 R12, desc[UR14][R20.64+-0x30] ;  /* 0xffffd00e140c7981 */ /* 0x000ea4000c1e1d00 */
[----:B---3-5:R-:W-:Y:S02]  /*0500*/  DFMA R18, R36, R18, R32 ;  /* 0x000000122412722b */ /* 0x028fe40000000020 */
[----:B------:R-:W3:Y:S01]  /*0510*/  LDG.E.64 R32, desc[UR14][R34.64+0x8] ;  /* 0x0000080e22207981 */ /* 0x000ee2000c1e1b00 */
[----:B--2---:R-:W-:-:S08]  /*0520*/  DMUL R10, R10, R14 ;  /* 0x0000000e0a0a7228 */ /* 0x004fd00000000000 */
[----:B------:R-:W-:Y:S02]  /*0530*/  DFMA R22, R8, R12, R10 ;  /* 0x0000000c0816722b */ /* 0x000fe4000000000a */
[----:B------:R-:W2:Y:S04]  /*0540*/  LDG.E.128 R8, desc[UR14][R16.64+-0x20] ;  /* 0xffffe00e10087981 */ /* 0x000ea8000c1e1d00 */
[----:B------:R-:W2:Y:S02]  /*0550*/  LDG.E.128 R12, desc[UR14][R20.64+-0x20] ;  /* 0xffffe00e140c7981 */ /* 0x000ea4000c1e1d00 */
[----:B---3--:R-:W-:Y:S02]  /*0560*/  DFMA R32, R32, R22, R18 ;  /* 0x000000162020722b */ /* 0x008fe40000000012 */
        /* <DEDUP_REMOVED lines=24> */
[----:B------:R-:W3:Y:S04]  /*06f0*/  LDG.E.128 R16, desc[UR14][R16.64+0x30] ;  /* 0x0000300e10107981 */ /* 0x000ee8000c1e1d00 */
[----:B------:R-:W3:Y:S01]  /*0700*/  LDG.E.128 R20, desc[UR14][R20.64+0x30] ;  /* 0x0000300e14147981 */ /* 0x000ee2000c1e1d00 */
[----:B--2---:R-:W-:-:S08]  /*0710*/  DMUL R10, R10, R14 ;  /* 0x0000000e0a0a7228 */ /* 0x004fd00000000000 */
[----:B------:R-:W-:Y:S02]  /*0720*/  DFMA R8, R8, R12, R10 ;  /* 0x0000000c0808722b */ /* 0x000fe4000000000a */
[----:B------:R-:W2:Y:S04]  /*0730*/  LDG.E.64 R10, desc[UR14][R34.64+0x30] ;  /* 0x0000300e220a7981 */ /* 0x000ea8000c1e1b00 */
[----:B------:R-:W4:Y:S01]  /*0740*/  LDG.E.64 R34, desc[UR14][R34.64+0x38] ;  /* 0x0000380e22227981 */ /* 0x000f22000c1e1b00 */
[----:B------:R-:W-:Y:S01]  /*0750*/  VIADD R25, R25, 0x8 ;  /* 0x0000000819197836 */ /* 0x000fe20000000000 */
[----:B---3--:R-:W-:-:S04]  /*0760*/  DMUL R18, R18, R22 ;  /* 0x0000001612127228 */ /* 0x008fc80000000000 */
[----:B------:R-:W-:-:S04]  /*0770*/  ISETP.NE.AND P0, PT, R25, RZ, PT ;  /* 0x000000ff1900720c */ /* 0x000fc80003f05270 */
[----:B------:R-:W-:Y:S01]  /*0780*/  DFMA R18, R16, R20, R18 ;  /* 0x000000141012722b */ /* 0x000fe20000000012 */
[----:B------:R-:W-:Y:S01]  /*0790*/  IADD3 R24, PT, PT, R24, 0x8, RZ ;  /* 0x0000000818187810 */ /* 0x000fe20007ffe0ff */
[----:B------:R-:W-:Y:S01]  /*07a0*/  VIADD R7, R7, 0x8 ;  /* 0x0000000807077836 */ /* 0x000fe20000000000 */
[----:B------:R-:W-:Y:S01]  /*07b0*/  IADD3 R4, PT, PT, R4, 0x8, RZ ;  /* 0x0000000804047810 */ /* 0x000fe20007ffe0ff */
[----:B--2---:R-:W-:-:S08]  /*07c0*/  DFMA R32, R10, R8, R32 ;  /* 0x000000080a20722b */ /* 0x004fd00000000020 */
[----:B----4-:R-:W-:Y:S01]  /*07d0*/  DFMA R32, R34, R18, R32 ;  /* 0x000000122220722b */ /* 0x010fe20000000020 */
[----:B------:R-:W-:Y:S10]  /*07e0*/  @P0 BRA `(.L_x_169) ;  /* 0xfffffffc00180947 */ /* 0x000ff4000383ffff */
[----:B------:R-:W-:-:S05]  /*07f0*/  VIADD R24, R0, 0x1 ;  /* 0x0000000100187836 */ /* 0x000fca0000000000 */
[----:B------:R-:W-:-:S07]  /*0800*/  LOP3.LUT R24, R24, 0xfffffff8, RZ, 0xc0, !PT ;  /* 0xfffffff818187812 */ /* 0x000fce00078ec0ff */
.L_x_168:
[----:B------:R-:W-:-:S04]  /*0810*/  IADD3 R7, PT, PT, R0, 0x1, RZ ;  /* 0x0000000100077810 */ /* 0x000fc80007ffe0ff */
[----:B------:R-:W-:-:S13]  /*0820*/  LOP3.LUT P0, RZ, R7, 0x7, RZ, 0xc0, !PT ;  /* 0x0000000707ff7812 */ /* 0x000fda000780c0ff */
[----:B------:R-:W-:Y:S05]  /*0830*/  @!P0 BRA `(.L_x_170) ;  /* 0x00000004008c8947 */ /* 0x000fea0003800000 */
[----:B------:R-:W-:-:S04]  /*0840*/  LOP3.LUT R9, R3, 0x7, RZ, 0xc0, !PT ;  /* 0x0000000703097812 */ /* 0x000fc800078ec0ff */
[C---:B------:R-:W-:Y:S01]  /*0850*/  LOP3.LUT P1, RZ, R9.reuse, 0x3, RZ, 0xc0, !PT ;  /* 0x0000000309ff7812 */ /* 0x040fe2000782c0ff */
[----:B------:R-:W-:-:S05]  /*0860*/  VIADD R8, R9, 0xffffffff ;  /* 0xffffffff09087836 */ /* 0x000fca0000000000 */
[----:B------:R-:W-:-:S13]  /*0870*/  ISETP.GE.U32.AND P0, PT, R8, 0x3, PT ;  /* 0x000000030800780c */ /* 0x000fda0003f06070 */
[----:B------:R-:W-:Y:S05]  /*0880*/  @!P0 BRA `(.L_x_171) ;  /* 0x0000000000a08947 */ /* 0x000fea0003800000 */
[----:B------:R-:W0:Y:S01]  /*0890*/  LDC R11, c[0x0][0x3b0] ;  /* 0x0000ec00ff0b7b82 */ /* 0x000e220000000800 */
[----:B------:R-:W-:-:S05]  /*08a0*/  IMAD R9, R0, R0, R0 ;  /* 0x0000000000097224 */ /* 0x000fca00078e0200 */
[----:B------:R-:W-:Y:S02]  /*08b0*/  LEA.HI R8, R9, R24, RZ, 0x1f ;  /* 0x0000001809087211 */ /* 0x000fe400078ff8ff */
[----:B------:R-:W1:Y:S08]  /*08c0*/  LDC.64 R22, c[0x0][0x398] ;  /* 0x0000e600ff167b82 */ /* 0x000e700000000a00 */
[----:B------:R-:W2:Y:S01]  /*08d0*/  LDC.64 R30, c[0x0][0x390] ;  /* 0x0000e400ff1e7b82 */ /* 0x000ea20000000a00 */
[----:B0-----:R-:W-:-:S02]  /*08e0*/  IMAD R10, R6, R11, UR5 ;  /* 0x00000005060a7e24 */ /* 0x001fc4000f8e020b */
[----:B------:R-:W-:-:S03]  /*08f0*/  IMAD R11, R6, R11, UR6 ;  /* 0x00000006060b7e24 */ /* 0x000fc6000f8e020b */
[----:B------:R-:W-:Y:S01]  /*0900*/  IADD3 R21, PT, PT, R10, -0x1, RZ ;  /* 0xffffffff0a157810 */ /* 0x000fe20007ffe0ff */
[----:B------:R-:W-:-:S04]  /*0910*/  VIADD R9, R11, 0xffffffff ;  /* 0xffffffff0b097836 */ /* 0x000fc80000000000 */
[--C-:B------:R-:W-:Y:S02]  /*0920*/  IMAD R21, R21, UR8, R8.reuse ;  /* 0x0000000815157c24 */ /* 0x100fe4000f8e0208 */
[----:B------:R-:W-:Y:S02]  /*0930*/  IMAD R9, R9, UR8, R8 ;  /* 0x0000000809097c24 */ /* 0x000fe4000f8e0208 */
[----:B-1----:R-:W-:-:S04]  /*0940*/  IMAD.WIDE R20, R21, 0x10, R22 ;  /* 0x0000001015147825 */ /* 0x002fc800078e0216 */
[----:B------:R-:W-:Y:S01]  /*0950*/  IMAD.WIDE R22, R9, 0x10, R22 ;  /* 0x0000001009167825 */ /* 0x000fe200078e0216 */
[----:B------:R-:W3:Y:S04]  /*0960*/  LDG.E.128 R16, desc[UR14][R20.64+0x10] ;  /* 0x0000100e14107981 */ /* 0x000ee8000c1e1d00 */
[----:B------:R-:W4:Y:S04]  /*0970*/  LDG.E.128 R8, desc[UR14][R20.64] ;  /* 0x0000000e14087981 */ /* 0x000f28000c1e1d00 */
[----:B------:R-:W4:Y:S01]  /*0980*/  LDG.E.128 R12, desc[UR14][R22.64] ;  /* 0x0000000e160c7981 */ /* 0x000f22000c1e1d00 */
[----:B--2---:R-:W-:-:S05]  /*0990*/  IMAD.WIDE R30, R4, 0x8, R30 ;  /* 0x00000008041e7825 */ /* 0x004fca00078e021e */
[----:B------:R-:W2:Y:S01]  /*09a0*/  LDG.E.64 R34, desc[UR14][R30.64+0x8] ;  /* 0x0000080e1e227981 */ /* 0x000ea2000c1e1b00 */
[----:B----4-:R-:W-:-:S03]  /*09b0*/  DMUL R10, R10, R14 ;  /* 0x0000000e0a0a7228 */ /* 0x010fc60000000000 */
[----:B------:R-:W4:Y:S05]  /*09c0*/  LDG.E.64 R14, desc[UR14][R30.64] ;  /* 0x0000000e1e0e7981 */ /* 0x000f2a000c1e1b00 */
[----:B------:R-:W-:Y:S02]  /*09d0*/  DFMA R12, R8, R12, R10 ;  /* 0x0000000c080c722b */ /* 0x000fe4000000000a */
[----:B------:R-:W3:Y:S02]  /*09e0*/  LDG.E.128 R8, desc[UR14][R22.64+0x10] ;  /* 0x0000100e16087981 */ /* 0x000ee4000c1e1d00 */
[----:B---3--:R-:W-:-:S04]  /*09f0*/  DMUL R10, R18, R10 ;  /* 0x0000000a120a7228 */ /* 0x008fc80000000000 */
[----:B----45:R-:W-:Y:S02]  /*0a00*/  DFMA R32, R14, R12, R32 ;  /* 0x0000000c0e20722b */ /* 0x030fe40000000020 */
[----:B------:R-:W3:Y:S02]  /*0a10*/  LDG.E.128 R12, desc[UR14][R22.64+0x20] ;  /* 0x0000200e160c7981 */ /* 0x000ee4000c1e1d00 */
[----:B------:R-:W-:Y:S02]  /*0a20*/  DFMA R16, R16, R8, R10 ;  /* 0x000000081010722b */ /* 0x000fe4000000000a */
[----:B------:R-:W3:Y:S06]  /*0a30*/  LDG.E.128 R8, desc[UR14][R20.64+0x20] ;  /* 0x0000200e14087981 */ /* 0x000eec000c1e1d00 */
[----:B--2---:R-:W-:-:S02]  /*0a40*/  DFMA R34, R34, R16, R32 ;  /* 0x000000102222722b */ /* 0x004fc40000000020 */
[----:B------:R-:W2:Y:S04]  /*0a50*/  LDG.E.128 R16, desc[UR14][R22.64+0x30] ;  /* 0x0000300e16107981 */ /* 0x000ea8000c1e1d00 */
[----:B------:R-:W4:Y:S04]  /*0a60*/  LDG.E.64 R32, desc[UR14][R30.64+0x10] ;  /* 0x0000100e1e207981 */ /* 0x000f28000c1e1b00 */
[----:B------:R-:W2:Y:S04]  /*0a70*/  LDG.E.128 R20, desc[UR14][R20.64+0x30] ;  /* 0x0000300e14147981 */ /* 0x000ea8000c1e1d00 */
[----:B------:R-:W4:Y:S01]  /*0a80*/  LDG.E.64 R30, desc[UR14][R30.64+0x18] ;  /* 0x0000180e1e1e7981 */ /* 0x000f22000c1e1b00 */
[----:B------:R-:W-:Y:S01]  /*0a90*/  IADD3 R24, PT, PT, R24, 0x4, RZ ;  /* 0x0000000418187810 */ /* 0x000fe20007ffe0ff */
[----:B------:R-:W-:Y:S01]  /*0aa0*/  VIADD R4, R4, 0x4 ;  /* 0x0000000404047836 */ /* 0x000fe20000000000 */
[----:B---3--:R-:W-:-:S08]  /*0ab0*/  DMUL R10, R10, R14 ;  /* 0x0000000e0a0a7228 */ /* 0x008fd00000000000 */
[----:B------:R-:W-:Y:S02]  /*0ac0*/  DFMA R8, R8, R12, R10 ;  /* 0x0000000c0808722b */ /* 0x000fe4000000000a */
[----:B--2---:R-:W-:-:S06]  /*0ad0*/  DMUL R18, R22, R18 ;  /* 0x0000001216127228 */ /* 0x004fcc0000000000 */
[----:B----4-:R-:W-:Y:S02]  /*0ae0*/  DFMA R32, R32, R8, R34 ;  /* 0x000000082020722b */ /* 0x010fe40000000022 */
[----:B------:R-:W-:-:S08]  /*0af0*/  DFMA R16, R20, R16, R18 ;  /* 0x000000101410722b */ /* 0x000fd00000000012 */
[----:B------:R-:W-:-:S11]  /*0b00*/  DFMA R32, R30, R16, R32 ;  /* 0x000000101e20722b */ /* 0x000fd60000000020 */
.L_x_171:
[----:B------:R-:W-:Y:S05]  /*0b10*/  @!P1 BRA `(.L_x_170) ;  /* 0x0000000000d49947 */ /* 0x000fea0003800000 */
[C---:B------:R-:W-:Y:S02]  /*0b20*/  LOP3.LUT P0, RZ, R2.reuse, 0x3, RZ, 0xc0, !PT ;  /* 0x0000000302ff7812 */ /* 0x040fe4000780c0ff */
[----:B------:R-:W-:-:S04]  /*0b30*/  LOP3.LUT R8, R2, 0x1, RZ, 0xc0, !PT ;  /* 0x0000000102087812 */ /* 0x000fc800078ec0ff */
[----:B------:R-:W-:-:S07]  /*0b40*/  ISETP.NE.U32.AND P1, PT, R8, 0x1, PT ;  /* 0x000000010800780c */ /* 0x000fce0003f25070 */
[----:B------:R-:W-:Y:S06]  /*0b50*/  @!P0 BRA `(.L_x_172) ;  /* 0x0000000000708947 */ /* 0x000fec0003800000 */
        /* <DEDUP_REMOVED lines=12> */
[----:B------:R-:W-:Y:S02]  /*0c20*/  IMAD.WIDE R36, R37, 0x10, R8 ;  /* 0x0000001025247825 */ /* 0x000fe400078e0208 */
[----:B------:R-:W3:Y:S04]  /*0c30*/  LDG.E.128 R8, desc[UR14][R20.64] ;  /* 0x0000000e14087981 */ /* 0x000ee8000c1e1d00 */
[----:B------:R-:W3:Y:S01]  /*0c40*/  LDG.E.128 R12, desc[UR14][R36.64] ;  /* 0x0000000e240c7981 */ /* 0x000ee2000c1e1d00 */
[----:B--2---:R-:W-:-:S03]  /*0c50*/  IMAD.WIDE R30, R4, 0x8, R30 ;  /* 0x00000008041e7825 */ /* 0x004fc600078e021e */
[----:B------:R-:W2:Y:S04]  /*0c60*/  LDG.E.128 R16, desc[UR14][R36.64+0x10] ;  /* 0x0000100e24107981 */ /* 0x000ea8000c1e1d00 */
[----:B------:R-:W2:Y:S04]  /*0c70*/  LDG.E.128 R20, desc[UR14][R20.64+0x10] ;  /* 0x0000100e14147981 */ /* 0x000ea8000c1e1d00 */
[----:B------:R-:W4:Y:S04]  /*0c80*/  LDG.E.64 R34, desc[UR14][R30.64] ;  /* 0x0000000e1e227981 */ /* 0x000f28000c1e1b00 */
[----:B------:R-:W4:Y:S01]  /*0c90*/  LDG.E.64 R30, desc[UR14][R30.64+0x8] ;  /* 0x0000080e1e1e7981 */ /* 0x000f22000c1e1b00 */
[----:B------:R-:W-:Y:S01]  /*0ca0*/  IADD3 R24, PT, PT, R24, 0x2, RZ ;  /* 0x0000000218187810 */ /* 0x000fe20007ffe0ff */
[----:B------:R-:W-:Y:S01]  /*0cb0*/  VIADD R4, R4, 0x2 ;  /* 0x0000000204047836 */ /* 0x000fe20000000000 */
[----:B---3--:R-:W-:-:S02]  /*0cc0*/  DMUL R10, R10, R14 ;  /* 0x0000000e0a0a7228 */ /* 0x008fc40000000000 */
[----:B--2---:R-:W-:-:S06]  /*0cd0*/  DMUL R18, R22, R18 ;  /* 0x0000001216127228 */ /* 0x004fcc0000000000 */
[----:B------:R-:W-:Y:S02]  /*0ce0*/  DFMA R8, R8, R12, R10 ;  /* 0x0000000c0808722b */ /* 0x000fe4000000000a */
[----:B------:R-:W-:-:S06]  /*0cf0*/  DFMA R16, R20, R16, R18 ;  /* 0x000000101410722b */ /* 0x000fcc0000000012 */
[----:B----45:R-:W-:-:S08]  /*0d00*/  DFMA R8, R34, R8, R32 ;  /* 0x000000082208722b */ /* 0x030fd00000000020 */
[----:B------:R-:W-:-:S11]  /*0d10*/  DFMA R32, R30, R16, R8 ;  /* 0x000000101e20722b */ /* 0x000fd60000000008 */
.L_x_172:
        /* <DEDUP_REMOVED lines=16> */
[----:B--2---:R-:W-:-:S06]  /*0e20*/  IMAD.WIDE R16, R4, 0x8, R16 ;  /* 0x0000000804107825 */ /* 0x004fcc00078e0210 */
[----:B------:R-:W2:Y:S01]  /*0e30*/  LDG.E.64 R16, desc[UR14][R16.64] ;  /* 0x0000000e10107981 */ /* 0x000ea2000c1e1b00 */
[----:B---3--:R-:W-:-:S08]  /*0e40*/  DMUL R14, R10, R14 ;  /* 0x0000000e0a0e7228 */ /* 0x008fd00000000000 */
[----:B------:R-:W-:-:S08]  /*0e50*/  DFMA R8, R8, R12, R14 ;  /* 0x0000000c0808722b */ /* 0x000fd0000000000e */
[----:B--2--5:R-:W-:-:S11]  /*0e60*/  DFMA R32, R16, R8, R32 ;  /* 0x000000081020722b */ /* 0x024fd60000000020 */
.L_x_170:
[----:B-----5:R0:W-:Y:S01]  /*0e70*/  STG.E.64 desc[UR14][R26.64], R32 ;  /* 0x000000201a007986 */ /* 0x0201e2000c101b0e */
[----:B------:R-:W-:Y:S01]  /*0e80*/  DFMA R28, R32, R32, R28 ;  /* 0x00000020201c722b */ /* 0x000fe2000000001c */
[----:B------:R-:W-:Y:S01]  /*0e90*/  IADD3 R5, PT, PT, R5, R7, RZ ;  /* 0x0000000705057210 */ /* 0x000fe20007ffe0ff */
[----:B------:R-:W-:-:S12]  /*0ea0*/  UIADD3 UR4, UPT, UPT, UR4, 0x1, URZ ;  /* 0x0000000104047890 */ /* 0x000fd8000fffe0ff */
.L_x_167:
[----:B------:R-:W1:Y:S01]  /*0eb0*/  LDCU UR7, c[0x0][0x3b4] ;  /* 0x00007680ff0777ac */ /* 0x000e620008000800 */
[----:B------:R-:W-:Y:S01]  /*0ec0*/  VIADD R2, R2, 0x1 ;  /* 0x0000000102027836 */ /* 0x000fe20000000000 */
[C---:B-1----:R-:W-:Y:S02]  /*0ed0*/  ISETP.NE.AND P0, PT, R0.reuse, UR7, PT ;  /* 0x0000000700007c0c */ /* 0x042fe4000bf05270 */
[----:B------:R-:W-:-:S11]  /*0ee0*/  IADD3 R0, PT, PT, R0, 0x1, RZ ;  /* 0x0000000100007810 */ /* 0x000fd60007ffe0ff */
[----:B------:R-:W-:Y:S05]  /*0ef0*/  @P0 BRA `(.L_x_173) ;  /* 0xfffffff000c80947 */ /* 0x000fea000383ffff */
[----:B------:R-:W1:Y:S01]  /*0f00*/  LDCU UR9, c[0x0][0x3b0] ;  /* 0x00007600ff0977ac */ /* 0x000e620008000800 */
[----:B------:R-:W-:Y:S02]  /*0f10*/  UIADD3 UR7, UPT, UPT, UR6, 0x1, URZ ;  /* 0x0000000106077890 */ /* 0x000fe4000fffe0ff */
[----:B-1----:R-:W-:-:S05]  /*0f20*/  UISETP.NE.AND UP0, UPT, UR6, UR9, UPT ;  /* 0x000000090600728c */ /* 0x002fca000bf05270 */
[----:B------:R-:W-:-:S04]  /*0f30*/  UMOV UR6, UR7 ;  /* 0x0000000700067c82 */ /* 0x000fc80008000000 */
[----:B------:R-:W-:Y:S05]  /*0f40*/  BRA.U UP0, `(.L_x_174) ;  /* 0xfffffff1008c7547 */ /* 0x000fea000b83ffff */
[----:B------:R-:W-:Y:S02]  /*0f50*/  UISETP.NE.AND UP0, UPT, UR5, UR9, UPT ;  /* 0x000000090500728c */ /* 0x000fe4000bf05270 */
[----:B------:R-:W-:-:S07]  /*0f60*/  UIADD3 UR6, UPT, UPT, UR5, 0x1, URZ ;  /* 0x0000000105067890 */ /* 0x000fce000fffe0ff */
[----:B------:R-:W-:Y:S01]  /*0f70*/  UMOV UR5, UR6 ;  /* 0x0000000600057c82 */ /* 0x000fe20008000000 */
[----:B------:R-:W-:Y:S05]  /*0f80*/  BRA.U UP0, `(.L_x_175) ;  /* 0xfffffff100787547 */ /* 0x000fea000b83ffff */
.L_x_166:
[----:B------:R-:W1:Y:S01]  /*0f90*/  MUFU.RSQ64H R3, R29 ;  /* 0x0000001d00037308 */ /* 0x000e620000001c00 */
[----:B------:R-:W-:Y:S01]  /*0fa0*/  VIADD R2, R29, 0xfcb00000 ;  /* 0xfcb000001d027836 */ /* 0x000fe20000000000 */
[----:B------:R-:W-:Y:S01]  /*0fb0*/  MOV R8, 0x0 ;  /* 0x0000000000087802 */ /* 0x000fe20000000f00 */
[----:B------:R-:W-:Y:S01]  /*0fc0*/  IMAD.MOV.U32 R9, RZ, RZ, 0x3fd80000 ;  /* 0x3fd80000ff097424 */ /* 0x000fe200078e00ff */
[----:B------:R-:W-:Y:S02]  /*0fd0*/  BSSY.RECONVERGENT B0, `(.L_x_176) ;  /* 0x0000011000007945 */ /* 0x000fe40003800200 */
[----:B------:R-:W-:Y:S01]  /*0fe0*/  ISETP.GE.U32.AND P0, PT, R2, 0x7ca00000, PT ;  /* 0x7ca000000200780c */ /* 0x000fe20003f06070 */
[----:B-1----:R-:W-:-:S08]  /*0ff0*/  DMUL R4, R2, R2 ;  /* 0x0000000202047228 */ /* 0x002fd00000000000 */
[----:B------:R-:W-:-:S08]  /*1000*/  DFMA R4, -R4, R28, 1 ;  /* 0x3ff000000404742b */ /* 0x000fd0000000011c */
[----:B------:R-:W-:Y:S02]  /*1010*/  DFMA R8, R4, R8, 0.5 ;  /* 0x3fe000000408742b */ /* 0x000fe40000000008 */
[----:B------:R-:W-:-:S08]  /*1020*/  DMUL R4, R2, R4 ;  /* 0x0000000402047228 */ /* 0x000fd00000000000 */
[----:B------:R-:W-:-:S08]  /*1030*/  DFMA R10, R8, R4, R2 ;  /* 0x00000004080a722b */ /* 0x000fd00000000002 */
[----:B------:R-:W-:Y:S02]  /*1040*/  DMUL R12, R10, R28 ;  /* 0x0000001c0a0c7228 */ /* 0x000fe40000000000 */
[----:B------:R-:W-:Y:S01]  /*1050*/  IADD3 R9, PT, PT, R11, -0x100000, RZ ;  /* 0xfff000000b097810 */ /* 0x000fe20007ffe0ff */
[----:B------:R-:W-:-:S05]  /*1060*/  IMAD.MOV.U32 R8, RZ, RZ, R10 ;  /* 0x000000ffff087224 */ /* 0x000fca00078e000a */
[----:B------:R-:W-:-:S08]  /*1070*/  DFMA R14, R12, -R12, R28 ;  /* 0x8000000c0c0e722b */ /* 0x000fd0000000001c */
[----:B------:R-:W-:Y:S01]  /*1080*/  DFMA R4, R14, R8, R12 ;  /* 0x000000080e04722b */ /* 0x000fe2000000000c */
[----:B------:R-:W-:Y:S10]  /*1090*/  @!P0 BRA `(.L_x_177) ;  /* 0x0000000000108947 */ /* 0x000ff40003800000 */
[----:B------:R-:W-:Y:S01]  /*10a0*/  MOV R4, R28 ;  /* 0x0000001c00047202 */ /* 0x000fe20000000f00 */
[----:B------:R-:W-:Y:S01]  /*10b0*/  IMAD.MOV.U32 R5, RZ, RZ, R29 ;  /* 0x000000ffff057224 */ /* 0x000fe200078e001d */
[----:B------:R-:W-:-:S07]  /*10c0*/  MOV R0, 0x10e0 ;  /* 0x000010e000007802 */ /* 0x000fce0000000f00 */
[----:B0-----:R-:W-:Y:S05]  /*10d0*/  CALL.REL.NOINC `($__internal_3_$__cuda_sm20_dsqrt_rn_f64_mediumpath_v1) ;  /* 0x0000000000287944 */ /* 0x001fea0003c00000 */
.L_x_177:
[----:B------:R-:W-:Y:S05]  /*10e0*/  BSYNC.RECONVERGENT B0 ;  /* 0x0000000000007941 */ /* 0x000fea0003800200 */
.L_x_176:
[----:B------:R-:W1:Y:S01]  /*10f0*/  LDC.64 R8, c[0x0][0x388] ;  /* 0x0000e200ff087b82 */ /* 0x000e620000000a00 */
[----:B------:R-:W-:Y:S01]  /*1100*/  UMOV UR4, 0x88e368f1 ;  /* 0x88e368f100047882 */ /* 0x000fe20000000000 */
[----:B------:R-:W-:Y:S02]  /*1110*/  UMOV UR5, 0x3ee4f8b5 ;  /* 0x3ee4f8b500057882 */ /* 0x000fe40000000000 */
[----:B------:R-:W-:-:S06]  /*1120*/  DSETP.GEU.AND P0, PT, R4, UR4, PT ;  /* 0x0000000404007e2a */ /* 0x000fcc000bf0e000 */
[----:B------:R-:W-:Y:S02]  /*1130*/  FSEL R2, R4, RZ, P0 ;  /* 0x000000ff04027208 */ /* 0x000fe40000000000 */
[----:B------:R-:W-:Y:S01]  /*1140*/  FSEL R3, R5, 1.875, P0 ;  /* 0x3ff0000005037808 */ /* 0x000fe20000000000 */
[----:B-1----:R-:W-:-:S05]  /*1150*/  IMAD.WIDE R6, R6, 0x8, R8 ;  /* 0x0000000806067825 */ /* 0x002fca00078e0208 */
[----:B------:R-:W-:Y:S01]  /*1160*/  STG.E.64 desc[UR14][R6.64], R2 ;  /* 0x0000000206007986 */ /* 0x000fe2000c101b0e */
[----:B------:R-:W-:Y:S05]  /*1170*/  EXIT ;  /* 0x000000000000794d */ /* 0x000fea0003800000 */
        .weak           $__internal_3_$__cuda_sm20_dsqrt_rn_f64_mediumpath_v1
        .type           $__internal_3_$__cuda_sm20_dsqrt_rn_f64_mediumpath_v1,@function
        .size           $__internal_3_$__cuda_sm20_dsqrt_rn_f64_mediumpath_v1,(.L_x_224 - $__internal_3_$__cuda_sm20_dsqrt_rn_f64_mediumpath_v1)
$__internal_3_$__cuda_sm20_dsqrt_rn_f64_mediumpath_v1:
[----:B------:R-:W-:Y:S01]  /*1180*/  ISETP.GE.U32.AND P0, PT, R2, -0x3400000, PT ;  /* 0xfcc000000200780c */ /* 0x000fe20003f06070 */
[----:B------:R-:W-:Y:S01]  /*1190*/  BSSY.RECONVERGENT B1, `(.L_x_178) ;  /* 0x0000026000017945 */ /* 0x000fe20003800200 */
[----:B------:R-:W-:Y:S01]  /*11a0*/  MOV R8, R10 ;  /* 0x0000000a00087202 */ /* 0x000fe20000000f00 */
[----:B------:R-:W-:Y:S01]  /*11b0*/  IMAD.MOV.U32 R2, RZ, RZ, R14 ;  /* 0x000000ffff027224 */ /* 0x000fe200078e000e */
[----:B------:R-:W-:-:S09]  /*11c0*/  MOV R3, R15 ;  /* 0x0000000f00037202 */ /* 0x000fd20000000f00 */
[----:B------:R-:W-:Y:S05]  /*11d0*/  @!P0 BRA `(.L_x_179) ;  /* 0x0000000000208947 */ /* 0x000fea0003800000 */
[----:B------:R-:W-:-:S10]  /*11e0*/  DFMA.RM R2, R2, R8, R12 ;  /* 0x000000080202722b */ /* 0x000fd4000000400c */
[----:B------:R-:W-:-:S05]  /*11f0*/  IADD3 R8, P0, PT, R2, 0x1, RZ ;  /* 0x0000000102087810 */ /* 0x000fca0007f1e0ff */
[----:B------:R-:W-:-:S06]  /*1200*/  IMAD.X R9, RZ, RZ, R3, P0 ;  /* 0x000000ffff097224 */ /* 0x000fcc00000e0603 */
[----:B------:R-:W-:-:S08]  /*1210*/  DFMA.RP R4, -R2, R8, R4 ;  /* 0x000000080204722b */ /* 0x000fd00000008104 */
[----:B------:R-:W-:-:S06]  /*1220*/  DSETP.GT.AND P0, PT, R4, RZ, PT ;  /* 0x000000ff0400722a */ /* 0x000fcc0003f04000 */
[----:B------:R-:W-:Y:S02]  /*1230*/  FSEL R2, R8, R2, P0 ;  /* 0x0000000208027208 */ /* 0x000fe40000000000 */
[----:B------:R-:W-:Y:S01]  /*1240*/  FSEL R3, R9, R3, P0 ;  /* 0x0000000309037208 */ /* 0x000fe20000000000 */
[----:B------:R-:W-:Y:S06]  /*1250*/  BRA `(.L_x_180) ;  /* 0x0000000000647947 */ /* 0x000fec0003800000 */
.L_x_179:
[----:B------:R-:W-:-:S14]  /*1260*/  DSETP.NE.AND P0, PT, R4, RZ, PT ;  /* 0x000000ff0400722a */ /* 0x000fdc0003f05000 */
[----:B------:R-:W-:Y:S05]  /*1270*/  @!P0 BRA `(.L_x_181) ;  /* 0x0000000000588947 */ /* 0x000fea0003800000 */
[----:B------:R-:W-:-:S13]  /*1280*/  ISETP.GE.AND P0, PT, R5, RZ, PT ;  /* 0x000000ff0500720c */ /* 0x000fda0003f06270 */
[----:B------:R-:W-:Y:S01]  /*1290*/  @!P0 MOV R2, 0x0 ;  /* 0x0000000000028802 */ /* 0x000fe20000000f00 */
[----:B------:R-:W-:Y:S01]  /*12a0*/  @!P0 IMAD.MOV.U32 R3, RZ, RZ, -0x80000 ;  /* 0xfff80000ff038424 */ /* 0x000fe200078e00ff */
[----:B------:R-:W-:Y:S06]  /*12b0*/  @!P0 BRA `(.L_x_180) ;  /* 0x00000000004c8947 */ /* 0x000fec0003800000 */
[----:B------:R-:W-:-:S13]  /*12c0*/  ISETP.GT.AND P0, PT, R5, 0x7fefffff, PT ;  /* 0x7fefffff0500780c */ /* 0x000fda0003f04270 */
[----:B------:R-:W-:Y:S05]  /*12d0*/  @P0 BRA `(.L_x_181) ;  /* 0x0000000000400947 */ /* 0x000fea0003800000 */
[----:B------:R-:W-:Y:S01]  /*12e0*/  DMUL R2, R4, 8.11296384146066816958e+31 ;  /* 0x4690000004027828 */ /* 0x000fe20000000000 */
[----:B------:R-:W-:Y:S01]  /*12f0*/  IMAD.MOV.U32 R10, RZ, RZ, 0x0 ;  /* 0x00000000ff0a7424 */ /* 0x000fe200078e00ff */
[----:B------:R-:W-:Y:S02]  /*1300*/  MOV R4, RZ ;  /* 0x000000ff00047202 */ /* 0x000fe40000000f00 */
[----:B------:R-:W-:Y:S02]  /*1310*/  MOV R11, 0x3fd80000 ;  /* 0x3fd80000000b7802 */ /* 0x000fe40000000f00 */
[----:B------:R-:W0:Y:S02]  /*1320*/  MUFU.RSQ64H R5, R3 ;  /* 0x0000000300057308 */ /* 0x000e240000001c00 */
[----:B0-----:R-:W-:-:S08]  /*1330*/  DMUL R8, R4, R4 ;  /* 0x0000000404087228 */ /* 0x001fd00000000000 */
[----:B------:R-:W-:-:S08]  /*1340*/  DFMA R8, R2, -R8, 1 ;  /* 0x3ff000000208742b */ /* 0x000fd00000000808 */
[----:B------:R-:W-:Y:S02]  /*1350*/  DFMA R10, R8, R10, 0.5 ;  /* 0x3fe00000080a742b */ /* 0x000fe4000000000a */
[----:B------:R-:W-:-:S08]  /*1360*/  DMUL R8, R4, R8 ;  /* 0x0000000804087228 */ /* 0x000fd00000000000 */
[----:B------:R-:W-:-:S08]  /*1370*/  DFMA R8, R10, R8, R4 ;  /* 0x000000080a08722b */ /* 0x000fd00000000004 */
[----:B------:R-:W-:Y:S02]  /*1380*/  DMUL R4, R2, R8 ;  /* 0x0000000802047228 */ /* 0x000fe40000000000 */
[----:B------:R-:W-:-:S06]  /*1390*/  VIADD R9, R9, 0xfff00000 ;  /* 0xfff0000009097836 */ /* 0x000fcc0000000000 */
[----:B------:R-:W-:-:S08]  /*13a0*/  DFMA R10, R4, -R4, R2 ;  /* 0x80000004040a722b */ /* 0x000fd00000000002 */
[----:B------:R-:W-:-:S10]  /*13b0*/  DFMA R2, R8, R10, R4 ;  /* 0x0000000a0802722b */ /* 0x000fd40000000004 */
[----:B------:R-:W-:Y:S01]  /*13c0*/  IADD3 R3, PT, PT, R3, -0x3500000, RZ ;  /* 0xfcb0000003037810 */ /* 0x000fe20007ffe0ff */
[----:B------:R-:W-:Y:S06]  /*13d0*/  BRA `(.L_x_180) ;  /* 0x0000000000047947 */ /* 0x000fec0003800000 */
.L_x_181:
[----:B------:R-:W-:-:S11]  /*13e0*/  DADD R2, R4, R4 ;  /* 0x0000000004027229 */ /* 0x000fd60000000004 */
.L_x_180:
[----:B------:R-:W-:Y:S05]  /*13f0*/  BSYNC.RECONVERGENT B1 ;  /* 0x0000000000017941 */ /* 0x000fea0003800200 */
.L_x_178:
[----:B------:R-:W-:Y:S02]  /*1400*/  IMAD.MOV.U32 R5, RZ, RZ, R3 ;  /* 0x000000ffff057224 */ /* 0x000fe400078e0003 */
[----:B------:R-:W-:Y:S01]  /*1410*/  HFMA2 R3, -RZ, RZ, 0, 0 ;  /* 0x00000000ff037431 */ /* 0x000fe200000001ff */
[----:B------:R-:W-:Y:S02]  /*1420*/  MOV R4, R2 ;  /* 0x0000000200047202 */ /* 0x000fe40000000f00 */
[----:B------:R-:W-:-:S04]  /*1430*/  MOV R2, R0 ;  /* 0x0000000000027202 */ /* 0x000fc80000000f00 */
[----:B------:R-:W-:Y:S05]  /*1440*/  RET.REL.NODEC R2 `(_Z15cuda_get_soap_pPdS_S_P7double2Pbiiii) ;  /* 0xffffffe802ec7950 */ /* 0x000fea0003c3ffff */
.L_x_182:
        /* <DEDUP_REMOVED lines=11> */
.L_x_224:


//--------------------- .text._Z27cuda_soap_forces_virial_twoiPdiPiS0_P7double3S2_S_iS_ --------------------------
	.section	.text._Z27cuda_soap_forces_virial_twoiPdiPiS0_P7double3S2_S_iS_,"ax",@progbits
	.align	128
        .global         _Z27cuda_soap_forces_virial_twoiPdiPiS0_P7double3S2_S_iS_
        .type           _Z27cuda_soap_forces_virial_twoiPdiPiS0_P7double3S2_S_iS_,@function
        .size           _Z27cuda_soap_forces_virial_twoiPdiPiS0_P7double3S2_S_iS_,(.L_x_235 - _Z27cuda_soap_forces_virial_twoiPdiPiS0_P7double3S2_S_iS_)
        .other          _Z27cuda_soap_forces_virial_twoiPdiPiS0_P7double3S2_S_iS_,@"STO_CUDA_ENTRY STV_DEFAULT"
_Z27cuda_soap_forces_virial_twoiPdiPiS0_P7double3S2_S_iS_:
.text._Z27cuda_soap_forces_virial_twoiPdiPiS0_P7double3S2_S_iS_:
        /* <DEDUP_REMOVED lines=8> */
[----:B------:R-:W-:Y:S01]  /*0080*/  CS2R R28, SRZ ;  /* 0x00000000001c7805 */ /* 0x000fe2000001ff00 */
[----:B------:R-:W3:Y:S01]  /*0090*/  LDCU.64 UR6, c[0x0][0x388] ;  /* 0x00007100ff0677ac */ /* 0x000ee20008000a00 */
[----:B0-----:R-:W-:-:S13]  /*00a0*/  ISETP.GE.AND P0, PT, R0, UR4, PT ;  /* 0x0000000400007c0c */ /* 0x001fda000bf06270 */
[----:B-123--:R-:W-:Y:S05]  /*00b0*/  @P0 BRA `(.L_x_184) ;  /* 0x0000001000080947 */ /* 0x00efea0003800000 */
[----:B------:R-:W0:Y:S02]  /*00c0*/  LDC.64 R6, c[0x0][0x398] ;  /* 0x0000e600ff067b82 */ /* 0x000e240000000a00 */
[----:B0-----:R-:W-:-:S05]  /*00d0*/  IMAD.WIDE.U32 R6, R3, 0x4, R6 ;  /* 0x0000000403067825 */ /* 0x001fca00078e0006 */
[----:B------:R0:W5:Y:S01]  /*00e0*/  LDG.E R5, desc[UR8][R6.64] ;  /* 0x0000000806057981 */ /* 0x000162000c1e1900 */
        /* <DEDUP_REMOVED lines=8> */
[----:B------:R-:W-:-:S11]  /*0170*/  LEA.HI R2, R2, 0x1, RZ, 0x19 ;  /* 0x0000000102027811 */ /* 0x000fd600078fc8ff */
[----:B0-----:R-:W-:Y:S05]  /*0180*/  @!P0 BRA `(.L_x_186) ;  /* 0x0000000400f48947 */ /* 0x001fea0003800000 */
[----:B------:R-:W0:Y:S01]  /*0190*/  LDC R7, c[0x0][0x380] ;  /* 0x0000e000ff077b82 */ /* 0x000e220000000800 */
[----:B------:R-:W-:Y:S01]  /*01a0*/  LOP3.LUT R2, R2, 0x3fffff8, RZ, 0xc0, !PT ;  /* 0x03fffff802027812 */ /* 0x000fe200078ec0ff */
[C---:B------:R-:W-:Y:S01]  /*01b0*/  VIADD R6, R0.reuse, 0x380 ;  /* 0x0000038000067836 */ /* 0x040fe20000000000 */
[----:B-----5:R-:W-:Y:S01]  /*01c0*/  SHF.R.S32.HI R9, RZ, 0x1f, R5 ;  /* 0x0000001fff097819 */ /* 0x020fe20000011405 */
[C---:B------:R-:W-:Y:S01]  /*01d0*/  VIADD R30, R0.reuse, 0x300 ;  /* 0x00000300001e7836 */ /* 0x040fe20000000000 */
[----:B------:R-:W-:Y:S01]  /*01e0*/  CS2R R28, SRZ ;  /* 0x00000000001c7805 */ /* 0x000fe2000001ff00 */
[C---:B------:R-:W-:Y:S02]  /*01f0*/  VIADD R32, R0.reuse, 0x200 ;  /* 0x0000020000207836 */ /* 0x040fe40000000000 */
[C---:B------:R-:W-:Y:S02]  /*0200*/  VIADD R34, R0.reuse, 0x280 ;  /* 0x0000028000227836 */ /* 0x040fe40000000000 */
[----:B------:R-:W-:-:S02]  /*0210*/  VIADD R36, R0, 0x180 ;  /* 0x0000018000247836 */ /* 0x000fc40000000000 */
[C---:B------:R-:W-:Y:S02]  /*0220*/  VIADD R14, R0.reuse, 0x100 ;  /* 0x00000100000e7836 */ /* 0x040fe40000000000 */
[----:B------:R-:W-:Y:S02]  /*0230*/  VIADD R16, R0, 0x80 ;  /* 0x0000008000107836 */ /* 0x000fe40000000000 */
[--C-:B------:R-:W-:Y:S02]  /*0240*/  IMAD R8, R3, UR4, R0.reuse ;  /* 0x0000000403087c24 */ /* 0x100fe4000f8e0200 */
[----:B------:R-:W-:Y:S02]  /*0250*/  IMAD.MOV.U32 R4, RZ, RZ, R0 ;  /* 0x000000ffff047224 */ /* 0x000fe400078e0000 */
[----:B------:R-:W-:Y:S02]  /*0260*/  IMAD.MOV R2, RZ, RZ, -R2 ;  /* 0x000000ffff027224 */ /* 0x000fe400078e0a02 */
[----:B0-----:R-:W-:-:S02]  /*0270*/  IMAD R6, R6, R7, RZ ;  /* 0x0000000706067224 */ /* 0x001fc400078e02ff */
[-C--:B------:R-:W-:Y:S02]  /*0280*/  IMAD R30, R30, R7.reuse, RZ ;  /* 0x000000071e1e7224 */ /* 0x080fe400078e02ff */
[-C--:B------:R-:W-:Y:S02]  /*0290*/  IMAD R32, R32, R7.reuse, RZ ;  /* 0x0000000720207224 */ /* 0x080fe400078e02ff */
[-C--:B------:R-:W-:Y:S02]  /*02a0*/  IMAD R34, R34, R7.reuse, RZ ;  /* 0x0000000722227224 */ /* 0x080fe400078e02ff */
[-C--:B------:R-:W-:Y:S02]  /*02b0*/  IMAD R36, R36, R7.reuse, RZ ;  /* 0x0000000724247224 */ /* 0x080fe400078e02ff */
[-C--:B------:R-:W-:Y:S02]  /*02c0*/  IMAD R31, R14, R7.reuse, RZ ;  /* 0x000000070e1f7224 */ /* 0x080fe400078e02ff */
[----:B------:R-:W-:-:S02]  /*02d0*/  IMAD R33, R16, R7, RZ ;  /* 0x0000000710217224 */ /* 0x000fc400078e02ff */
[----:B------:R-:W-:-:S07]  /*02e0*/  IMAD R35, R0, R7, RZ ;  /* 0x0000000700237224 */ /* 0x000fce00078e02ff */
.L_x_187:
[----:B------:R-:W0:Y:S01]  /*02f0*/  LDC.64 R26, c[0x0][0x3a8] ;  /* 0x0000ea00ff1a7b82 */ /* 0x000e220000000a00 */
[----:B------:R-:W-:-:S04]  /*0300*/  IADD3 R14, P0, PT, R5, R35, RZ ;  /* 0x00000023050e7210 */ /* 0x000fc80007f1e0ff */
[----:B------:R-:W-:Y:S02]  /*0310*/  LEA.HI.X.SX32 R15, R35, R9, 0x1, P0 ;  /* 0x00000009230f7211 */ /* 0x000fe400000f0eff */
[----:B------:R-:W-:-:S04]  /*0320*/  LEA R20, P0, R14, UR6, 0x3 ;  /* 0x000000060e147c11 */ /* 0x000fc8000f8018ff */
[----:B------:R-:W-:-:S06]  /*0330*/  LEA.HI.X R21, R14, UR7, R15, 0x3, P0 ;  /* 0x000000070e157c11 */ /* 0x000fcc00080f1c0f */
[----:B------:R-:W2:Y:S01]  /*0340*/  LDG.E.64 R20, desc[UR8][R20.64+-0x8] ;  /* 0xfffff80814147981 */ /* 0x000ea2000c1e1b00 */
[----:B0-----:R-:W-:-:S05]  /*0350*/  IMAD.WIDE R26, R8, 0x18, R26 ;  /* 0x00000018081a7825 */ /* 0x001fca00078e021a */
[----:B------:R-:W2:Y:S04]  /*0360*/  LDG.E.64 R18, desc[UR8][R26.64] ;  /* 0x000000081a127981 */ /* 0x000ea8000c1e1b00 */
[----:B------:R-:W3:Y:S01]  /*0370*/  LDG.E.64 R16, desc[UR8][R26.64+0x8] ;  /* 0x000008081a107981 */ /* 0x000ee2000c1e1b00 */
[----:B------:R-:W-:-:S03]  /*0380*/  IADD3 R15, P0, PT, R5, R33, RZ ;  /* 0x00000021050f7210 */ /* 0x000fc60007f1e0ff */
[----:B------:R-:W4:Y:S01]  /*0390*/  LDG.E.64 R24, desc[UR8][R26.64+0xc10] ;  /* 0x000c10081a187981 */ /* 0x000f22000c1e1b00 */
[----:B------:R-:W-:Y:S02]  /*03a0*/  LEA.HI.X.SX32 R22, R33, R9, 0x1, P0 ;  /* 0x0000000921167211 */ /* 0x000fe400000f0eff */
[----:B------:R-:W-:-:S04]  /*03b0*/  LEA R14, P0, R15, UR6, 0x3 ;  /* 0x000000060f0e7c11 */ /* 0x000fc8000f8018ff */
[----:B------:R-:W-:Y:S02]  /*03c0*/  LEA.HI.X R15, R15, UR7, R22, 0x3, P0 ;  /* 0x000000070f0f7c11 */ /* 0x000fe400080f1c16 */
[----:B------:R-:W5:Y:S04]  /*03d0*/  LDG.E.64 R22, desc[UR8][R26.64+0x10] ;  /* 0x000010081a167981 */ /* 0x000f68000c1e1b00 */
[----:B------:R-:W4:Y:S01]  /*03e0*/  LDG.E.64 R14, desc[UR8][R14.64+-0x8] ;  /* 0xfffff8080e0e7981 */ /* 0x000f22000c1e1b00 */
[----:B--2---:R-:W-:-:S03]  /*03f0*/  DFMA R12, R20, R18, R12 ;  /* 0x00000012140c722b */ /* 0x004fc6000000000c */
[----:B------:R-:W4:Y:S01]  /*0400*/  LDG.E.64 R18, desc[UR8][R26.64+0xc00] ;  /* 0x000c00081a127981 */ /* 0x000f22000c1e1b00 */
[----:B---3--:R-:W-:-:S03]  /*0410*/  DFMA R10, R20, R16, R10 ;  /* 0x00000010140a722b */ /* 0x008fc6000000000a */
[----:B------:R-:W2:Y:S01]  /*0420*/  LDG.E.64 R16, desc[UR8][R26.64+0xc08] ;  /* 0x000c08081a107981 */ /* 0x000ea2000c1e1b00 */
[----:B-----5:R-:W-:Y:S01]  /*0430*/  DFMA R22, R20, R22, R28 ;  /* 0x000000161416722b */ /* 0x020fe2000000001c */
[----:B------:R-:W-:Y:S02]  /*0440*/  IADD3 R21, P0, PT, R5, R31, RZ ;  /* 0x0000001f05157210 */ /* 0x000fe40007f1e0ff */
[----:B------:R-:W3:Y:S01]  /*0450*/  LDG.E.64 R28, desc[UR8][R26.64+0x5410] ;  /* 0x005410081a1c7981 */ /* 0x000ee2000c1e1b00 */
[----:B----4-:R-:W-:Y:S01]  /*0460*/  DFMA R18, R14, R18, R12 ;  /* 0x000000120e12722b */ /* 0x010fe2000000000c */
[----:B------:R-:W-:Y:S02]  /*0470*/  LEA.HI.X.SX32 R12, R31, R9, 0x1, P0 ;  /* 0x000000091f0c7211 */ /* 0x000fe400000f0eff */
[----:B------:R-:W-:-:S04]  /*0480*/  LEA R20, P0, R21, UR6, 0x3 ;  /* 0x0000000615147c11 */ /* 0x000fc8000f8018ff */
[----:B------:R-:W-:Y:S02]  /*0490*/  LEA.HI.X R21, R21, UR7, R12, 0x3, P0 ;  /* 0x0000000715157c11 */ /* 0x000fe400080f1c0c */
[----:B------:R-:W4:Y:S04]  /*04a0*/  LDG.E.64 R12, desc[UR8][R26.64+0x1800] ;  /* 0x001800081a0c7981 */ /* 0x000f28000c1e1b00 */
[----:B------:R-:W4:Y:S01]  /*04b0*/  LDG.E.64 R20, desc[UR8][R20.64+-0x8] ;  /* 0xfffff80814147981 */ /* 0x000f22000c1e1b00 */
[----:B--2---:R-:W-:-:S03]  /*04c0*/  DFMA R16, R14, R16, R10 ;  /* 0x000000100e10722b */ /* 0x004fc6000000000a */
[----:B------:R-:W2:Y:S01]  /*04d0*/  LDG.E.64 R10, desc[UR8][R26.64+0x1808] ;  /* 0x001808081a0a7981 */ /* 0x000ea2000c1e1b00 */
[----:B------:R-:W-:Y:S01]  /*04e0*/  DFMA R24, R14, R24, R22 ;  /* 0x000000180e18722b */ /* 0x000fe20000000016 */
[----:B------:R-:W-:-:S04]  /*04f0*/  IADD3 R15, P0, PT, R5, R36, RZ ;  /* 0x00000024050f7210 */ /* 0x000fc80007f1e0ff */
[----:B------:R-:W-:Y:S02]  /*0500*/  LEA.HI.X.SX32 R22, R36, R9, 0x1, P0 ;  /* 0x0000000924167211 */ /* 0x000fe400000f0eff */
[----:B------:R-:W-:-:S04]  /*0510*/  LEA R14, P0, R15, UR6, 0x3 ;  /* 0x000000060f0e7c11 */ /* 0x000fc8000f8018ff */
[----:B------:R-:W-:Y:S02]  /*0520*/  LEA.HI.X R15, R15, UR7, R22, 0x3, P0 ;  /* 0x000000070f0f7c11 */ /* 0x000fe400080f1c16 */
[----:B------:R-:W5:Y:S04]  /*0530*/  LDG.E.64 R22, desc[UR8][R26.64+0x1810] ;  /* 0x001810081a167981 */ /* 0x000f68000c1e1b00 */
[----:B------:R-:W3:Y:S01]  /*0540*/  LDG.E.64 R14, desc[UR8][R14.64+-0x8] ;  /* 0xfffff8080e0e7981 */ /* 0x000ee2000c1e1b00 */
[----:B----4-:R-:W-:-:S03]  /*0550*/  DFMA R12, R20, R12, R18 ;  /* 0x0000000c140c722b */ /* 0x010fc60000000012 */
[----:B------:R-:W3:Y:S01]  /*0560*/  LDG.E.64 R18, desc[UR8][R26.64+0x2400] ;  /* 0x002400081a127981 */ /* 0x000ee2000c1e1b00 */
[----:B--2---:R-:W-:-:S03]  /*0570*/  DFMA R10, R20, R10, R16 ;  /* 0x0000000a140a722b */ /* 0x004fc60000000010 */
[----:B------:R-:W2:Y:S01]  /*0580*/  LDG.E.64 R16, desc[UR8][R26.64+0x2408] ;  /* 0x002408081a107981 */ /* 0x000ea2000c1e1b00 */
[----:B-----5:R-:W-:-:S03]  /*0590*/  DFMA R22, R20, R22, R24 ;  /* 0x000000161416722b */ /* 0x020fc60000000018 */
[----:B------:R-:W4:Y:S01]  /*05a0*/  LDG.E.64 R24, desc[UR8][R26.64+0x2410] ;  /* 0x002410081a187981 */ /* 0x000f22000c1e1b00 */
[----:B------:R-:W-:Y:S01]  /*05b0*/  IADD3 R21, P0, PT, R5, R32, RZ ;  /* 0x0000002005157210 */ /* 0x000fe20007f1e0ff */
[----:B---3--:R-:W-:-:S03]  /*05c0*/  DFMA R18, R14, R18, R12 ;  /* 0x000000120e12722b */ /* 0x008fc6000000000c */
[----:B------:R-:W-:Y:S02]  /*05d0*/  LEA.HI.X.SX32 R12, R32, R9, 0x1, P0 ;  /* 0x00000009200c7211 */ /* 0x000fe400000f0eff */
[----:B------:R-:W-:-:S04]  /*05e0*/  LEA R20, P0, R21, UR6, 0x3 ;  /* 0x0000000615147c11 */ /* 0x000fc8000f8018ff */
[----:B------:R-:W-:Y:S02]  /*05f0*/  LEA.HI.X R21, R21, UR7, R12, 0x3, P0 ;  /* 0x0000000715157c11 */ /* 0x000fe400080f1c0c */
[----:B------:R-:W3:Y:S04]  /*0600*/  LDG.E.64 R12, desc[UR8][R26.64+0x3000] ;  /* 0x003000081a0c7981 */ /* 0x000ee8000c1e1b00 */
[----:B------:R-:W3:Y:S01]  /*0610*/  LDG.E.64 R20, desc[UR8][R20.64+-0x8] ;  /* 0xfffff80814147981 */ /* 0x000ee2000c1e1b00 */
[----:B--2---:R-:W-:-:S03]  /*0620*/  DFMA R16, R14, R16, R10 ;  /* 0x000000100e10722b */ /* 0x004fc6000000000a */
[----:B------:R-:W2:Y:S01]  /*0630*/  LDG.E.64 R10, desc[UR8][R26.64+0x3008] ;  /* 0x003008081a0a7981 */ /* 0x000ea2000c1e1b00 */
[----:B----4-:R-:W-:Y:S01]  /*0640*/  DFMA R24, R14, R24, R22 ;  /* 0x000000180e18722b */ /* 0x010fe20000000016 */
[----:B------:R-:W-:-:S04]  /*0650*/  IADD3 R15, P0, PT, R5, R34, RZ ;  /* 0x00000022050f7210 */ /* 0x000fc80007f1e0ff */
[----:B------:R-:W-:Y:S02]  /*0660*/  LEA.HI.X.SX32 R22, R34, R9, 0x1, P0 ;  /* 0x0000000922167211 */ /* 0x000fe400000f0eff */
[----:B------:R-:W-:-:S04]  /*0670*/  LEA R14, P0, R15, UR6, 0x3 ;  /* 0x000000060f0e7c11 */ /* 0x000fc8000f8018ff */
[----:B------:R-:W-:Y:S02]  /*0680*/  LEA.HI.X R15, R15, UR7, R22, 0x3, P0 ;  /* 0x000000070f0f7c11 */ /* 0x000fe400080f1c16 */
[----:B------:R-:W4:Y:S04]  /*0690*/  LDG.E.64 R22, desc[UR8][R26.64+0x3010] ;  /* 0x003010081a167981 */ /* 0x000f28000c1e1b00 */
[----:B------:R-:W5:Y:S01]  /*06a0*/  LDG.E.64 R14, desc[UR8][R14.64+-0x8] ;  /* 0xfffff8080e0e7981 */ /* 0x000f62000c1e1b00 */
[----:B---3--:R-:W-:-:S03]  /*06b0*/  DFMA R12, R20, R12, R18 ;  /* 0x0000000c140c722b */ /* 0x008fc60000000012 */
[----:B------:R-:W5:Y:S01]  /*06c0*/  LDG.E.64 R18, desc[UR8][R26.64+0x3c00] ;  /* 0x003c00081a127981 */ /* 0x000f62000c1e1b00 */
[----:B--2---:R-:W-:-:S03]  /*06d0*/  DFMA R10, R20, R10, R16 ;  /* 0x0000000a140a722b */ /* 0x004fc60000000010 */
[----:B------:R-:W2:Y:S01]  /*06e0*/  LDG.E.64 R16, desc[UR8][R26.64+0x3c08] ;  /* 0x003c08081a107981 */ /* 0x000ea2000c1e1b00 */
[----:B----4-:R-:W-:-:S03]  /*06f0*/  DFMA R22, R20, R22, R24 ;  /* 0x000000161416722b */ /* 0x010fc60000000018 */
[----:B------:R-:W3:Y:S01]  /*0700*/  LDG.E.64 R24, desc[UR8][R26.64+0x3c10] ;  /* 0x003c10081a187981 */ /* 0x000ee2000c1e1b00 */
[----:B------:R-:W-:Y:S01]  /*0710*/  IADD3 R21, P0, PT, R5, R30, RZ ;  /* 0x0000001e05157210 */ /* 0x000fe20007f1e0ff */
[----:B-----5:R-:W-:-:S03]  /*0720*/  DFMA R18, R14, R18, R12 ;  /* 0x000000120e12722b */ /* 0x020fc6000000000c */
[----:B------:R-:W-:Y:S02]  /*0730*/  LEA.HI.X.SX32 R12, R30, R9, 0x1, P0 ;  /* 0x000000091e0c7211 */ /* 0x000fe400000f0eff */
[----:B------:R-:W-:-:S04]  /*0740*/  LEA R20, P0, R21, UR6, 0x3 ;  /* 0x0000000615147c11 */ /* 0x000fc8000f8018ff */
[----:B------:R-:W-:Y:S01]  /*0750*/  LEA.HI.X R21, R21, UR7, R12, 0x3, P0 ;  /* 0x0000000715157c11 */ /* 0x000fe200080f1c0c */
[C---:B--2---:R-:W-:Y:S01]  /*0760*/  DFMA R16, R14.reuse, R16, R10 ;  /* 0x000000100e10722b */ /* 0x044fe2000000000a */
[----:B------:R-:W2:Y:S04]  /*0770*/  LDG.E.64 R12, desc[UR8][R26.64+0x4800] ;  /* 0x004800081a0c7981 */ /* 0x000ea8000c1e1b00 */
[----:B------:R-:W2:Y:S04]  /*0780*/  LDG.E.64 R20, desc[UR8][R20.64+-0x8] ;  /* 0xfffff80814147981 */ /* 0x000ea8000c1e1b00 */
[----:B------:R-:W4:Y:S01]  /*0790*/  LDG.E.64 R10, desc[UR8][R26.64+0x4808] ;  /* 0x004808081a0a7981 */ /* 0x000f22000c1e1b00 */
[----:B---3--:R-:W-:Y:S01]  /*07a0*/  DFMA R24, R14, R24, R22 ;  /* 0x000000180e18722b */ /* 0x008fe20000000016 */
[----:B------:R-:W-:-:S04]  /*07b0*/  IADD3 R15, P0, PT, R5, R6, RZ ;  /* 0x00000006050f7210 */ /* 0x000fc80007f1e0ff */
[----:B------:R-:W-:Y:S02]  /*07c0*/  LEA.HI.X.SX32 R22, R6, R9, 0x1, P0 ;  /* 0x0000000906167211 */ /* 0x000fe400000f0eff */
[----:B------:R-:W-:-:S04]  /*07d0*/  LEA R14, P0, R15, UR6, 0x3 ;  /* 0x000000060f0e7c11 */ /* 0x000fc8000f8018ff */
[----:B------:R-:W-:Y:S02]  /*07e0*/  LEA.HI.X R15, R15, UR7, R22, 0x3, P0 ;  /* 0x000000070f0f7c11 */ /* 0x000fe400080f1c16 */
[----:B------:R-:W3:Y:S04]  /*07f0*/  LDG.E.64 R22, desc[UR8][R26.64+0x4810] ;  /* 0x004810081a167981 */ /* 0x000ee8000c1e1b00 */
[----:B------:R-:W5:Y:S01]  /*0800*/  LDG.E.64 R14, desc[UR8][R14.64+-0x8] ;  /* 0xfffff8080e0e7981 */ /* 0x000f62000c1e1b00 */
[----:B--2---:R-:W-:-:S03]  /*0810*/  DFMA R12, R20, R12, R18 ;  /* 0x0000000c140c722b */ /* 0x004fc60000000012 */
[----:B------:R-:W2:Y:S01]  /*0820*/  LDG.E.64 R18, desc[UR8][R26.64+0x5400] ;  /* 0x005400081a127981 */ /* 0x000ea2000c1e1b00 */
[----:B----4-:R-:W-:-:S03]  /*0830*/  DFMA R10, R20, R10, R16 ;  /* 0x0000000a140a722b */ /* 0x010fc60000000010 */
[----:B------:R-:W4:Y:S01]  /*0840*/  LDG.E.64 R16, desc[UR8][R26.64+0x5408] ;  /* 0x005408081a107981 */ /* 0x000f22000c1e1b00 */
[----:B------:R-:W-:-:S05]  /*0850*/  VIADD R2, R2, 0x8 ;  /* 0x0000000802027836 */ /* 0x000fca0000000000 */
[----:B------:R-:W-:Y:S01]  /*0860*/  ISETP.NE.AND P0, PT, R2, RZ, PT ;  /* 0x000000ff0200720c */ /* 0x000fe20003f05270 */
[----:B---3--:R-:W-:Y:S01]  /*0870*/  DFMA R22, R20, R22, R24 ;  /* 0x000000161416722b */ /* 0x008fe20000000018 */
[----:B------:R-:W-:Y:S02]  /*0880*/  VIADD R4, R4, 0x400 ;  /* 0x0000040004047836 */ /* 0x000fe40000000000 */
[C---:B------:R-:W-:Y:S02]  /*0890*/  IMAD R6, R7.reuse, 0x400, R6 ;  /* 0x0000040007067824 */ /* 0x040fe400078e0206 */
[----:B------:R-:W-:-:S03]  /*08a0*/  IMAD R30, R7, 0x400, R30 ;  /* 0x00000400071e7824 */ /* 0x000fc600078e021e */
[----:B-----5:R-:W-:Y:S01]  /*08b0*/  DFMA R28, R14, R28, R22 ;  /* 0x0000001c0e1c722b */ /* 0x020fe20000000016 */
[C---:B------:R-:W-:Y:S02]  /*08c0*/  IMAD R32, R7.reuse, 0x400, R32 ;  /* 0x0000040007207824 */ /* 0x040fe400078e0220 */
[C---:B------:R-:W-:Y:S02]  /*08d0*/  IMAD R34, R7.reuse, 0x400, R34 ;  /* 0x0000040007227824 */ /* 0x040fe400078e0222 */
[C---:B------:R-:W-:Y:S02]  /*08e0*/  IMAD R36, R7.reuse, 0x400, R36 ;  /* 0x0000040007247824 */ /* 0x040fe400078e0224 */
[C---:B------:R-:W-:Y:S02]  /*08f0*/  IMAD R31, R7.reuse, 0x400, R31 ;  /* 0x00000400071f7824 */ /* 0x040fe400078e021f */
[C---:B------:R-:W-:Y:S02]  /*0900*/  IMAD R33, R7.reuse, 0x400, R33 ;  /* 0x0000040007217824 */ /* 0x040fe400078e0221 */
[----:B------:R-:W-:-:S02]  /*0910*/  IMAD R35, R7, 0x400, R35 ;  /* 0x0000040007237824 */ /* 0x000fc400078e0223 */
[----:B------:R-:W-:Y:S01]  /*0920*/  VIADD R8, R8, 0x400 ;  /* 0x0000040008087836 */ /* 0x000fe20000000000 */
[C---:B--2---:R-:W-:Y:S02]  /*0930*/  DFMA R12, R14.reuse, R18, R12 ;  /* 0x000000120e0c722b */ /* 0x044fe4000000000c */
[----:B----4-:R-:W-:Y:S01]  /*0940*/  DFMA R10, R14, R16, R10 ;  /* 0x000000100e0a722b */ /* 0x010fe2000000000a */
[----:B------:R-:W-:Y:S10]  /*0950*/  @P0 BRA `(.L_x_187) ;  /* 0xfffffff800640947 */ /* 0x000ff4000383ffff */
.L_x_186:
[----:B------:R-:W-:Y:S05]  /*0960*/  BSYNC.RECONVERGENT B1 ;  /* 0x0000000000017941 */ /* 0x000fea0003800200 */
.L_x_185:
[----:B------:R-:W-:-:S05]  /*0970*/  LOP3.LUT R6, RZ, R0, RZ, 0x33, !PT ;  /* 0x00000000ff067212 */ /* 0x000fca00078e33ff */
[----:B------:R-:W-:-:S05]  /*0980*/  VIADD R6, R6, UR4 ;  /* 0x0000000406067c36 */ /* 0x000fca0008000000 */
[----:B------:R-:W-:-:S04]  /*0990*/  LEA.HI R7, R6, 0x1, RZ, 0x19 ;  /* 0x0000000106077811 */ /* 0x000fc800078fc8ff */
[----:B------:R-:W-:-:S13]  /*09a0*/  LOP3.LUT P0, R2, R7, 0x7, RZ, 0xc0, !PT ;  /* 0x0000000707027812 */ /* 0x000fda000780c0ff */
[----:B------:R-:W-:Y:S05]  /*09b0*/  @!P0 BRA `(.L_x_184) ;  /* 0x0000000400c88947 */ /* 0x000fea0003800000 */
[----:B------:R-:W-:Y:S01]  /*09c0*/  ISETP.GE.U32.AND P1, PT, R2, 0x4, PT ;  /* 0x000000040200780c */ /* 0x000fe20003f26070 */
[----:B------:R-:W-:Y:S01]  /*09d0*/  BSSY.RECONVERGENT B1, `(.L_x_188) ;  /* 0x000003a000017945 */ /* 0x000fe20003800200 */
[----:B------:R-:W-:Y:S02]  /*09e0*/  LOP3.LUT P0, R7, R7, 0x3, RZ, 0xc0, !PT ;  /* 0x0000000307077812 */ /* 0x000fe4000780c0ff */
[----:B-----5:R-:W-:-:S09]  /*09f0*/  SHF.R.S32.HI R2, RZ, 0x1f, R5 ;  /* 0x0000001fff027819 */ /* 0x020fd20000011405 */
[----:B------:R-:W-:Y:S05]  /*0a00*/  @!P1 BRA `(.L_x_189) ;  /* 0x0000000000d89947 */ /* 0x000fea0003800000 */
[----:B------:R-:W0:Y:S01]  /*0a10*/  LDC R23, c[0x0][0x380] ;  /* 0x0000e000ff177b82 */ /* 0x000e220000000800 */
[----:B------:R-:W1:Y:S01]  /*0a20*/  LDCU.64 UR10, c[0x0][0x388] ;  /* 0x00007100ff0a77ac */ /* 0x000e620008000a00 */
[----:B------:R-:W-:-:S06]  /*0a30*/  IMAD R9, R3, UR4, R4 ;  /* 0x0000000403097c24 */ /* 0x000fcc000f8e0204 */
[----:B------:R-:W2:Y:S01]  /*0a40*/  LDC.64 R14, c[0x0][0x3a8] ;  /* 0x0000ea00ff0e7b82 */ /* 0x000ea20000000a00 */
[----:B0-----:R-:W-:-:S04]  /*0a50*/  IMAD R22, R4, R23, RZ ;  /* 0x0000001704167224 */ /* 0x001fc800078e02ff */
[----:B------:R-:W-:Y:S01]  /*0a60*/  IMAD R8, R23, 0x80, R22 ;  /* 0x0000008017087824 */ /* 0x000fe200078e0216 */
[----:B------:R-:W-:Y:S01]  /*0a70*/  IADD3 R16, P1, PT, R5, R22, RZ ;  /* 0x0000001605107210 */ /* 0x000fe20007f3e0ff */
[----:B--2---:R-:W-:-:S03]  /*0a80*/  IMAD.WIDE R14, R9, 0x18, R14 ;  /* 0x00000018090e7825 */ /* 0x004fc600078e020e */
[----:B------:R-:W-:Y:S02]  /*0a90*/  LEA.HI.X.SX32 R17, R22, R2, 0x1, P1 ;  /* 0x0000000216117211 */ /* 0x000fe400008f0eff */
[C---:B-1----:R-:W-:Y:S01]  /*0aa0*/  LEA R18, P1, R16.reuse, UR10, 0x3 ;  /* 0x0000000a10127c11 */ /* 0x042fe2000f8218ff */
[----:B------:R-:W2:Y:S03]  /*0ab0*/  LDG.E.64 R20, desc[UR8][R14.64] ;  /* 0x000000080e147981 */ /* 0x000ea6000c1e1b00 */
[----:B------:R-:W-:Y:S02]  /*0ac0*/  LEA.HI.X R19, R16, UR11, R17, 0x3, P1 ;  /* 0x0000000b10137c11 */ /* 0x000fe400088f1c11 */
[----:B------:R-:W-:Y:S01]  /*0ad0*/  IADD3 R9, P1, PT, R5, R8, RZ ;  /* 0x0000000805097210 */ /* 0x000fe20007f3e0ff */
[----:B------:R-:W3:Y:S04]  /*0ae0*/  LDG.E.64 R24, desc[UR8][R14.64+0x8] ;  /* 0x000008080e187981 */ /* 0x000ee8000c1e1b00 */
[----:B------:R-:W2:Y:S01]  /*0af0*/  LDG.E.64 R18, desc[UR8][R18.64+-0x8] ;  /* 0xfffff80812127981 */ /* 0x000ea2000c1e1b00 */
[----:B------:R-:W-:-:S02]  /*0b00*/  LEA.HI.X.SX32 R16, R8, R2, 0x1, P1 ;  /* 0x0000000208107211 */ /* 0x000fc400008f0eff */
[C---:B------:R-:W-:Y:S01]  /*0b10*/  LEA R8, P1, R9.reuse, UR10, 0x3 ;  /* 0x0000000a09087c11 */ /* 0x040fe2000f8218ff */
[----:B------:R-:W4:Y:S03]  /*0b20*/  LDG.E.64 R34, desc[UR8][R14.64+0x10] ;  /* 0x000010080e227981 */ /* 0x000f26000c1e1b00 */
[----:B------:R-:W-:Y:S01]  /*0b30*/  LEA.HI.X R9, R9, UR11, R16, 0x3, P1 ;  /* 0x0000000b09097c11 */ /* 0x000fe200088f1c10 */
[----:B------:R-:W5:Y:S04]  /*0b40*/  LDG.E.64 R26, desc[UR8][R14.64+0xc08] ;  /* 0x000c08080e1a7981 */ /* 0x000f68000c1e1b00 */
[----:B------:R-:W5:Y:S04]  /*0b50*/  LDG.E.64 R16, desc[UR8][R14.64+0xc00] ;  /* 0x000c00080e107981 */ /* 0x000f68000c1e1b00 */
[----:B------:R-:W5:Y:S01]  /*0b60*/  LDG.E.64 R8, desc[UR8][R8.64+-0x8] ;  /* 0xfffff80808087981 */ /* 0x000f62000c1e1b00 */
[----:B------:R-:W-:-:S03]  /*0b70*/  IMAD R22, R23, 0x100, R22 ;  /* 0x0000010017167824 */ /* 0x000fc600078e0216 */
[----:B------:R-:W5:Y:S01]  /*0b80*/  LDG.E.64 R32, desc[UR8][R14.64+0xc10] ;  /* 0x000c10080e207981 */ /* 0x000f62000c1e1b00 */
[----:B------:R-:W-:Y:S01]  /*0b90*/  IMAD R23, R23, 0x80, R22 ;  /* 0x0000008017177824 */ /* 0x000fe200078e0216 */
[----:B------:R-:W-:Y:S01]  /*0ba0*/  IADD3 R30, P1, PT, R5, R22, RZ ;  /* 0x00000016051e7210 */ /* 0x000fe20007f3e0ff */
[----:B--2---:R-:W-:-:S03]  /*0bb0*/  DFMA R12, R18, R20, R12 ;  /* 0x00000014120c722b */ /* 0x004fc6000000000c */
[-C--:B------:R-:W-:Y:S02]  /*0bc0*/  LEA.HI.X.SX32 R21, R22, R2.reuse, 0x1, P1 ;  /* 0x0000000216157211 */ /* 0x080fe400008f0eff */
[C---:B------:R-:W-:Y:S02]  /*0bd0*/  LEA R20, P1, R30.reuse, UR10, 0x3 ;  /* 0x0000000a1e147c11 */ /* 0x040fe4000f8218ff */
[----:B------:R-:W-:Y:S02]  /*0be0*/  IADD3 R22, P2, PT, R5, R23, RZ ;  /* 0x0000001705167210 */ /* 0x000fe40007f5e0ff */
[----:B------:R-:W-:Y:S02]  /*0bf0*/  LEA.HI.X R21, R30, UR11, R21, 0x3, P1 ;  /* 0x0000000b1e157c11 */ /* 0x000fe400088f1c15 */
[----:B------:R-:W-:Y:S01]  /*0c00*/  LEA.HI.X.SX32 R23, R23, R2, 0x1, P2 ;  /* 0x0000000217177211 */ /* 0x000fe200010f0eff */
[C---:B---3--:R-:W-:Y:S01]  /*0c10*/  DFMA R10, R18.reuse, R24, R10 ;  /* 0x00000018120a722b */ /* 0x048fe2000000000a */
[C---:B------:R-:W-:Y:S01]  /*0c20*/  LEA R36, P1, R22.reuse, UR10, 0x3 ;  /* 0x0000000a16247c11 */ /* 0x040fe2000f8218ff */
[----:B----4-:R-:W-:Y:S01]  /*0c30*/  DFMA R34, R18, R34, R28 ;  /* 0x000000221222722b */ /* 0x010fe2000000001c */
[----:B------:R-:W2:Y:S02]  /*0c40*/  LDG.E.64 R20, desc[UR8][R20.64+-0x8] ;  /* 0xfffff80814147981 */ /* 0x000ea4000c1e1b00 */
[----:B------:R-:W-:-:S02]  /*0c50*/  LEA.HI.X R37, R22, UR11, R23, 0x3, P1 ;  /* 0x0000000b16257c11 */ /* 0x000fc400088f1c17 */
[----:B------:R-:W2:Y:S04]  /*0c60*/  LDG.E.64 R18, desc[UR8][R14.64+0x1800] ;  /* 0x001800080e127981 */ /* 0x000ea8000c1e1b00 */
[----:B------:R-:W3:Y:S04]  /*0c70*/  LDG.E.64 R22, desc[UR8][R14.64+0x1808] ;  /* 0x001808080e167981 */ /* 0x000ee8000c1e1b00 */
[----:B------:R-:W4:Y:S01]  /*0c80*/  LDG.E.64 R24, desc[UR8][R14.64+0x1810] ;  /* 0x001810080e187981 */ /* 0x000f22000c1e1b00 */
[C---:B-----5:R-:W-:Y:S02]  /*0c90*/  DFMA R26, R8.reuse, R26, R10 ;  /* 0x0000001a081a722b */ /* 0x060fe4000000000a */
[C---:B------:R-:W-:Y:S01]  /*0ca0*/  DFMA R12, R8.reuse, R16, R12 ;  /* 0x00000010080c722b */ /* 0x040fe2000000000c */
[----:B------:R-:W5:Y:S04]  /*0cb0*/  LDG.E.64 R30, desc[UR8][R14.64+0x2400] ;  /* 0x002400080e1e7981 */ /* 0x000f68000c1e1b00 */
[----:B------:R-:W5:Y:S04]  /*0cc0*/  LDG.E.64 R28, desc[UR8][R36.64+-0x8] ;  /* 0xfffff808241c7981 */ /* 0x000f68000c1e1b00 */
[----:B------:R-:W5:Y:S04]  /*0cd0*/  LDG.E.64 R10, desc[UR8][R14.64+0x2408] ;  /* 0x002408080e0a7981 */ /* 0x000f68000c1e1b00 */
[----:B------:R-:W5:Y:S01]  /*0ce0*/  LDG.E.64 R16, desc[UR8][R14.64+0x2410] ;  /* 0x002410080e107981 */ /* 0x000f62000c1e1b00 */
[----:B------:R-:W-:Y:S01]  /*0cf0*/  DFMA R32, R8, R32, R34 ;  /* 0x000000200820722b */ /* 0x000fe20000000022 */
[----:B------:R-:W-:Y:S01]  /*0d00*/  VIADD R4, R4, 0x200 ;  /* 0x0000020004047836 */ /* 0x000fe20000000000 */
[----:B--2---:R-:W-:-:S02]  /*0d10*/  DFMA R12, R20, R18, R12 ;  /* 0x00000012140c722b */ /* 0x004fc4000000000c */
[----:B---3--:R-:W-:-:S04]  /*0d20*/  DFMA R22, R20, R22, R26 ;  /* 0x000000161416722b */ /* 0x008fc8000000001a */
[----:B----4-:R-:W-:Y:S02]  /*0d30*/  DFMA R24, R20, R24, R32 ;  /* 0x000000181418722b */ /* 0x010fe40000000020 */
[C---:B-----5:R-:W-:Y:S02]  /*0d40*/  DFMA R12, R28.reuse, R30, R12 ;  /* 0x0000001e1c0c722b */ /* 0x060fe4000000000c */
[----:B------:R-:W-:-:S04]  /*0d50*/  DFMA R10, R28, R10, R22 ;  /* 0x0000000a1c0a722b */ /* 0x000fc80000000016 */
[----:B------:R-:W-:-:S11]  /*0d60*/  DFMA R28, R28, R16, R24 ;  /* 0x000000101c1c722b */ /* 0x000fd60000000018 */
.L_x_189:
[----:B------:R-:W-:Y:S05]  /*0d70*/  BSYNC.RECONVERGENT B1 ;  /* 0x0000000000017941 */ /* 0x000fea0003800200 */
.L_x_188:
[----:B------:R-:W-:Y:S05]  /*0d80*/  @!P0 BRA `(.L_x_184) ;  /* 0x0000000000d48947 */ /* 0x000fea0003800000 */
[----:B------:R-:W-:Y:S01]  /*0d90*/  ISETP.NE.AND P1, PT, R7, 0x1, PT ;  /* 0x000000010700780c */ /* 0x000fe20003f25270 */
[----:B------:R-:W-:Y:S01]  /*0da0*/  BSSY.RECONVERGENT B1, `(.L_x_190) ;  /* 0x0000021000017945 */ /* 0x000fe20003800200 */
[----:B------:R-:W-:-:S11]  /*0db0*/  LOP3.LUT P0, RZ, R6, 0x80, RZ, 0xc0, !PT ;  /* 0x0000008006ff7812 */ /* 0x000fd6000780c0ff */
        /* <DEDUP_REMOVED lines=10> */
[C---:B-1----:R-:W-:Y:S02]  /*0e60*/  LEA R16, P1, R8.reuse, UR10, 0x3 ;  /* 0x0000000a08107c11 */ /* 0x042fe4000f8218ff */
[----:B------:R-:W-:Y:S01]  /*0e70*/  IADD3 R15, P2, PT, R5, R14, RZ ;  /* 0x0000000e050f7210 */ /* 0x000fe20007f5e0ff */
[----:B------:R-:W2:Y:S01]  /*0e80*/  LDG.E.64 R22, desc[UR8][R26.64] ;  /* 0x000000081a167981 */ /* 0x000ea2000c1e1b00 */
[----:B------:R-:W-:Y:S02]  /*0e90*/  LEA.HI.X R17, R8, UR11, R7, 0x3, P1 ;  /* 0x0000000b08117c11 */ /* 0x000fe400088f1c07 */
[----:B------:R-:W-:Y:S01]  /*0ea0*/  LEA.HI.X.SX32 R14, R14, R2, 0x1, P2 ;  /* 0x000000020e0e7211 */ /* 0x000fe200010f0eff */
[----:B------:R-:W3:Y:S01]  /*0eb0*/  LDG.E.64 R24, desc[UR8][R26.64+0x8] ;  /* 0x000008081a187981 */ /* 0x000ee2000c1e1b00 */
[----:B------:R-:W-:-:S03]  /*0ec0*/  LEA R6, P1, R15, UR10, 0x3 ;  /* 0x0000000a0f067c11 */ /* 0x000fc6000f8218ff */
[----:B------:R-:W2:Y:S01]  /*0ed0*/  LDG.E.64 R16, desc[UR8][R16.64+-0x8] ;  /* 0xfffff80810107981 */ /* 0x000ea2000c1e1b00 */
[----:B------:R-:W-:-:S03]  /*0ee0*/  LEA.HI.X R7, R15, UR11, R14, 0x3, P1 ;  /* 0x0000000b0f077c11 */ /* 0x000fc600088f1c0e */
[----:B------:R-:W4:Y:S04]  /*0ef0*/  LDG.E.64 R18, desc[UR8][R26.64+0x10] ;  /* 0x000010081a127981 */ /* 0x000f28000c1e1b00 */
[----:B------:R-:W5:Y:S04]  /*0f00*/  LDG.E.64 R14, desc[UR8][R26.64+0xc00] ;  /* 0x000c00081a0e7981 */ /* 0x000f68000c1e1b00 */
[----:B------:R-:W5:Y:S04]  /*0f10*/  LDG.E.64 R6, desc[UR8][R6.64+-0x8] ;  /* 0xfffff80806067981 */ /* 0x000f68000c1e1b00 */
[----:B------:R-:W5:Y:S04]  /*0f20*/  LDG.E.64 R8, desc[UR8][R26.64+0xc08] ;  /* 0x000c08081a087981 */ /* 0x000f68000c1e1b00 */
[----:B------:R-:W5:Y:S01]  /*0f30*/  LDG.E.64 R20, desc[UR8][R26.64+0xc10] ;  /* 0x000c10081a147981 */ /* 0x000f62000c1e1b00 */
[----:B------:R-:W-:Y:S01]  /*0f40*/  VIADD R4, R4, 0x100 ;  /* 0x0000010004047836 */ /* 0x000fe20000000000 */
[----:B--2---:R-:W-:-:S02]  /*0f50*/  DFMA R12, R16, R22, R12 ;  /* 0x00000016100c722b */ /* 0x004fc4000000000c */
[C---:B---3--:R-:W-:Y:S02]  /*0f60*/  DFMA R10, R16.reuse, R24, R10 ;  /* 0x00000018100a722b */ /* 0x048fe4000000000a */
[----:B----4-:R-:W-:-:S04]  /*0f70*/  DFMA R18, R16, R18, R28 ;  /* 0x000000121012722b */ /* 0x010fc8000000001c */
[C---:B-----5:R-:W-:Y:S02]  /*0f80*/  DFMA R12, R6.reuse, R14, R12 ;  /* 0x0000000e060c722b */ /* 0x060fe4000000000c */
[C---:B------:R-:W-:Y:S02]  /*0f90*/  DFMA R10, R6.reuse, R8, R10 ;  /* 0x00000008060a722b */ /* 0x040fe4000000000a */
[----:B------:R-:W-:-:S11]  /*0fa0*/  DFMA R28, R6, R20, R18 ;  /* 0x00000014061c722b */ /* 0x000fd60000000012 */
.L_x_191:
[----:B------:R-:W-:Y:S05]  /*0fb0*/  BSYNC.RECONVERGENT B1 ;  /* 0x0000000000017941 */ /* 0x000fea0003800200 */
.L_x_190:
[----:B------:R-:W-:Y:S05]  /*0fc0*/  @P0 BRA `(.L_x_184) ;  /* 0x0000000000440947 */ /* 0x000fea0003800000 */
[----:B------:R-:W0:Y:S01]  /*0fd0*/  LDCU UR5, c[0x0][0x380] ;  /* 0x00007000ff0577ac */ /* 0x000e220008000800 */
[----:B------:R-:W1:Y:S01]  /*0fe0*/  LDC.64 R6, c[0x0][0x3a8] ;  /* 0x0000ea00ff067b82 */ /* 0x000e620000000a00 */
[----:B------:R-:W2:Y:S01]  /*0ff0*/  LDCU.64 UR10, c[0x0][0x388] ;  /* 0x00007100ff0a77ac */ /* 0x000ea20008000a00 */
[----:B0-----:R-:W-:-:S05]  /*1000*/  IMAD R8, R4, UR5, RZ ;  /* 0x0000000504087c24 */ /* 0x001fca000f8e02ff */
[----:B------:R-:W-:Y:S01]  /*1010*/  IADD3 R9, P0, PT, R5, R8, RZ ;  /* 0x0000000805097210 */ /* 0x000fe20007f1e0ff */
[----:B------:R-:W-:-:S03]  /*1020*/  IMAD R5, R3, UR4, R4 ;  /* 0x0000000403057c24 */ /* 0x000fc6000f8e0204 */
[----:B------:R-:W-:Y:S01]  /*1030*/  LEA.HI.X.SX32 R2, R8, R2, 0x1, P0 ;  /* 0x0000000208027211 */ /* 0x000fe200000f0eff */
[----:B-1----:R-:W-:Y:S01]  /*1040*/  IMAD.WIDE R6, R5, 0x18, R6 ;  /* 0x0000001805067825 */ /* 0x002fe200078e0206 */
[----:B--2---:R-:W-:-:S04]  /*1050*/  LEA R4, P0, R9, UR10, 0x3 ;  /* 0x0000000a09047c11 */ /* 0x004fc8000f8018ff */
[----:B------:R-:W-:Y:S01]  /*1060*/  LEA.HI.X R5, R9, UR11, R2, 0x3, P0 ;  /* 0x0000000b09057c11 */ /* 0x000fe200080f1c02 */
[----:B------:R-:W2:Y:S04]  /*1070*/  LDG.E.64 R14, desc[UR8][R6.64+0x8] ;  /* 0x00000808060e7981 */ /* 0x000ea8000c1e1b00 */
[----:B------:R-:W3:Y:S04]  /*1080*/  LDG.E.64 R8, desc[UR8][R6.64] ;  /* 0x0000000806087981 */ /* 0x000ee8000c1e1b00 */
[----:B------:R-:W3:Y:S04]  /*1090*/  LDG.E.64 R4, desc[UR8][R4.64+-0x8] ;  /* 0xfffff80804047981 */ /* 0x000ee8000c1e1b00 */
[----:B------:R-:W4:Y:S01]  /*10a0*/  LDG.E.64 R16, desc[UR8][R6.64+0x10] ;  /* 0x0000100806107981 */ /* 0x000f22000c1e1b00 */
[----:B---3--:R-:W-:-:S02]  /*10b0*/  DFMA R12, R4, R8, R12 ;  /* 0x00000008040c722b */ /* 0x008fc4000000000c */
[C---:B--2---:R-:W-:Y:S02]  /*10c0*/  DFMA R10, R4.reuse, R14, R10 ;  /* 0x0000000e040a722b */ /* 0x044fe4000000000a */
[----:B----4-:R-:W-:-:S11]  /*10d0*/  DFMA R28, R4, R16, R28 ;  /* 0x00000010041c722b */ /* 0x010fd6000000001c */
.L_x_184:
[----:B------:R-:W-:Y:S05]  /*10e0*/  BSYNC.RECONVERGENT B0 ;  /* 0x0000000000007941 */ /* 0x000fea0003800200 */
.L_x_183:
[----:B------:R-:W0:Y:S01]  /*10f0*/  S2UR UR6, SR_CgaCtaId ;  /* 0x00000000000679c3 */ /* 0x000e220000008800 */
[----:B------:R-:W-:Y:S01]  /*1100*/  UMOV UR4, 0x400 ;  /* 0x0000040000047882 */ /* 0x000fe20000000000 */
[C---:B------:R-:W-:Y:S01]  /*1110*/  ISETP.GT.U32.AND P0, PT, R0.reuse, 0x3f, PT ;  /* 0x0000003f0000780c */ /* 0x040fe20003f04070 */
[----:B------:R-:W-:Y:S01]  /*1120*/  UIADD3 UR5, UPT, UPT, UR4, 0x400, URZ ;  /* 0x0000040004057890 */ /* 0x000fe2000fffe0ff */
[----:B------:R-:W-:Y:S01]  /*1130*/  BSSY.RECONVERGENT B0, `(.L_x_192) ;  /* 0x000001f000007945 */ /* 0x000fe20003800200 */
[C---:B------:R-:W-:Y:S02]  /*1140*/  ISETP.GT.U32.AND P1, PT, R0.reuse, 0x1f, PT ;  /* 0x0000001f0000780c */ /* 0x040fe40003f24070 */
[C---:B------:R-:W-:Y:S02]  /*1150*/  ISETP.GT.U32.AND P2, PT, R0.reuse, 0xf, PT ;  /* 0x0000000f0000780c */ /* 0x040fe40003f44070 */
[C---:B------:R-:W-:Y:S02]  /*1160*/  ISETP.GT.U32.AND P3, PT, R0.reuse, 0x7, PT ;  /* 0x000000070000780c */ /* 0x040fe40003f64070 */
[----:B------:R-:W-:-:S02]  /*1170*/  ISETP.GT.U32.AND P4, PT, R0, 0x3, PT ;  /* 0x000000030000780c */ /* 0x000fc40003f84070 */
[C---:B------:R-:W-:Y:S02]  /*1180*/  ISETP.GT.U32.AND P5, PT, R0.reuse, 0x1, PT ;  /* 0x000000010000780c */ /* 0x040fe40003fa4070 */
[C---:B------:R-:W-:Y:S01]  /*1190*/  ISETP.NE.AND P6, PT, R0.reuse, RZ, PT ;  /* 0x000000ff0000720c */ /* 0x040fe20003fc5270 */
[----:B0-----:R-:W-:Y:S02]  /*11a0*/  ULEA UR7, UR6, UR4, 0x18 ;  /* 0x0000000406077291 */ /* 0x001fe4000f8ec0ff */
[----:B------:R-:W-:Y:S02]  /*11b0*/  UIADD3 UR4, UPT, UPT, UR4, 0x800, URZ ;  /* 0x0000080004047890 */ /* 0x000fe4000fffe0ff */
[----:B------:R-:W-:Y:S02]  /*11c0*/  ULEA UR5, UR6, UR5, 0x18 ;  /* 0x0000000506057291 */ /* 0x000fe4000f8ec0ff */
[----:B------:R-:W-:Y:S01]  /*11d0*/  ULEA UR4, UR6, UR4, 0x18 ;  /* 0x0000000406047291 */ /* 0x000fe2000f8ec0ff */
[----:B-----5:R-:W-:-:S03]  /*11e0*/  LEA R5, R0, UR7, 0x3 ;  /* 0x0000000700057c11 */ /* 0x020fc6000f8e18ff */
        /* <DEDUP_REMOVED lines=19> */
.L_x_193:
[----:B------:R-:W-:Y:S05]  /*1320*/  BSYNC.RECONVERGENT B0 ;  /* 0x0000000000007941 */ /* 0x000fea0003800200 */
.L_x_192:
        /* <DEDUP_REMOVED lines=15> */
.L_x_195:
[----:B------:R-:W-:Y:S05]  /*1420*/  BSYNC.RECONVERGENT B0 ;  /* 0x0000000000007941 */ /* 0x000fea0003800200 */
.L_x_194:
        /* <DEDUP_REMOVED lines=15> */
.L_x_197:
[----:B------:R-:W-:Y:S05]  /*1520*/  BSYNC.RECONVERGENT B0 ;  /* 0x0000000000007941 */ /* 0x000fea0003800200 */
.L_x_196:
        /* <DEDUP_REMOVED lines=15> */
.L_x_199:
[----:B------:R-:W-:Y:S05]  /*1620*/  BSYNC.RECONVERGENT B0 ;  /* 0x0000000000007941 */ /* 0x000fea0003800200 */
.L_x_198:
        /* <DEDUP_REMOVED lines=15> */
.L_x_201:
[----:B------:R-:W-:Y:S05]  /*1720*/  BSYNC.RECONVERGENT B0 ;  /* 0x0000000000007941 */ /* 0x000fea0003800200 */
.L_x_200:
        /* <DEDUP_REMOVED lines=15> */
.L_x_203:
[----:B------:R-:W-:Y:S05]  /*1820*/  BSYNC.RECONVERGENT B0 ;  /* 0x0000000000007941 */ /* 0x000fea0003800200 */
.L_x_202:
        /* <DEDUP_REMOVED lines=15> */
.L_x_205:
[----:B------:R-:W-:Y:S05]  /*1920*/  BSYNC.RECONVERGENT B0 ;  /* 0x0000000000007941 */ /* 0x000fea0003800200 */
.L_x_204:
[----:B------:R-:W-:Y:S06]  /*1930*/  BAR.SYNC.DEFER_BLOCKING 0x0 ;  /* 0x0000000000007b1d */ /* 0x000fec0000010000 */
[----:B------:R-:W-:Y:S05]  /*1940*/  @P6 EXIT ;  /* 0x000000000000694d */ /* 0x000fea0003800000 */
[----:B01234-:R-:W0:Y:S01]  /*1950*/  LDC.64 R8, c[0x0][0x3a0] ;  /* 0x0000e800ff087b82 */ /* 0x01fe220000000a00 */
[----:B------:R-:W1:Y:S04]  /*1960*/  LDS.64 R10, [UR7] ;  /* 0x00000007ff0a7984 */ /* 0x000e680008000a00 */
[----:B------:R-:W2:Y:S03]  /*1970*/  LDS.64 R6, [UR7+0x400] ;  /* 0x00040007ff067984 */ /* 0x000ea60008000a00 */
[----:B------:R-:W3:Y:S01]  /*1980*/  LDC.64 R12, c[0x0][0x3c8] ;  /* 0x0000f200ff0c7b82 */ /* 0x000ee20000000a00 */
[----:B------:R-:W4:Y:S07]  /*1990*/  LDS.64 R4, [UR7+0x800] ;  /* 0x00080007ff047984 */ /* 0x000f2e0008000a00 */
[----:B------:R-:W5:Y:S01]  /*19a0*/  LDC.64 R14, c[0x0][0x3b0] ;  /* 0x0000ec00ff0e7b82 */ /* 0x000f620000000a00 */
[----:B------:R-:W-:Y:S01]  /*19b0*/  IMAD.MOV.U32 R17, RZ, RZ, 0x3 ;  /* 0x00000003ff117424 */ /* 0x000fe200078e00ff */
[----:B------:R-:W4:Y:S01]  /*19c0*/  LDCU.64 UR4, c[0x0][0x3b8] ;  /* 0x00007700ff0477ac */ /* 0x000f220008000a00 */
[----:B0-----:R-:W-:-:S06]  /*19d0*/  IMAD.WIDE.U32 R8, R3, 0x4, R8 ;  /* 0x0000000403087825 */ /* 0x001fcc00078e0008 */
[----:B------:R-:W2:Y:S01]  /*19e0*/  LDG.E R8, desc[UR8][R8.64] ;  /* 0x0000000808087981 */ /* 0x000ea2000c1e1900 */
[----:B-----5:R-:W-:-:S04]  /*19f0*/  IMAD.WIDE.U32 R14, R3, 0x18, R14 ;  /* 0x00000018030e7825 */ /* 0x020fc800078e000e */
[----:B--2---:R-:W-:-:S04]  /*1a00*/  IMAD R17, R8, R17, -0x3 ;  /* 0xfffffffd08117424 */ /* 0x004fc800078e0211 */
[----:B---3--:R-:W-:-:S05]  /*1a10*/  IMAD.WIDE R12, R17, 0x8, R12 ;  /* 0x00000008110c7825 */ /* 0x008fca00078e020c */
[----:B-1----:R-:W-:Y:S04]  /*1a20*/  REDG.E.ADD.F64.RN.STRONG.GPU desc[UR8][R12.64], R10 ;  /* 0x0000000a0c0079a6 */ /* 0x002fe8000c12ff08 */
[----:B------:R-:W-:Y:S04]  /*1a30*/  REDG.E.ADD.F64.RN.STRONG.GPU desc[UR8][R12.64+0x8], R6 ;  /* 0x000008060c0079a6 */ /* 0x000fe8000c12ff08 */
[----:B----4-:R0:W-:Y:S04]  /*1a40*/  REDG.E.ADD.F64.RN.STRONG.GPU desc[UR8][R12.64+0x10], R4 ;  /* 0x000010040c0079a6 */ /* 0x0101e8000c12ff08 */
[----:B------:R-:W2:Y:S04]  /*1a50*/  LDG.E.64 R16, desc[UR8][R14.64] ;  /* 0x000000080e107981 */ /* 0x000ea8000c1e1b00 */
[----:B------:R-:W3:Y:S04]  /*1a60*/  LDG.E.64 R18, desc[UR8][R14.64+0x8] ;  /* 0x000008080e127981 */ /* 0x000ee8000c1e1b00 */
[----:B------:R-:W4:Y:S01]  /*1a70*/  LDG.E.64 R8, desc[UR8][R14.64+0x10] ;  /* 0x000010080e087981 */ /* 0x000f22000c1e1b00 */
[----:B------:R-:W1:Y:S01]  /*1a80*/  LDC.64 R2, c[0x0][0x3b8] ;  /* 0x0000ee00ff027b82 */ /* 0x000e620000000a00 */
[----:B------:R-:W-:-:S04]  /*1a90*/  UIADD3 UR4, UP0, UPT, UR4, 0x8, URZ ;  /* 0x0000000804047890 */ /* 0x000fc8000ff1e0ff */
[----:B------:R-:W-:Y:S01]  /*1aa0*/  UIADD3.X UR5, UPT, UPT, URZ, UR5, URZ, UP0, !UPT ;  /* 0x00000005ff057290 */ /* 0x000fe200087fe4ff */
[-C--:B--2---:R-:W-:Y:S02]  /*1ab0*/  DMUL R20, R10, R16.reuse ;  /* 0x000000100a147228 */ /* 0x084fe40000000000 */
[C---:B------:R-:W-:Y:S02]  /*1ac0*/  DMUL R22, R6.reuse, R16 ;  /* 0x0000001006167228 */ /* 0x040fe40000000000 */
[-C--:B---3--:R-:W-:Y:S02]  /*1ad0*/  DMUL R24, R6, R18.reuse ;  /* 0x0000001206187228 */ /* 0x088fe40000000000 */
[----:B0-----:R-:W-:Y:S02]  /*1ae0*/  DMUL R12, R4, R18 ;  /* 0x00000012040c7228 */ /* 0x001fe40000000000 */
[-C--:B------:R-:W-:Y:S02]  /*1af0*/  DFMA R20, R10, R16.reuse, R20 ;  /* 0x000000100a14722b */ /* 0x080fe40000000014 */
[----:B------:R-:W-:-:S02]  /*1b00*/  DMUL R16, R4, R16 ;  /* 0x0000001004107228 */ /* 0x000fc40000000000 */
[----:B----4-:R-:W-:Y:S02]  /*1b10*/  DMUL R14, R4, R8 ;  /* 0x00000008040e7228 */ /* 0x010fe40000000000 */
[-C--:B------:R-:W-:Y:S02]  /*1b20*/  DFMA R22, R10, R18.reuse, R22 ;  /* 0x000000120a16722b */ /* 0x080fe40000000016 */
[----:B------:R-:W-:Y:S02]  /*1b30*/  DFMA R24, R6, R18, R24 ;  /* 0x000000120618722b */ /* 0x000fe40000000018 */
[-C--:B------:R-:W-:Y:S02]  /*1b40*/  DFMA R16, R10, R8.reuse, R16 ;  /* 0x000000080a10722b */ /* 0x080fe40000000010 */
[----:B------:R-:W-:Y:S02]  /*1b50*/  DFMA R12, R6, R8, R12 ;  /* 0x00000008060c722b */ /* 0x000fe4000000000c */
[----:B------:R-:W-:-:S02]  /*1b60*/  DMUL R20, R20, 0.5 ;  /* 0x3fe0000014147828 */ /* 0x000fc40000000000 */
[----:B------:R-:W-:Y:S02]  /*1b70*/  DFMA R14, R4, R8, R14 ;  /* 0x00000008040e722b */ /* 0x000fe4000000000e */
[----:B------:R-:W-:Y:S01]  /*1b80*/  DMUL R22, R22, 0.5 ;  /* 0x3fe0000016167828 */ /* 0x000fe20000000000 */
[----:B------:R-:W-:Y:S01]  /*1b90*/  IMAD.U32 R4, RZ, RZ, UR4 ;  /* 0x00000004ff047e24 */ /* 0x000fe2000f8e00ff */
[----:B------:R-:W-:Y:S01]  /*1ba0*/  DMUL R16, R16, 0.5 ;  /* 0x3fe0000010107828 */ /* 0x000fe20000000000 */
[----:B------:R-:W-:Y:S01]  /*1bb0*/  IMAD.U32 R5, RZ, RZ, UR5 ;  /* 0x00000005ff057e24 */ /* 0x000fe2000f8e00ff */
[----:B------:R-:W-:Y:S01]  /*1bc0*/  DMUL R24, R24, 0.5 ;  /* 0x3fe0000018187828 */ /* 0x000fe20000000000 */
[----:B-1----:R-:W-:Y:S01]  /*1bd0*/  REDG.E.ADD.F64.RN.STRONG.GPU desc[UR8][R2.64], R20 ;  /* 0x00000014020079a6 */ /* 0x002fe2000c12ff08 */
[----:B------:R-:W-:Y:S02]  /*1be0*/  DMUL R12, R12, 0.5 ;  /* 0x3fe000000c0c7828 */ /* 0x000fe40000000000 */
[----:B------:R-:W-:Y:S01]  /*1bf0*/  DMUL R14, R14, 0.5 ;  /* 0x3fe000000e0e7828 */ /* 0x000fe20000000000 */
[----:B------:R-:W-:Y:S04]  /*1c00*/  REDG.E.ADD.F64.RN.STRONG.GPU desc[UR8][R4.64], R22 ;  /* 0x00000016040079a6 */ /* 0x000fe8000c12ff08 */
[----:B------:R-:W-:Y:S04]  /*1c10*/  REDG.E.ADD.F64.RN.STRONG.GPU desc[UR8][R4.64+0x8], R16 ;  /* 0x00000810040079a6 */ /* 0x000fe8000c12ff08 */
[----:B------:R-:W-:Y:S04]  /*1c20*/  REDG.E.ADD.F64.RN.STRONG.GPU desc[UR8][R4.64+0x10], R22 ;  /* 0x00001016040079a6 */ /* 0x000fe8000c12ff08 */
[----:B------:R-:W-:Y:S04]  /*1c30*/  REDG.E.ADD.F64.RN.STRONG.GPU desc[UR8][R4.64+0x18], R24 ;  /* 0x00001818040079a6 */ /* 0x000fe8000c12ff08 */
[----:B------:R-:W-:Y:S04]  /*1c40*/  REDG.E.ADD.F64.RN.STRONG.GPU desc[UR8][R4.64+0x20], R12 ;  /* 0x0000200c040079a6 */ /* 0x000fe8000c12ff08 */
[----:B------:R-:W-:Y:S04]  /*1c50*/  REDG.E.ADD.F64.RN.STRONG.GPU desc[UR8][R4.64+0x28], R16 ;  /* 0x00002810040079a6 */ /* 0x000fe8000c12ff08 */
[----:B------:R-:W-:Y:S04]  /*1c60*/  REDG.E.ADD.F64.RN.STRONG.GPU desc[UR8][R4.64+0x30], R12 ;  /* 0x0000300c040079a6 */ /* 0x000fe8000c12ff08 */
[----:B------:R-:W-:Y:S01]  /*1c70*/  REDG.E.ADD.F64.RN.STRONG.GPU desc[UR8][R4.64+0x38], R14 ;  /* 0x0000380e040079a6 */ /* 0x000fe2000c12ff08 */
[----:B------:R-:W-:Y:S05]  /*1c80*/  EXIT ;  /* 0x000000000000794d */ /* 0x000fea0003800000 */
.L_x_206:
        /* <DEDUP_REMOVED lines=15> */
.L_x_235:


//--------------------- .text._Z10matvect_qsPdS_S_ii --------------------------
	.section	.text._Z10matvect_qsPdS_S_ii,"ax",@progbits
	.align	128
        .global         _Z10matvect_qsPdS_S_ii
        .type           _Z10matvect_qsPdS_S_ii,@function
        .size           _Z10matvect_qsPdS_S_ii,(.L_x_236 - _Z10matvect_qsPdS_S_ii)
        .other          _Z10matvect_qsPdS_S_ii,@"STO_CUDA_ENTRY STV_DEFAULT"
_Z10matvect_qsPdS_S_ii:
.text._Z10matvect_qsPdS_S_ii:
[----:B------:R-:W-:Y:S08]  /*0000*/  LDC R1, c[0x0][0x37c] ;  /* 0x0000df00ff017b82 */ /* 0x000ff00000000800 */
[----:B------:R-:W0:Y:S01]  /*0010*/  LDC R9, c[0x0][0x398] ;  /* 0x0000e600ff097b82 */ /* 0x000e220000000800 */
[----:B------:R-:W1:Y:S07]  /*0020*/  S2R R0, SR_TID.X ;  /* 0x0000000000007919 */ /* 0x000e6e0000002100 */
[----:B------:R-:W1:Y:S08]  /*0030*/  S2UR UR4, SR_CTAID.X ;  /* 0x00000000000479c3 */ /* 0x000e700000002500 */
[----:B------:R-:W1:Y:S01]  /*0040*/  LDC R5, c[0x0][0x360] ;  /* 0x0000d800ff057b82 */ /* 0x000e620000000800 */
[----:B0-----:R-:W-:-:S04]  /*0050*/  IABS R7, R9 ;  /* 0x0000000900077213 */ /* 0x001fc80000000000 */
[----:B------:R-:W0:Y:S01]  /*0060*/  I2F.RP R4, R7 ;  /* 0x0000000700047306 */ /* 0x000e220000209400 */
[----:B-1----:R-:W-:Y:S01]  /*0070*/  IMAD R0, R5, UR4, R0 ;  /* 0x0000000405007c24 */ /* 0x002fe2000f8e0200 */
[----:B------:R-:W1:Y:S06]  /*0080*/  LDCU UR4, c[0x0][0x39c] ;  /* 0x00007380ff0477ac */ /* 0x000e6c0008000800 */
[----:B0-----:R-:W0:Y:S02]  /*0090*/  MUFU.RCP R4, R4 ;  /* 0x0000000400047308 */ /* 0x001e240000001000 */
[----:B0-----:R-:W-:Y:S01]  /*00a0*/  VIADD R2, R4, 0xffffffe ;  /* 0x0ffffffe04027836 */ /* 0x001fe20000000000 */
[----:B------:R-:W-:-:S05]  /*00b0*/  IABS R4, R0 ;  /* 0x0000000000047213 */ /* 0x000fca0000000000 */
[----:B------:R0:W2:Y:S02]  /*00c0*/  F2I.FTZ.U32.TRUNC.NTZ R3, R2 ;  /* 0x0000000200037305 */ /* 0x0000a4000021f000 */
[----:B0-----:R-:W-:Y:S01]  /*00d0*/  IMAD.MOV.U32 R2, RZ, RZ, RZ ;  /* 0x000000ffff027224 */ /* 0x001fe200078e00ff */
[----:B--2---:R-:W-:-:S05]  /*00e0*/  IADD3 R6, PT, PT, RZ, -R3, RZ ;  /* 0x80000003ff067210 */ /* 0x004fca0007ffe0ff */
[----:B------:R-:W-:-:S04]  /*00f0*/  IMAD R5, R6, R7, RZ ;  /* 0x0000000706057224 */ /* 0x000fc800078e02ff */
[----:B------:R-:W-:-:S06]  /*0100*/  IMAD.HI.U32 R3, R3, R5, R2 ;  /* 0x0000000503037227 */ /* 0x000fcc00078e0002 */
[----:B------:R-:W-:-:S05]  /*0110*/  IMAD.HI.U32 R3, R3, R4, RZ ;  /* 0x0000000403037227 */ /* 0x000fca00078e00ff */
[----:B------:R-:W-:-:S05]  /*0120*/  IADD3 R5, PT, PT, -R3, RZ, RZ ;  /* 0x000000ff03057210 */ /* 0x000fca0007ffe1ff */
[----:B------:R-:W-:-:S05]  /*0130*/  IMAD R2, R7, R5, R4 ;  /* 0x0000000507027224 */ /* 0x000fca00078e0204 */
[----:B------:R-:W-:-:S13]  /*0140*/  ISETP.GT.U32.AND P2, PT, R7, R2, PT ;  /* 0x000000020700720c */ /* 0x000fda0003f44070 */
[----:B------:R-:W-:Y:S01]  /*0150*/  @!P2 IMAD.IADD R2, R2, 0x1, -R7 ;  /* 0x000000010202a824 */ /* 0x000fe200078e0a07 */
[----:B------:R-:W-:Y:S02]  /*0160*/  @!P2 IADD3 R3, PT, PT, R3, 0x1, RZ ;  /* 0x000000010303a810 */ /* 0x000fe40007ffe0ff */
[----:B------:R-:W-:Y:S02]  /*0170*/  ISETP.NE.AND P2, PT, R9, RZ, PT ;  /* 0x000000ff0900720c */ /* 0x000fe40003f45270 */
[----:B------:R-:W-:Y:S02]  /*0180*/  ISETP.GE.U32.AND P0, PT, R2, R7, PT ;  /* 0x000000070200720c */ /* 0x000fe40003f06070 */
[----:B------:R-:W-:-:S04]  /*0190*/  LOP3.LUT R2, R0, R9, RZ, 0x3c, !PT ;  /* 0x0000000900027212 */ /* 0x000fc800078e3cff */
[----:B------:R-:W-:-:S07]  /*01a0*/  ISETP.GE.AND P1, PT, R2, RZ, PT ;  /* 0x000000ff0200720c */ /* 0x000fce0003f26270 */
[----:B------:R-:W-:-:S05]  /*01b0*/  @P0 VIADD R3, R3, 0x1 ;  /* 0x0000000103030836 */ /* 0x000fca0000000000 */
[----:B------:R-:W-:-:S05]  /*01c0*/  MOV R7, R3 ;  /* 0x0000000300077202 */ /* 0x000fca0000000f00 */
[----:B------:R-:W-:Y:S01]  /*01d0*/  @!P1 IMAD.MOV R7, RZ, RZ, -R7 ;  /* 0x000000ffff079224 */ /* 0x000fe200078e0a07 */
[----:B------:R-:W-:-:S04]  /*01e0*/  @!P2 LOP3.LUT R7, RZ, R9, RZ, 0x33, !PT ;  /* 0x00000009ff07a212 */ /* 0x000fc800078e33ff */
[----:B-1----:R-:W-:-:S04]  /*01f0*/  ISETP.GE.AND P0, PT, R7, UR4, PT ;  /* 0x0000000407007c0c */ /* 0x002fc8000bf06270 */
[----:B------:R-:W-:-:S13]  /*0200*/  ISETP.LT.OR P0, PT, R9, RZ, P0 ;  /* 0x000000ff0900720c */ /* 0x000fda0000701670 */
[----:B------:R-:W-:Y:S05]  /*0210*/  @P0 EXIT ;  /* 0x000000000000094d */ /* 0x000fea0003800000 */
[----:B------:R-:W0:Y:S01]  /*0220*/  LDC.64 R4, c[0x0][0x390] ;  /* 0x0000e400ff047b82 */ /* 0x000e220000000a00 */
[----:B------:R-:W1:Y:S07]  /*0230*/  LDCU.64 UR4, c[0x0][0x358] ;  /* 0x00006b00ff0477ac */ /* 0x000e6e0008000a00 */
[----:B------:R-:W2:Y:S08]  /*0240*/  LDC.64 R2, c[0x0][0x380] ;  /* 0x0000e000ff027b82 */ /* 0x000eb00000000a00 */
[----:B------:R-:W3:Y:S01]  /*0250*/  LDC.64 R8, c[0x0][0x388] ;  /* 0x0000e200ff087b82 */ /* 0x000ee20000000a00 */
[----:B0-----:R-:W-:-:S06]  /*0260*/  IMAD.WIDE R4, R7, 0x8, R4 ;  /* 0x0000000807047825 */ /* 0x001fcc00078e0204 */
[----:B-1----:R-:W4:Y:S01]  /*0270*/  LDG.E.64 R4, desc[UR4][R4.64] ;  /* 0x0000000404047981 */ /* 0x002f22000c1e1b00 */
[----:B--2---:R-:W-:-:S06]  /*0280*/  IMAD.WIDE R2, R0, 0x8, R2 ;  /* 0x0000000800027825 */ /* 0x004fcc00078e0202 */
[----:B------:R-:W4:Y:S01]  /*0290*/  LDG.E.64 R2, desc[UR4][R2.64] ;  /* 0x0000000402027981 */ /* 0x000f22000c1e1b00 */
[----:B---3--:R-:W-:Y:S01]  /*02a0*/  IMAD.WIDE R8, R0, 0x8, R8 ;  /* 0x0000000800087825 */ /* 0x008fe200078e0208 */
[----:B----4-:R-:W-:-:S07]  /*02b0*/  DMUL R6, R2, R4 ;  /* 0x0000000402067228 */ /* 0x010fce0000000000 */
[----:B------:R-:W-:Y:S01]  /*02c0*/  STG.E.64 desc[UR4][R8.64], R6 ;  /* 0x0000000608007986 */ /* 0x000fe2000c101b04 */
[----:B------:R-:W-:Y:S05]  /*02d0*/  EXIT ;  /* 0x000000000000794d */ /* 0x000fea0003800000 */
.L_x_207:
        /* <DEDUP_REMOVED lines=10> */
.L_x_236:


//--------------------- .text._Z15matvect_kernelsPdS_ii --------------------------
	.section	.text._Z15matvect_kernelsPdS_ii,"ax",@progbits
	.align	128
        .global         _Z15matvect_kernelsPdS_ii
        .type           _Z15matvect_kernelsPdS_ii,@function
        .size           _Z15matvect_kernelsPdS_ii,(.L_x_237 - _Z15matvect_kernelsPdS_ii)
        .other          _Z15matvect_kernelsPdS_ii,@"STO_CUDA_ENTRY STV_DEFAULT"
_Z15matvect_kernelsPdS_ii:
.text._Z15matvect_kernelsPdS_ii:
        /* <DEDUP_REMOVED lines=13> */
[----:B0-----:R-:W-:Y:S02]  /*00d0*/  HFMA2 R2, -RZ, RZ, 0, 0 ;  /* 0x00000000ff027431 */ /* 0x001fe400000001ff */
[----:B--2---:R-:W-:-:S04]  /*00e0*/  IMAD.MOV R8, RZ, RZ, -R3 ;  /* 0x000000ffff087224 */ /* 0x004fc800078e0a03 */
[----:B------:R-:W-:-:S04]  /*00f0*/  IMAD R9, R8, R7, RZ ;  /* 0x0000000708097224 */ /* 0x000fc800078e02ff */
[----:B------:R-:W-:-:S06]  /*0100*/  IMAD.HI.U32 R3, R3, R9, R2 ;  /* 0x0000000903037227 */ /* 0x000fcc00078e0002 */
[----:B------:R-:W-:-:S04]  /*0110*/  IMAD.HI.U32 R3, R3, R0, RZ ;  /* 0x0000000003037227 */ /* 0x000fc800078e00ff */
[----:B------:R-:W-:-:S04]  /*0120*/  IMAD.MOV R4, RZ, RZ, -R3 ;  /* 0x000000ffff047224 */ /* 0x000fc800078e0a03 */
[----:B------:R-:W-:-:S05]  /*0130*/  IMAD R0, R7, R4, R0 ;  /* 0x0000000407007224 */ /* 0x000fca00078e0200 */
[----:B------:R-:W-:-:S13]  /*0140*/  ISETP.GT.U32.AND P2, PT, R7, R0, PT ;  /* 0x000000000700720c */ /* 0x000fda0003f44070 */
[-C--:B------:R-:W-:Y:S01]  /*0150*/  @!P2 IADD3 R0, PT, PT, R0, -R7.reuse, RZ ;  /* 0x800000070000a210 */ /* 0x080fe20007ffe0ff */
[----:B------:R-:W-:Y:S01]  /*0160*/  @!P2 VIADD R3, R3, 0x1 ;  /* 0x000000010303a836 */ /* 0x000fe20000000000 */
[----:B------:R-:W-:Y:S02]  /*0170*/  ISETP.NE.AND P2, PT, R6, RZ, PT ;  /* 0x000000ff0600720c */ /* 0x000fe40003f45270 */
[----:B------:R-:W-:Y:S02]  /*0180*/  ISETP.GE.U32.AND P0, PT, R0, R7, PT ;  /* 0x000000070000720c */ /* 0x000fe40003f06070 */
[----:B------:R-:W-:-:S04]  /*0190*/  LOP3.LUT R0, R5, R6, RZ, 0x3c, !PT ;  /* 0x0000000605007212 */ /* 0x000fc800078e3cff */
[----:B------:R-:W-:-:S07]  /*01a0*/  ISETP.GE.AND P1, PT, R0, RZ, PT ;  /* 0x000000ff0000720c */ /* 0x000fce0003f26270 */
[----:B------:R-:W-:-:S05]  /*01b0*/  @P0 IADD3 R3, PT, PT, R3, 0x1, RZ ;  /* 0x0000000103030810 */ /* 0x000fca0007ffe0ff */
[----:B------:R-:W-:-:S05]  /*01c0*/  IMAD.MOV.U32 R9, RZ, RZ, R3 ;  /* 0x000000ffff097224 */ /* 0x000fca00078e0003 */
[----:B------:R-:W-:Y:S02]  /*01d0*/  @!P1 IADD3 R9, PT, PT, -R9, RZ, RZ ;  /* 0x000000ff09099210 */ /* 0x000fe40007ffe1ff */
[----:B------:R-:W-:-:S04]  /*01e0*/  @!P2 LOP3.LUT R9, RZ, R6, RZ, 0x33, !PT ;  /* 0x00000006ff09a212 */ /* 0x000fc800078e33ff */
[----:B-1----:R-:W-:-:S04]  /*01f0*/  ISETP.GE.AND P0, PT, R9, UR4, PT ;  /* 0x0000000409007c0c */ /* 0x002fc8000bf06270 */
[----:B------:R-:W-:-:S13]  /*0200*/  ISETP.LT.OR P0, PT, R6, RZ, P0 ;  /* 0x000000ff0600720c */ /* 0x000fda0000701670 */
[----:B------:R-:W-:Y:S05]  /*0210*/  @P0 EXIT ;  /* 0x000000000000094d */ /* 0x000fea0003800000 */
[----:B------:R-:W0:Y:S01]  /*0220*/  LDC.64 R6, c[0x0][0x388] ;  /* 0x0000e200ff067b82 */ /* 0x000e220000000a00 */
[----:B------:R-:W1:Y:S07]  /*0230*/  LDCU.64 UR4, c[0x0][0x358] ;  /* 0x00006b00ff0477ac */ /* 0x000e6e0008000a00 */
[----:B------:R-:W2:Y:S01]  /*0240*/  LDC.64 R2, c[0x0][0x380] ;  /* 0x0000e000ff027b82 */ /* 0x000ea20000000a00 */
[----:B0-----:R-:W-:-:S06]  /*0250*/  IMAD.WIDE R6, R9, 0x8, R6 ;  /* 0x0000000809067825 */ /* 0x001fcc00078e0206 */
[----:B-1----:R-:W3:Y:S01]  /*0260*/  LDG.E.64 R6, desc[UR4][R6.64] ;  /* 0x0000000406067981 */ /* 0x002ee2000c1e1b00 */
[----:B--2---:R-:W-:-:S05]  /*0270*/  IMAD.WIDE R2, R5, 0x8, R2 ;  /* 0x0000000805027825 */ /* 0x004fca00078e0202 */
[----:B------:R-:W3:Y:S02]  /*0280*/  LDG.E.64 R4, desc[UR4][R2.64] ;  /* 0x0000000402047981 */ /* 0x000ee4000c1e1b00 */
[----:B---3--:R-:W-:-:S07]  /*0290*/  DMUL R4, R4, R6 ;  /* 0x0000000604047228 */ /* 0x008fce0000000000 */
[----:B------:R-:W-:Y:S01]  /*02a0*/  STG.E.64 desc[UR4][R2.64], R4 ;  /* 0x0000000402007986 */ /* 0x000fe2000c101b04 */
[----:B------:R-:W-:Y:S05]  /*02b0*/  EXIT ;  /* 0x000000000000794d */ /* 0x000fea0003800000 */
.L_x_208:
        /* <DEDUP_REMOVED lines=12> */
.L_x_237:


//--------------------- .text._Z14gpu_simpleaxpcPdddi --------------------------
	.section	.text._Z14gpu_simpleaxpcPdddi,"ax",@progbits
	.align	128
        .global         _Z14gpu_simpleaxpcPdddi
        .type           _Z14gpu_simpleaxpcPdddi,@function
        .size           _Z14gpu_simpleaxpcPdddi,(.L_x_238 - _Z14gpu_simpleaxpcPdddi)
        .other          _Z14gpu_simpleaxpcPdddi,@"STO_CUDA_ENTRY STV_DEFAULT"
_Z14gpu_simpleaxpcPdddi:
.text._Z14gpu_simpleaxpcPdddi:
        /* <DEDUP_REMOVED lines=11> */
[----:B------:R-:W2:Y:S01]  /*00b0*/  LDC.64 R6, c[0x0][0x388] ;  /* 0x0000e200ff067b82 */ /* 0x000ea20000000a00 */
[----:B0-----:R-:W-:-:S05]  /*00c0*/  IMAD.WIDE R2, R5, 0x8, R2 ;  /* 0x0000000805027825 */ /* 0x001fca00078e0202 */
[----:B-1----:R-:W2:Y:S02]  /*00d0*/  LDG.E.64 R4, desc[UR4][R2.64] ;  /* 0x0000000402047981 */ /* 0x002ea4000c1e1b00 */
[----:B--2---:R-:W-:-:S07]  /*00e0*/  DFMA R4, R4, R6, UR6 ;  /* 0x0000000604047e2b */ /* 0x004fce0008000006 */
[----:B------:R-:W-:Y:S01]  /*00f0*/  STG.E.64 desc[UR4][R2.64], R4 ;  /* 0x0000000402007986 */ /* 0x000fe2000c101b04 */
[----:B------:R-:W-:Y:S05]  /*0100*/  EXIT ;  /* 0x000000000000794d */ /* 0x000fea0003800000 */
.L_x_209:
        /* <DEDUP_REMOVED lines=15> */
.L_x_238:


//--------------------- .text._Z7gpu_powPdS_di    --------------------------
	.section	.text._Z7gpu_powPdS_di,"ax",@progbits
	.align	128
        .global         _Z7gpu_powPdS_di
        .type           _Z7gpu_powPdS_di,@function
        .size           _Z7gpu_powPdS_di,(.L_x_225 - _Z7gpu_powPdS_di)
        .other          _Z7gpu_powPdS_di,@"STO_CUDA_ENTRY STV_DEFAULT"
_Z7gpu_powPdS_di:
.text._Z7gpu_powPdS_di:
        /* <DEDUP_REMOVED lines=9> */
[----:B------:R-:W1:Y:S07]  /*0090*/  LDCU.64 UR8, c[0x0][0x358] ;  /* 0x00006b00ff0877ac */ /* 0x000e6e0008000a00 */
[----:B------:R-:W2:Y:S01]  /*00a0*/  LDC.64 R8, c[0x0][0x390] ;  /* 0x0000e400ff087b82 */ /* 0x000ea20000000a00 */
[----:B0-----:R-:W-:-:S06]  /*00b0*/  IMAD.WIDE R2, R10, 0x8, R2 ;  /* 0x000000080a027825 */ /* 0x001fcc00078e0202 */
[----:B-1----:R-:W3:Y:S01]  /*00c0*/  LDG.E.64 R2, desc[UR8][R2.64] ;  /* 0x0000000802027981 */ /* 0x002ee2000c1e1b00 */
[----:B------:R-:W-:Y:S01]  /*00d0*/  BSSY.RECONVERGENT B0, `(.L_x_210) ;  /* 0x0000025000007945 */ /* 0x000fe20003800200 */
[----:B--2---:R-:W-:-:S04]  /*00e0*/  SHF.R.U32.HI R0, RZ, 0x14, R9 ;  /* 0x00000014ff007819 */ /* 0x004fc80000011609 */
[----:B------:R-:W-:-:S05]  /*00f0*/  LOP3.LUT R0, R0, 0x7ff, RZ, 0xc0, !PT ;  /* 0x000007ff00007812 */ /* 0x000fca00078ec0ff */
[----:B------:R-:W-:-:S05]  /*0100*/  VIADD R7, R0, 0xfffffc0c ;  /* 0xfffffc0c00077836 */ /* 0x000fca0000000000 */
[CC--:B------:R-:W-:Y:S02]  /*0110*/  SHF.L.U32 R0, R8.reuse, R7.reuse, RZ ;  /* 0x0000000708007219 */ /* 0x0c0fe400000006ff */
[----:B------:R-:W-:Y:S02]  /*0120*/  SHF.L.U64.HI R7, R8, R7, R9 ;  /* 0x0000000708077219 */ /* 0x000fe40000010209 */
[----:B------:R-:W-:-:S04]  /*0130*/  ISETP.NE.U32.AND P0, PT, R0, RZ, PT ;  /* 0x000000ff0000720c */ /* 0x000fc80003f05070 */
[----:B------:R-:W-:-:S04]  /*0140*/  ISETP.NE.AND.EX P0, PT, R7, -0x80000000, PT, P0 ;  /* 0x800000000700780c */ /* 0x000fc80003f05300 */
[----:B------:R-:W-:Y:S01]  /*0150*/  PLOP3.LUT P1, PT, P0, PT, PT, 0x8, 0x80 ;  /* 0x000000000080781c */ /* 0x000fe2000072e170 */
[----:B---3--:R-:W-:-:S06]  /*0160*/  DSETP.NEU.AND P2, PT, R2, RZ, PT ;  /* 0x000000ff0200722a */ /* 0x008fcc0003f4d000 */
[----:B------:R-:W-:-:S08]  /*0170*/  ISETP.GE.OR P3, PT, R9, RZ, P2 ;  /* 0x000000ff0900720c */ /* 0x000fd00001766670 */
[----:B------:R-:W0:Y:S01]  /*0180*/  @!P2 LDC.64 R4, c[0x0][0x390] ;  /* 0x0000e400ff04ab82 */ /* 0x000e220000000a00 */
[----:B------:R-:W-:Y:S01]  /*0190*/  @!P2 IMAD.MOV.U32 R6, RZ, RZ, RZ ;  /* 0x000000ffff06a224 */ /* 0x000fe200078e00ff */
[----:B0-----:R-:W-:-:S06]  /*01a0*/  @!P2 DSETP.NEU.AND P1, PT, |R4|, 0.5, !P0 ;  /* 0x3fe000000400a42a */ /* 0x001fcc000472d200 */
[----:B------:R-:W-:-:S04]  /*01b0*/  @!P2 SEL R7, R3, RZ, P1 ;  /* 0x000000ff0307a207 */ /* 0x000fc80000800000 */
[----:B------:R-:W-:Y:S01]  /*01c0*/  @!P3 LOP3.LUT R7, R7, 0x7ff00000, RZ, 0xfc, !PT ;  /* 0x7ff000000707b812 */ /* 0x000fe200078efcff */
[----:B------:R-:W-:Y:S06]  /*01d0*/  @!P2 BRA `(.L_x_211) ;  /* 0x000000000050a947 */ /* 0x000fec0003800000 */
[----:B------:R-:W-:Y:S01]  /*01e0*/  DADD R4, -RZ, |R2| ;  /* 0x00000000ff047229 */ /* 0x000fe20000000502 */
[----:B------:R-:W-:Y:S01]  /*01f0*/  BSSY.RECONVERGENT B1, `(.L_x_212) ;  /* 0x0000003000017945 */ /* 0x000fe20003800200 */
[----:B------:R-:W-:-:S09]  /*0200*/  MOV R0, 0x220 ;  /* 0x0000022000007802 */ /* 0x000fd20000000f00 */
[----:B------:R-:W-:Y:S05]  /*0210*/  CALL.REL.NOINC `($_Z7gpu_powPdS_di$__internal_accurate_pow) ;  /* 0x0000000000ec7944 */ /* 0x000fea0003c00000 */
[----:B------:R-:W-:Y:S05]  /*0220*/  BSYNC.RECONVERGENT B1 ;  /* 0x0000000000017941 */ /* 0x000fea0003800200 */
.L_x_212:
[----:B------:R-:W0:Y:S01]  /*0230*/  LDCU.64 UR4, c[0x0][0x390] ;  /* 0x00007200ff0477ac */ /* 0x000e220008000a00 */
[----:B------:R-:W-:Y:S01]  /*0240*/  IMAD.MOV.U32 R8, RZ, RZ, R11 ;  /* 0x000000ffff087224 */ /* 0x000fe200078e000b */
[----:B------:R-:W-:Y:S01]  /*0250*/  ISETP.GE.AND P2, PT, R3, RZ, PT ;  /* 0x000000ff0300720c */ /* 0x000fe20003f46270 */
[----:B------:R-:W-:-:S06]  /*0260*/  IMAD.MOV.U32 R9, RZ, RZ, R12 ;  /* 0x000000ffff097224 */ /* 0x000fcc00078e000c */
[----:B------:R-:W-:Y:S01]  /*0270*/  DADD R8, -RZ, -R8 ;  /* 0x00000000ff087229 */ /* 0x000fe20000000908 */
[----:B0-----:R-:W-:Y:S02]  /*0280*/  IMAD.U32 R4, RZ, RZ, UR4 ;  /* 0x00000004ff047e24 */ /* 0x001fe4000f8e00ff */
[----:B------:R-:W-:-:S04]  /*0290*/  IMAD.U32 R5, RZ, RZ, UR5 ;  /* 0x00000005ff057e24 */ /* 0x000fc8000f8e00ff */
[----:B------:R-:W0:Y:S02]  /*02a0*/  FRND.F64.TRUNC R6, R4 ;  /* 0x0000000400067313 */ /* 0x000e24000030d800 */
[----:B0-----:R-:W-:Y:S01]  /*02b0*/  DSETP.NEU.AND P0, PT, R6, R4, PT ;  /* 0x000000040600722a */ /* 0x001fe20003f0d000 */
[-C--:B------:R-:W-:Y:S02]  /*02c0*/  FSEL R6, R8, R11.reuse, P1 ;  /* 0x0000000b08067208 */ /* 0x080fe40000800000 */
[-C--:B------:R-:W-:Y:S02]  /*02d0*/  FSEL R7, R9, R12.reuse, P1 ;  /* 0x0000000c09077208 */ /* 0x080fe40000800000 */
[----:B------:R-:W-:Y:S02]  /*02e0*/  FSEL R6, R6, R11, !P2 ;  /* 0x0000000b06067208 */ /* 0x000fe40005000000 */
[----:B------:R-:W-:-:S07]  /*02f0*/  FSEL R7, R7, R12, !P2 ;  /* 0x0000000c07077208 */ /* 0x000fce0005000000 */
[----:B------:R-:W-:Y:S02]  /*0300*/  @P0 FSEL R6, R6, RZ, P2 ;  /* 0x000000ff06060208 */ /* 0x000fe40001000000 */
[----:B------:R-:W-:-:S07]  /*0310*/  @P0 FSEL R7, R7, -QNAN , P2 ;  /* 0xfff8000007070808 */ /* 0x000fce0001000000 */
.L_x_211:
[----:B------:R-:W-:Y:S05]  /*0320*/  BSYNC.RECONVERGENT B0 ;  /* 0x0000000000007941 */ /* 0x000fea0003800200 */
.L_x_210:
[----:B------:R-:W-:Y:S01]  /*0330*/  DADD R8, R2, R4 ;  /* 0x0000000002087229 */ /* 0x000fe20000000004 */
[----:B------:R-:W-:Y:S09]  /*0340*/  BSSY.RECONVERGENT B0, `(.L_x_213) ;  /* 0x000001e000007945 */ /* 0x000ff20003800200 */
[----:B------:R-:W-:-:S04]  /*0350*/  LOP3.LUT R8, R9, 0x7ff00000, RZ, 0xc0, !PT ;  /* 0x7ff0000009087812 */ /* 0x000fc800078ec0ff */
[----:B------:R-:W-:-:S13]  /*0360*/  ISETP.NE.AND P0, PT, R8, 0x7ff00000, PT ;  /* 0x7ff000000800780c */ /* 0x000fda0003f05270 */
[----:B------:R-:W-:Y:S05]  /*0370*/  @P0 BRA `(.L_x_214) ;  /* 0x0000000000680947 */ /* 0x000fea0003800000 */
[----:B------:R-:W-:-:S14]  /*0380*/  DSETP.NAN.AND P0, PT, R2, R4, PT ;  /* 0x000000040200722a */ /* 0x000fdc0003f08000 */
[----:B------:R-:W-:Y:S01]  /*0390*/  @P0 DADD R6, R2, R4 ;  /* 0x0000000002060229 */ /* 0x000fe20000000004 */
[----:B------:R-:W-:Y:S10]  /*03a0*/  @P0 BRA `(.L_x_214) ;  /* 0x00000000005c0947 */ /* 0x000ff40003800000 */
[----:B------:R-:W-:-:S14]  /*03b0*/  DSETP.NEU.AND P0, PT, |R4|, +INF , PT ;  /* 0x7ff000000400742a */ /* 0x000fdc0003f0d200 */
[----:B------:R-:W-:Y:S05]  /*03c0*/  @P0 BRA `(.L_x_215) ;  /* 0x0000000000240947 */ /* 0x000fea0003800000 */
[----:B------:R-:W0:Y:S01]  /*03d0*/  LDCU UR4, c[0x0][0x394] ;  /* 0x00007280ff0477ac */ /* 0x000e220008000800 */
[----:B------:R-:W-:-:S06]  /*03e0*/  DSETP.GT.AND P0, PT, |R2|, 1, PT ;  /* 0x3ff000000200742a */ /* 0x000fcc0003f04200 */
[----:B------:R-:W-:Y:S01]  /*03f0*/  SEL R6, RZ, 0x7ff00000, !P0 ;  /* 0x7ff00000ff067807 */ /* 0x000fe20004000000 */
[----:B------:R-:W-:Y:S01]  /*0400*/  DSETP.NEU.AND P0, PT, R2, -1, PT ;  /* 0xbff000000200742a */ /* 0x000fe20003f0d000 */
[----:B0-----:R-:W-:-:S13]  /*0410*/  ISETP.LE.AND P1, PT, RZ, UR4, PT ;  /* 0x00000004ff007c0c */ /* 0x001fda000bf23270 */
[----:B------:R-:W-:-:S04]  /*0420*/  @!P1 LOP3.LUT R6, R6, 0x7ff00000, RZ, 0x3c, !PT ;  /* 0x7ff0000006069812 */ /* 0x000fc800078e3cff */
[----:B------:R-:W-:Y:S01]  /*0430*/  SEL R7, R6, 0x3ff00000, P0 ;  /* 0x3ff0000006077807 */ /* 0x000fe20000000000 */
[----:B------:R-:W-:Y:S01]  /*0440*/  IMAD.MOV.U32 R6, RZ, RZ, RZ ;  /* 0x000000ffff067224 */ /* 0x000fe200078e00ff */
[----:B------:R-:W-:Y:S06]  /*0450*/  BRA `(.L_x_214) ;  /* 0x0000000000307947 */ /* 0x000fec0003800000 */
.L_x_215:
[----:B------:R-:W-:-:S14]  /*0460*/  DSETP.NEU.AND P0, PT, |R2|, +INF , PT ;  /* 0x7ff000000200742a */ /* 0x000fdc0003f0d200 */
[----:B------:R-:W-:Y:S05]  /*0470*/  @P0 BRA `(.L_x_214) ;  /* 0x0000000000280947 */ /* 0x000fea0003800000 */
[----:B------:R-:W0:Y:S01]  /*0480*/  LDC R0, c[0x0][0x394] ;  /* 0x0000e500ff007b82 */ /* 0x000e220000000800 */
[----:B------:R-:W-:Y:S01]  /*0490*/  ISETP.GE.AND P2, PT, R3, RZ, PT ;  /* 0x000000ff0300720c */ /* 0x000fe20003f46270 */
[----:B------:R-:W-:Y:S01]  /*04a0*/  IMAD.MOV.U32 R6, RZ, RZ, RZ ;  /* 0x000000ffff067224 */ /* 0x000fe200078e00ff */
[C---:B0-----:R-:W-:Y:S02]  /*04b0*/  ISETP.GE.AND P0, PT, R0.reuse, RZ, PT ;  /* 0x000000ff0000720c */ /* 0x041fe40003f06270 */
[----:B------:R-:W-:Y:S02]  /*04c0*/  LOP3.LUT R0, R0, 0x7fffffff, RZ, 0xc0, !PT ;  /* 0x7fffffff00007812 */ /* 0x000fe400078ec0ff */
[----:B------:R-:W-:Y:S02]  /*04d0*/  SEL R7, RZ, 0x7ff00000, !P0 ;  /* 0x7ff00000ff077807 */ /* 0x000fe40004000000 */
[----:B------:R-:W-:-:S03]  /*04e0*/  ISETP.NE.AND P0, PT, R0, 0x3fe00000, PT ;  /* 0x3fe000000000780c */ /* 0x000fc60003f05270 */
[----:B------:R-:W-:-:S05]  /*04f0*/  VIADD R0, R7, 0x80000000 ;  /* 0x8000000007007836 */ /* 0x000fca0000000000 */
[----:B------:R-:W-:-:S04]  /*0500*/  SEL R0, R0, R7, P0 ;  /* 0x0000000700007207 */ /* 0x000fc80000000000 */
[----:B------:R-:W-:-:S07]  /*0510*/  @!P2 SEL R7, R0, R7, P1 ;  /* 0x000000070007a207 */ /* 0x000fce0000800000 */
.L_x_214:
[----:B------:R-:W-:Y:S05]  /*0520*/  BSYNC.RECONVERGENT B0 ;  /* 0x0000000000007941 */ /* 0x000fea0003800200 */
.L_x_213:
[----:B------:R-:W0:Y:S01]  /*0530*/  LDC.64 R8, c[0x0][0x388] ;  /* 0x0000e200ff087b82 */ /* 0x000e220000000a00 */
[----:B------:R-:W-:Y:S02]  /*0540*/  DSETP.NEU.AND P0, PT, R2, 1, PT ;  /* 0x3ff000000200742a */ /* 0x000fe40003f0d000 */
[----:B------:R-:W-:-:S04]  /*0550*/  DSETP.NEU.AND P1, PT, R4, RZ, PT ;  /* 0x000000ff0400722a */ /* 0x000fc80003f2d000 */
[----:B------:R-:W-:Y:S02]  /*0560*/  FSEL R2, R6, RZ, P0 ;  /* 0x000000ff06027208 */ /* 0x000fe40000000000 */
[----:B------:R-:W-:Y:S02]  /*0570*/  FSEL R6, R7, 1.875, P0 ;  /* 0x3ff0000007067808 */ /* 0x000fe40000000000 */
[----:B------:R-:W-:Y:S02]  /*0580*/  FSEL R2, R2, RZ, P1 ;  /* 0x000000ff02027208 */ /* 0x000fe40000800000 */
[----:B------:R-:W-:Y:S01]  /*0590*/  FSEL R3, R6, 1.875, P1 ;  /* 0x3ff0000006037808 */ /* 0x000fe20000800000 */
[----:B0-----:R-:W-:-:S05]  /*05a0*/  IMAD.WIDE R10, R10, 0x8, R8 ;  /* 0x000000080a0a7825 */ /* 0x001fca00078e0208 */
[----:B------:R-:W-:Y:S01]  /*05b0*/  STG.E.64 desc[UR8][R10.64], R2 ;  /* 0x000000020a007986 */ /* 0x000fe2000c101b08 */
[----:B------:R-:W-:Y:S05]  /*05c0*/  EXIT ;  /* 0x000000000000794d */ /* 0x000fea0003800000 */
        .type           $_Z7gpu_powPdS_di$__internal_accurate_pow,@function
        .size           $_Z7gpu_powPdS_di$__internal_accurate_pow,(.L_x_225 - $_Z7gpu_powPdS_di$__internal_accurate_pow)
$_Z7gpu_powPdS_di$__internal_accurate_pow:
[----:B------:R-:W-:Y:S01]  /*05d0*/  ISETP.GT.U32.AND P0, PT, R5, 0xfffff, PT ;  /* 0x000fffff0500780c */ /* 0x000fe20003f04070 */
[----:B------:R-:W-:Y:S01]  /*05e0*/  IMAD.MOV.U32 R6, RZ, RZ, R5 ;  /* 0x000000ffff067224 */ /* 0x000fe200078e0005 */
[----:B------:R-:W-:Y:S01]  /*05f0*/  UMOV UR4, 0x7d2cafe2 ;  /* 0x7d2cafe200047882 */ /* 0x000fe20000000000 */
[----:B------:R-:W-:Y:S01]  /*0600*/  IMAD.MOV.U32 R14, RZ, RZ, RZ ;  /* 0x000000ffff0e7224 */ /* 0x000fe200078e00ff */
[----:B------:R-:W-:Y:S01]  /*0610*/  UMOV UR5, 0x3eb0f5ff ;  /* 0x3eb0f5ff00057882 */ /* 0x000fe20000000000 */
[----:B------:R-:W-:Y:S01]  /*0620*/  IMAD.MOV.U32 R18, RZ, RZ, 0x41ad3b5a ;  /* 0x41ad3b5aff127424 */ /* 0x000fe200078e00ff */
[----:B------:R-:W-:Y:S01]  /*0630*/  UMOV UR10, 0xfefa39ef ;  /* 0xfefa39ef000a7882 */ /* 0x000fe20000000000 */
[----:B------:R-:W-:Y:S01]  /*0640*/  IMAD.MOV.U32 R19, RZ, RZ, 0x3ed0f5d2 ;  /* 0x3ed0f5d2ff137424 */ /* 0x000fe200078e00ff */
[----:B------:R-:W-:Y:S01]  /*0650*/  UMOV UR11, 0x3fe62e42 ;  /* 0x3fe62e42000b7882 */ /* 0x000fe20000000000 */
[----:B------:R-:W-:Y:S01]  /*0660*/  UMOV UR12, 0x3b39803f ;  /* 0x3b39803f000c7882 */ /* 0x000fe20000000000 */
[----:B------:R-:W-:-:S03]  /*0670*/  UMOV UR13, 0x3c7abc9e ;  /* 0x3c7abc9e000d7882 */ /* 0x000fc60000000000 */
[----:B------:R-:W-:-:S10]  /*0680*/  @!P0 DMUL R22, R4, 1.80143985094819840000e+16 ;  /* 0x4350000004168828 */ /* 0x000fd40000000000 */
[----:B------:R-:W-:Y:S02]  /*0690*/  @!P0 IMAD.MOV.U32 R6, RZ, RZ, R23 ;  /* 0x000000ffff068224 */ /* 0x000fe400078e0017 */
[----:B------:R-:W-:-:S03]  /*06a0*/  @!P0 IMAD.MOV.U32 R4, RZ, RZ, R22 ;  /* 0x000000ffff048224 */ /* 0x000fc600078e0016 */
[----:B------:R-:W-:Y:S01]  /*06b0*/  LOP3.LUT R6, R6, 0x800fffff, RZ, 0xc0, !PT ;  /* 0x800fffff06067812 */ /* 0x000fe200078ec0ff */
[----:B------:R-:W-:Y:S01]  /*06c0*/  IMAD.MOV.U32 R12, RZ, RZ, R4 ;  /* 0x000000ffff0c7224 */ /* 0x000fe200078e0004 */
[----:B------:R-:W-:Y:S02]  /*06d0*/  SHF.R.U32.HI R4, RZ, 0x14, R5 ;  /* 0x00000014ff047819 */ /* 0x000fe40000011605 */
[----:B------:R-:W-:Y:S02]  /*06e0*/  LOP3.LUT R13, R6, 0x3ff00000, RZ, 0xfc, !PT ;  /* 0x3ff00000060d7812 */ /* 0x000fe400078efcff */
[----:B------:R-:W-:Y:S02]  /*06f0*/  @!P0 LEA.HI R4, R23, 0xffffffca, RZ, 0xc ;  /* 0xffffffca17048811 */ /* 0x000fe400078f60ff */
[----:B------:R-:W-:-:S03]  /*0700*/  ISETP.GE.U32.AND P2, PT, R13, 0x3ff6a09f, PT ;  /* 0x3ff6a09f0d00780c */ /* 0x000fc60003f46070 */
[----:B------:R-:W-:-:S10]  /*0710*/  VIADD R5, R4, 0xfffffc01 ;  /* 0xfffffc0104057836 */ /* 0x000fd40000000000 */
[----:B------:R-:W-:Y:S02]  /*0720*/  @P2 VIADD R7, R13, 0xfff00000 ;  /* 0xfff000000d072836 */ /* 0x000fe40000000000 */
[----:B------:R-:W-:Y:S02]  /*0730*/  @P2 VIADD R5, R4, 0xfffffc02 ;  /* 0xfffffc0204052836 */ /* 0x000fe40000000000 */
[----:B------:R-:W-:-:S03]  /*0740*/  @P2 IMAD.MOV.U32 R13, RZ, RZ, R7 ;  /* 0x000000ffff0d2224 */ /* 0x000fc600078e0007 */
[----:B------:R-:W-:Y:S01]  /*0750*/  LOP3.LUT R4, R5, 0x80000000, RZ, 0x3c, !PT ;  /* 0x8000000005047812 */ /* 0x000fe200078e3cff */
[----:B------:R-:W-:Y:S02]  /*0760*/  IMAD.MOV.U32 R5, RZ, RZ, 0x43300000 ;  /* 0x43300000ff057424 */ /* 0x000fe400078e00ff */
[C---:B------:R-:W-:Y:S02]  /*0770*/  DADD R8, R12.reuse, 1 ;  /* 0x3ff000000c087429 */ /* 0x040fe40000000000 */
[----:B------:R-:W-:-:S04]  /*0780*/  DADD R12, R12, -1 ;  /* 0xbff000000c0c7429 */ /* 0x000fc80000000000 */
[----:B------:R-:W0:Y:S02]  /*0790*/  MUFU.RCP64H R15, R9 ;  /* 0x00000009000f7308 */ /* 0x000e240000001800 */
[----:B0-----:R-:W-:-:S08]  /*07a0*/  DFMA R6, -R8, R14, 1 ;  /* 0x3ff000000806742b */ /* 0x001fd0000000010e */
[----:B------:R-:W-:-:S08]  /*07b0*/  DFMA R6, R6, R6, R6 ;  /* 0x000000060606722b */ /* 0x000fd00000000006 */
[----:B------:R-:W-:-:S08]  /*07c0*/  DFMA R14, R14, R6, R14 ;  /* 0x000000060e0e722b */ /* 0x000fd0000000000e */
[----:B------:R-:W-:-:S08]  /*07d0*/  DMUL R6, R12, R14 ;  /* 0x0000000e0c067228 */ /* 0x000fd00000000000 */
[----:B------:R-:W-:-:S08]  /*07e0*/  DFMA R6, R12, R14, R6 ;  /* 0x0000000e0c06722b */ /* 0x000fd00000000006 */
[----:B------:R-:W-:Y:S02]  /*07f0*/  DMUL R16, R6, R6 ;  /* 0x0000000606107228 */ /* 0x000fe40000000000 */
[----:B------:R-:W-:-:S06]  /*0800*/  DADD R20, R12, -R6 ;  /* 0x000000000c147229 */ /* 0x000fcc0000000806 */
[----:B------:R-:W-:Y:S01]  /*0810*/  DFMA R8, R16, UR4, R18 ;  /* 0x0000000410087c2b */ /* 0x000fe20008000012 */
[----:B------:R-:W-:Y:S01]  /*0820*/  UMOV UR4, 0x75488a3f ;  /* 0x75488a3f00047882 */ /* 0x000fe20000000000 */
[----:B------:R-:W-:Y:S01]  /*0830*/  UMOV UR5, 0x3ef3b20a ;  /* 0x3ef3b20a00057882 */ /* 0x000fe20000000000 */
[----:B------:R-:W-:-:S05]  /*0840*/  DADD R20, R20, R20 ;  /* 0x0000000014147229 */ /* 0x000fca0000000014 */
[----:B------:R-:W-:Y:S01]  /*0850*/  DFMA R8, R16, R8, UR4 ;  /* 0x0000000410087e2b */ /* 0x000fe20008000008 */
[----:B------:R-:W-:Y:S01]  /*0860*/  UMOV UR4, 0xe4faecd5 ;  /* 0xe4faecd500047882 */ /* 0x000fe20000000000 */
[----:B------:R-:W-:Y:S01]  /*0870*/  UMOV UR5, 0x3f1745cd ;  /* 0x3f1745cd00057882 */ /* 0x000fe20000000000 */
[-C--:B------:R-:W-:Y:S02]  /*0880*/  DFMA R20, R12, -R6.reuse, R20 ;  /* 0x800000060c14722b */ /* 0x080fe40000000014 */
[----:B------:R-:W-:-:S03]  /*0890*/  DMUL R12, R6, R6 ;  /* 0x00000006060c7228 */ /* 0x000fc60000000000 */
[----:B------:R-:W-:Y:S01]  /*08a0*/  DFMA R8, R16, R8, UR4 ;  /* 0x0000000410087e2b */ /* 0x000fe20008000008 */
[----:B------:R-:W-:Y:S01]  /*08b0*/  UMOV UR4, 0x258a578b ;  /* 0x258a578b00047882 */ /* 0x000fe20000000000 */
[----:B------:R-:W-:Y:S01]  /*08c0*/  UMOV UR5, 0x3f3c71c7 ;  /* 0x3f3c71c700057882 */ /* 0x000fe20000000000 */
[----:B------:R-:W-:-:S05]  /*08d0*/  DMUL R14, R14, R20 ;  /* 0x000000140e0e7228 */ /* 0x000fca0000000000 */
[----:B------:R-:W-:Y:S01]  /*08e0*/  DFMA R8, R16, R8, UR4 ;  /* 0x0000000410087e2b */ /* 0x000fe20008000008 */
[----:B------:R-:W-:Y:S01]  /*08f0*/  UMOV UR4, 0x9242b910 ;  /* 0x9242b91000047882 */ /* 0x000fe20000000000 */
[----:B------:R-:W-:-:S06]  /*0900*/  UMOV UR5, 0x3f624924 ;  /* 0x3f62492400057882 */ /* 0x000fcc0000000000 */
[----:B------:R-:W-:Y:S01]  /*0910*/  DFMA R8, R16, R8, UR4 ;  /* 0x0000000410087e2b */ /* 0x000fe20008000008 */
[----:B------:R-:W-:Y:S01]  /*0920*/  UMOV UR4, 0x99999dfb ;  /* 0x99999dfb00047882 */ /* 0x000fe20000000000 */
[----:B------:R-:W-:-:S06]  /*0930*/  UMOV UR5, 0x3f899999 ;  /* 0x3f89999900057882 */ /* 0x000fcc0000000000 */
[----:B------:R-:W-:Y:S01]  /*0940*/  DFMA R18, R16, R8, UR4 ;  /* 0x0000000410127e2b */ /* 0x000fe20008000008 */
[----:B------:R-:W-:Y:S01]  /*0950*/  UMOV UR4, 0x55555555 ;  /* 0x5555555500047882 */ /* 0x000fe20000000000 */
[----:B------:R-:W-:-:S06]  /*0960*/  UMOV UR5, 0x3fb55555 ;  /* 0x3fb5555500057882 */ /* 0x000fcc0000000000 */
[----:B------:R-:W-:-:S08]  /*0970*/  DFMA R8, R16, R18, UR4 ;  /* 0x0000000410087e2b */ /* 0x000fd00008000012 */
[----:B------:R-:W-:Y:S01]  /*0980*/  DADD R24, -R8, UR4 ;  /* 0x0000000408187e29 */ /* 0x000fe20008000100 */
[----:B------:R-:W-:Y:S01]  /*0990*/  UMOV UR4, 0xb9e7b0 ;  /* 0x00b9e7b000047882 */ /* 0x000fe20000000000 */
[----:B------:R-:W-:-:S06]  /*09a0*/  UMOV UR5, 0x3c46a4cb ;  /* 0x3c46a4cb00057882 */ /* 0x000fcc0000000000 */
[----:B------:R-:W-:Y:S02]  /*09b0*/  DFMA R20, R16, R18, R24 ;  /* 0x000000121014722b */ /* 0x000fe40000000018 */
[C---:B------:R-:W-:Y:S01]  /*09c0*/  DMUL R16, R6.reuse, R12 ;  /* 0x0000000c06107228 */ /* 0x040fe20000000000 */
[----:B------:R-:W-:Y:S01]  /*09d0*/  VIADD R19, R15, 0x100000 ;  /* 0x001000000f137836 */ /* 0x000fe20000000000 */
[----:B------:R-:W-:Y:S01]  /*09e0*/  DFMA R24, R6, R6, -R12 ;  /* 0x000000060618722b */ /* 0x000fe2000000080c */
[----:B------:R-:W-:-:S03]  /*09f0*/  IMAD.MOV.U32 R18, RZ, RZ, R14 ;  /* 0x000000ffff127224 */ /* 0x000fc600078e000e */
[----:B------:R-:W-:Y:S01]  /*0a00*/  DADD R20, R20, -UR4 ;  /* 0x8000000414147e29 */ /* 0x000fe20008000000 */
[----:B------:R-:W-:Y:S01]  /*0a10*/  UMOV UR4, 0x80000000 ;  /* 0x8000000000047882 */ /* 0x000fe20000000000 */
[C---:B------:R-:W-:Y:S01]  /*0a20*/  DFMA R26, R6.reuse, R12, -R16 ;  /* 0x0000000c061a722b */ /* 0x040fe20000000810 */
[----:B------:R-:W-:Y:S01]  /*0a30*/  UMOV UR5, 0x43300000 ;  /* 0x4330000000057882 */ /* 0x000fe20000000000 */
[----:B------:R-:W-:-:S04]  /*0a40*/  DFMA R24, R6, R18, R24 ;  /* 0x000000120618722b */ /* 0x000fc80000000018 */
[----:B------:R-:W-:Y:S02]  /*0a50*/  DADD R18, R8, R20 ;  /* 0x0000000008127229 */ /* 0x000fe40000000014 */
[----:B------:R-:W-:-:S06]  /*0a60*/  DFMA R26, R14, R12, R26 ;  /* 0x0000000c0e1a722b */ /* 0x000fcc000000001a */
[----:B------:R-:W-:Y:S02]  /*0a70*/  DMUL R12, R18, R16 ;  /* 0x00000010120c7228 */ /* 0x000fe40000000000 */
[----:B------:R-:W-:Y:S02]  /*0a80*/  DFMA R24, R6, R24, R26 ;  /* 0x000000180618722b */ /* 0x000fe4000000001a */
[----:B------:R-:W-:-:S04]  /*0a90*/  DADD R26, R8, -R18 ;  /* 0x00000000081a7229 */ /* 0x000fc80000000812 */
[----:B------:R-:W-:-:S04]  /*0aa0*/  DFMA R8, R18, R16, -R12 ;  /* 0x000000101208722b */ /* 0x000fc8000000080c */
[----:B------:R-:W-:-:S04]  /*0ab0*/  DADD R26, R20, R26 ;  /* 0x00000000141a7229 */ /* 0x000fc8000000001a */
[----:B------:R-:W-:-:S08]  /*0ac0*/  DFMA R8, R18, R24, R8 ;  /* 0x000000181208722b */ /* 0x000fd00000000008 */
[----:B------:R-:W-:-:S08]  /*0ad0*/  DFMA R26, R26, R16, R8 ;  /* 0x000000101a1a722b */ /* 0x000fd00000000008 */
[----:B------:R-:W-:-:S08]  /*0ae0*/  DADD R16, R12, R26 ;  /* 0x000000000c107229 */ /* 0x000fd0000000001a */
[--C-:B------:R-:W-:Y:S02]  /*0af0*/  DADD R8, R6, R16.reuse ;  /* 0x0000000006087229 */ /* 0x100fe40000000010 */
[----:B------:R-:W-:-:S06]  /*0b00*/  DADD R12, R12, -R16 ;  /* 0x000000000c0c7229 */ /* 0x000fcc0000000810 */
[----:B------:R-:W-:Y:S02]  /*0b10*/  DADD R6, R6, -R8 ;  /* 0x0000000006067229 */ /* 0x000fe40000000808 */
[----:B------:R-:W-:-:S06]  /*0b20*/  DADD R12, R26, R12 ;  /* 0x000000001a0c7229 */ /* 0x000fcc000000000c */
[----:B------:R-:W-:-:S08]  /*0b30*/  DADD R6, R16, R6 ;  /* 0x0000000010067229 */ /* 0x000fd00000000006 */
[----:B------:R-:W-:-:S08]  /*0b40*/  DADD R6, R12, R6 ;  /* 0x000000000c067229 */ /* 0x000fd00000000006 */
[----:B------:R-:W-:Y:S02]  /*0b50*/  DADD R6, R14, R6 ;  /* 0x000000000e067229 */ /* 0x000fe40000000006 */
[----:B------:R-:W-:Y:S01]  /*0b60*/  DADD R14, R4, -UR4 ;  /* 0x80000004040e7e29 */ /* 0x000fe20008000000 */
[----:B------:R-:W-:Y:S01]  /*0b70*/  UMOV UR4, 0xfefa39ef ;  /* 0xfefa39ef00047882 */ /* 0x000fe20000000000 */
[----:B------:R-:W-:-:S04]  /*0b80*/  UMOV UR5, 0x3fe62e42 ;  /* 0x3fe62e4200057882 */ /* 0x000fc80000000000 */
[----:B------:R-:W-:-:S08]  /*0b90*/  DADD R12, R8, R6 ;  /* 0x00000000080c7229 */ /* 0x000fd00000000006 */
[--C-:B------:R-:W-:Y:S01]  /*0ba0*/  DFMA R4, R14, UR4, R12.reuse ;  /* 0x000000040e047c2b */ /* 0x100fe2000800000c */
[----:B------:R-:W0:Y:S01]  /*0bb0*/  LDCU.64 UR4, c[0x0][0x390] ;  /* 0x00007200ff0477ac */ /* 0x000e220008000a00 */
[----:B------:R-:W-:-:S06]  /*0bc0*/  DADD R8, R8, -R12 ;  /* 0x0000000008087229 */ /* 0x000fcc000000080c */
[----:B------:R-:W-:Y:S02]  /*0bd0*/  DFMA R16, R14, -UR10, R4 ;  /* 0x8000000a0e107c2b */ /* 0x000fe40008000004 */
[----:B------:R-:W-:-:S06]  /*0be0*/  DADD R8, R6, R8 ;  /* 0x0000000006087229 */ /* 0x000fcc0000000008 */
[----:B------:R-:W-:Y:S01]  /*0bf0*/  DADD R16, -R12, R16 ;  /* 0x000000000c107229 */ /* 0x000fe20000000110 */
[----:B0-----:R-:W-:-:S04]  /*0c00*/  USHF.L.U32 UR6, UR5, 0x1, URZ ;  /* 0x0000000105067899 */ /* 0x001fc800080006ff */
[----:B------:R-:W-:-:S03]  /*0c10*/  UISETP.GT.U32.AND UP0, UPT, UR6, -0x2000001, UPT ;  /* 0xfdffffff0600788c */ /* 0x000fc6000bf04070 */
[----:B------:R-:W-:-:S08]  /*0c20*/  DADD R8, R8, -R16 ;  /* 0x0000000008087229 */ /* 0x000fd00000000810 */
[----:B------:R-:W-:Y:S01]  /*0c30*/  DFMA R8, R14, UR12, R8 ;  /* 0x0000000c0e087c2b */ /* 0x000fe20008000008 */
[----:B------:R-:W-:-:S07]  /*0c40*/  @UP0 ULOP3.LUT UR5, UR5, 0xff0fffff, URZ, 0xc0, !UPT ;  /* 0xff0fffff05050892 */ /* 0x000fce000f8ec0ff */
[----:B------:R-:W-:-:S08]  /*0c50*/  DADD R6, R4, R8 ;  /* 0x0000000004067229 */ /* 0x000fd00000000008 */
[----:B------:R-:W-:Y:S02]  /*0c60*/  DADD R12, R4, -R6 ;  /* 0x00000000040c7229 */ /* 0x000fe40000000806 */
[----:B------:R-:W-:-:S06]  /*0c70*/  DMUL R4, R6, UR4 ;  /* 0x0000000406047c28 */ /* 0x000fcc0008000000 */
[----:B------:R-:W-:Y:S02]  /*0c80*/  DADD R12, R8, R12 ;  /* 0x00000000080c7229 */ /* 0x000fe4000000000c */
[----:B------:R-:W-:Y:S01]  /*0c90*/  DFMA R6, R6, UR4, -R4 ;  /* 0x0000000406067c2b */ /* 0x000fe20008000804 */
[----:B------:R-:W-:Y:S02]  /*0ca0*/  IMAD.MOV.U32 R8, RZ, RZ, 0x652b82fe ;  /* 0x652b82feff087424 */ /* 0x000fe400078e00ff */
[----:B------:R-:W-:-:S05]  /*0cb0*/  IMAD.MOV.U32 R9, RZ, RZ, 0x3ff71547 ;  /* 0x3ff71547ff097424 */ /* 0x000fca00078e00ff */
[----:B------:R-:W-:Y:S01]  /*0cc0*/  DFMA R12, R12, UR4, R6 ;  /* 0x000000040c0c7c2b */ /* 0x000fe20008000006 */
[----:B------:R-:W-:Y:S01]  /*0cd0*/  UMOV UR4, 0x3b39803f ;  /* 0x3b39803f00047882 */ /* 0x000fe20000000000 */
[----:B------:R-:W-:-:S06]  /*0ce0*/  UMOV UR5, 0x3c7abc9e ;  /* 0x3c7abc9e00057882 */ /* 0x000fcc0000000000 */
[----:B------:R-:W-:-:S08]  /*0cf0*/  DADD R6, R4, R12 ;  /* 0x0000000004067229 */ /* 0x000fd0000000000c */
[----:B------:R-:W-:Y:S02]  /*0d00*/  DFMA R8, R6, R8, 6.75539944105574400000e+15 ;  /* 0x433800000608742b */ /* 0x000fe40000000008 */
[----:B------:R-:W-:Y:S01]  /*0d10*/  FSETP.GEU.AND P0, PT, |R7|, 4.1917929649353027344, PT ;  /* 0x4086232b0700780b */ /* 0x000fe20003f0e200 */
[----:B------:R-:W-:-:S05]  /*0d20*/  DADD R4, R4, -R6 ;  /* 0x0000000004047229 */ /* 0x000fca0000000806 */
[----:B------:R-:W-:-:S03]  /*0d30*/  DADD R14, R8, -6.75539944105574400000e+15 ;  /* 0xc3380000080e7429 */ /* 0x000fc60000000000 */
[----:B------:R-:W-:-:S05]  /*0d40*/  DADD R12, R12, R4 ;  /* 0x000000000c0c7229 */ /* 0x000fca0000000004 */
[----:B------:R-:W-:-:S08]  /*0d50*/  DFMA R16, R14, -UR10, R6 ;  /* 0x8000000a0e107c2b */ /* 0x000fd00008000006 */
[----:B------:R-:W-:Y:S01]  /*0d60*/  DFMA R14, R14, -UR4, R16 ;  /* 0x800000040e0e7c2b */ /* 0x000fe20008000010 */
[----:B------:R-:W-:Y:S01]  /*0d70*/  UMOV UR4, 0x69ce2bdf ;  /* 0x69ce2bdf00047882 */ /* 0x000fe20000000000 */
[----:B------:R-:W-:Y:S01]  /*0d80*/  IMAD.MOV.U32 R16, RZ, RZ, -0x35dec16 ;  /* 0xfca213eaff107424 */ /* 0x000fe200078e00ff */
[----:B------:R-:W-:Y:S01]  /*0d90*/  UMOV UR5, 0x3e5ade15 ;  /* 0x3e5ade1500057882 */ /* 0x000fe20000000000 */
[----:B------:R-:W-:-:S06]  /*0da0*/  IMAD.MOV.U32 R17, RZ, RZ, 0x3e928af3 ;  /* 0x3e928af3ff117424 */ /* 0x000fcc00078e00ff */
[----:B------:R-:W-:Y:S01]  /*0db0*/  DFMA R16, R14, UR4, R16 ;  /* 0x000000040e107c2b */ /* 0x000fe20008000010 */
        /* <DEDUP_REMOVED lines=24> */
[----:B------:R-:W-:-:S08]  /*0f40*/  DFMA R16, R14, R16, 1 ;  /* 0x3ff000000e10742b */ /* 0x000fd00000000010 */
[----:B------:R-:W-:-:S10]  /*0f50*/  DFMA R14, R14, R16, 1 ;  /* 0x3ff000000e0e742b */ /* 0x000fd40000000010 */
[----:B------:R-:W-:Y:S02]  /*0f60*/  IMAD R5, R8, 0x100000, R15 ;  /* 0x0010000008057824 */ /* 0x000fe400078e020f */
[----:B------:R-:W-:Y:S01]  /*0f70*/  IMAD.MOV.U32 R4, RZ, RZ, R14 ;  /* 0x000000ffff047224 */ /* 0x000fe200078e000e */
[----:B------:R-:W-:Y:S06]  /*0f80*/  @!P0 BRA `(.L_x_216) ;  /* 0x0000000000308947 */ /* 0x000fec0003800000 */
[----:B------:R-:W-:Y:S01]  /*0f90*/  FSETP.GEU.AND P2, PT, |R7|, 4.2275390625, PT ;  /* 0x408748000700780b */ /* 0x000fe20003f4e200 */
[C---:B------:R-:W-:Y:S02]  /*0fa0*/  DADD R16, R6.reuse, +INF ;  /* 0x7ff0000006107429 */ /* 0x040fe40000000000 */
[----:B------:R-:W-:-:S08]  /*0fb0*/  DSETP.GEU.AND P0, PT, R6, RZ, PT ;  /* 0x000000ff0600722a */ /* 0x000fd00003f0e000 */
[----:B------:R-:W-:Y:S02]  /*0fc0*/  FSEL R5, R17, RZ, P0 ;  /* 0x000000ff11057208 */ /* 0x000fe40000000000 */
[----:B------:R-:W-:-:S04]  /*0fd0*/  @!P2 LEA.HI R4, R8, R8, RZ, 0x1 ;  /* 0x000000080804a211 */ /* 0x000fc800078f08ff */
[----:B------:R-:W-:Y:S02]  /*0fe0*/  @!P2 SHF.R.S32.HI R7, RZ, 0x1, R4 ;  /* 0x00000001ff07a819 */ /* 0x000fe40000011404 */
[----:B------:R-:W-:-:S03]  /*0ff0*/  FSEL R4, R16, RZ, P0 ;  /* 0x000000ff10047208 */ /* 0x000fc60000000000 */
[----:B------:R-:W-:Y:S02]  /*1000*/  @!P2 IMAD.IADD R6, R8, 0x1, -R7 ;  /* 0x000000010806a824 */ /* 0x000fe400078e0a07 */
[----:B------:R-:W-:-:S03]  /*1010*/  @!P2 IMAD R15, R7, 0x100000, R15 ;  /* 0x00100000070fa824 */ /* 0x000fc600078e020f */
[----:B------:R-:W-:Y:S01]  /*1020*/  @!P2 LEA R7, R6, 0x3ff00000, 0x14 ;  /* 0x3ff000000607a811 */ /* 0x000fe200078ea0ff */
[----:B------:R-:W-:-:S06]  /*1030*/  @!P2 IMAD.MOV.U32 R6, RZ, RZ, RZ ;  /* 0x000000ffff06a224 */ /* 0x000fcc00078e00ff */
[----:B------:R-:W-:-:S11]  /*1040*/  @!P2 DMUL R4, R14, R6 ;  /* 0x000000060e04a228 */ /* 0x000fd60000000000 */
.L_x_216:
[----:B------:R-:W-:Y:S02]  /*1050*/  DFMA R6, R12, R4, R4 ;  /* 0x000000040c06722b */ /* 0x000fe40000000004 */
[----:B------:R-:W-:-:S08]  /*1060*/  DSETP.NEU.AND P0, PT, |R4|, +INF , PT ;  /* 0x7ff000000400742a */ /* 0x000fd00003f0d200 */
[----:B------:R-:W-:Y:S01]  /*1070*/  FSEL R11, R4, R6, !P0 ;  /* 0x00000006040b7208 */ /* 0x000fe20004000000 */
[----:B------:R-:W-:Y:S01]  /*1080*/  IMAD.MOV.U32 R4, RZ, RZ, R0 ;  /* 0x000000ffff047224 */ /* 0x000fe200078e0000 */
[----:B------:R-:W-:Y:S01]  /*1090*/  FSEL R12, R5, R7, !P0 ;  /* 0x00000007050c7208 */ /* 0x000fe20004000000 */
[----:B------:R-:W-:-:S04]  /*10a0*/  IMAD.MOV.U32 R5, RZ, RZ, 0x0 ;  /* 0x00000000ff057424 */ /* 0x000fc800078e00ff */
[----:B------:R-:W-:Y:S05]  /*10b0*/  RET.REL.NODEC R4 `(_Z7gpu_powPdS_di) ;  /* 0xffffffec04d07950 */ /* 0x000fea0003c3ffff */
.L_x_217:
        /* <DEDUP_REMOVED lines=12> */
.L_x_225:


//--------------------- .text._Z9vect_dblePdi     --------------------------
	.section	.text._Z9vect_dblePdi,"ax",@progbits
	.align	128
        .global         _Z9vect_dblePdi
        .type           _Z9vect_dblePdi,@function
        .size           _Z9vect_dblePdi,(.L_x_240 - _Z9vect_dblePdi)
        .other          _Z9vect_dblePdi,@"STO_CUDA_ENTRY STV_DEFAULT"
_Z9vect_dblePdi:
.text._Z9vect_dblePdi:
[----:B------:R-:W0:Y:S01]  /*0000*/  LDC R1, c[0x0][0x37c] ;  /* 0x0000df00ff017b82 */ /* 0x000e220000000800 */
[----:B------:R-:W1:Y:S01]  /*0010*/  S2R R5, SR_TID.X ;  /* 0x0000000000057919 */ /* 0x000e620000002100 */
[----:B------:R-:W2:Y:S06]  /*0020*/  LDCU UR5, c[0x0][0x2fc] ;  /* 0x00005f80ff0577ac */ /* 0x000eac0008000800 */
[----:B------:R-:W1:Y:S01]  /*0030*/  S2UR UR6, SR_CTAID.X ;  /* 0x00000000000679c3 */ /* 0x000e620000002500 */
[----:B0-----:R-:W-:Y:S01]  /*0040*/  VIADD R1, R1, 0xfffffff8 ;  /* 0xfffffff801017836 */ /* 0x001fe20000000000 */
[----:B------:R-:W0:Y:S01]  /*0050*/  LDCU UR7, c[0x0][0x388] ;  /* 0x00007100ff0777ac */ /* 0x000e220008000800 */
[----:B------:R-:W3:Y:S05]  /*0060*/  LDCU UR4, c[0x0][0x2f8] ;  /* 0x00005f00ff0477ac */ /* 0x000eea0008000800 */
[----:B------:R-:W1:Y:S01]  /*0070*/  LDC R0, c[0x0][0x370] ;  /* 0x0000dc00ff007b82 */ /* 0x000e620000000800 */
[----:B---3--:R-:W-:-:S05]  /*0080*/  IADD3 R6, P1, PT, R1, UR4, RZ ;  /* 0x0000000401067c10 */ /* 0x008fca000ff3e0ff */
[----:B--2---:R-:W-:Y:S02]  /*0090*/  IMAD.X R7, RZ, RZ, UR5, P1 ;  /* 0x00000005ff077e24 */ /* 0x004fe400088e06ff */
[----:B-1----:R-:W-:-:S05]  /*00a0*/  IMAD R5, R0, UR6, R5 ;  /* 0x0000000600057c24 */ /* 0x002fca000f8e0205 */
[----:B0-----:R-:W-:-:S13]  /*00b0*/  ISETP.GE.AND P0, PT, R5, UR7, PT ;  /* 0x0000000705007c0c */ /* 0x001fda000bf06270 */
[----:B------:R-:W-:Y:S05]  /*00c0*/  @P0 EXIT ;  /* 0x000000000000094d */ /* 0x000fea0003800000 */
[----:B------:R-:W0:Y:S01]  /*00d0*/  LDC.64 R2, c[0x0][0x380] ;  /* 0x0000e000ff027b82 */ /* 0x000e220000000a00 */
[----:B------:R-:W1:Y:S01]  /*00e0*/  LDCU.64 UR4, c[0x0][0x358] ;  /* 0x00006b00ff0477ac */ /* 0x000e620008000a00 */
[----:B0-----:R-:W-:-:S06]  /*00f0*/  IMAD.WIDE R2, R5, 0x8, R2 ;  /* 0x0000000805027825 */ /* 0x001fcc00078e0202 */
[----:B-1----:R-:W2:Y:S01]  /*0100*/  LDG.E.64 R2, desc[UR4][R2.64] ;  /* 0x0000000402027981 */ /* 0x002ea2000c1e1b00 */
[----:B------:R-:W-:Y:S01]  /*0110*/  MOV R0, 0x18 ;  /* 0x0000001800007802 */ /* 0x000fe20000000f00 */
[----:B------:R-:W0:Y:S03]  /*0120*/  LDCU.64 UR4, c[0x4][URZ] ;  /* 0x01000000ff0477ac */ /* 0x000e260008000a00 */
[----:B------:R1:W3:Y:S01]  /*0130*/  LDC.64 R8, c[0x4][R0] ;  /* 0x0100000000087b82 */ /* 0x0002e20000000a00 */
[----:B0-----:R-:W-:Y:S01]  /*0140*/  MOV R4, UR4 ;  /* 0x0000000400047c02 */ /* 0x001fe20008000f00 */
[----:B------:R-:W-:Y:S01]  /*0150*/  IMAD.U32 R5, RZ, RZ, UR5 ;  /* 0x00000005ff057e24 */ /* 0x000fe2000f8e00ff */
[----:B--23--:R1:W-:Y:S06]  /*0160*/  STL.64 [R1], R2 ;  /* 0x0000000201007387 */ /* 0x00c3ec0000100a00 */
[----:B------:R-:W-:-:S07]  /*0170*/  LEPC R20, `(.L_x_218) ;  /* 0x000000001014794e */ /* 0x000fce0000000000 */
[----:B-1----:R-:W-:Y:S05]  /*0180*/  CALL.ABS.NOINC R8 ;  /* 0x0000000008007343 */ /* 0x002fea0003c00000 */
.L_x_218:
[----:B------:R-:W-:Y:S05]  /*0190*/  EXIT ;  /* 0x000000000000794d */ /* 0x000fea0003800000 */
.L_x_219:
        /* <DEDUP_REMOVED lines=14> */
.L_x_240:


//--------------------- .nv.global.init           --------------------------
	.section	.nv.global.init,"aw",@progbits
	.align	16
.nv.global.init:
	.type		__cudart_sin_cos_coeffs,@object
	.size		__cudart_sin_cos_coeffs,(__cudart_i2opi_d - __cudart_sin_cos_coeffs)
__cudart_sin_cos_coeffs:
        /*0000*/ 	.byte	0x46, 0xd2, 0xb0, 0x2c, 0xf1, 0xe5, 0x5a, 0xbe, 0x92, 0xe3, 0xac, 0x69, 0xe3, 0x1d, 0xc7, 0x3e
        /*0010*/ 	.byte	0xa1, 0x62, 0xdb, 0x19, 0xa0, 0x01, 0x2a, 0xbf, 0x18, 0x08, 0x11, 0x11, 0x11, 0x11, 0x81, 0x3f
        /*0020*/ 	.byte	0x54, 0x55, 0x55, 0x55, 0x55, 0x55, 0xc5, 0xbf, 0x00, 0x00, 0x00, 0x00, 0x00, 0x00, 0x00, 0x00
        /*0030*/ 	.byte	0x00, 0x00, 0x00, 0x00, 0x00, 0x00, 0x00, 0x00, 0x64, 0x81, 0xfd, 0x20, 0x83, 0xff, 0xa8, 0xbd
        /*0040*/ 	.byte	0x28, 0x85, 0xef, 0xc1, 0xa7, 0xee, 0x21, 0x3e, 0xd9, 0xe6, 0x06, 0x8e, 0x4f, 0x7e, 0x92, 0xbe
        /*0050*/ 	.byte	0xe9, 0xbc, 0xdd, 0x19, 0xa0, 0x01, 0xfa, 0x3e, 0x47, 0x5d, 0xc1, 0x16, 0x6c, 0xc1, 0x56, 0xbf
        /*0060*/ 	.byte	0x51, 0x55, 0x55, 0x55, 0x55, 0x55, 0xa5, 0x3f, 0x00, 0x00, 0x00, 0x00, 0x00, 0x00, 0xe0, 0xbf
        /*0070*/ 	.byte	0x00, 0x00, 0x00, 0x00, 0x00, 0x00, 0xf0, 0x3f, 0x00, 0x00, 0x00, 0x00, 0x00, 0x00, 0x00, 0x00
	.type		__cudart_i2opi_d,@object
	.size		__cudart_i2opi_d,($str - __cudart_i2opi_d)
__cudart_i2opi_d:
        /* <DEDUP_REMOVED lines=9> */
	.type		$str,@object
	.size		$str,(.L_0 - $str)
$str:
        /*0110*/ 	.byte	0x20, 0x25, 0x6c, 0x66, 0x20, 0x0a, 0x00
.L_0:


//--------------------- .nv.shared.reserved.0     --------------------------
	.section	.nv.shared.reserved.0,"aw",@nobits
	.weak		__nv_reservedSMEM_offset_0_alias
	.size		__nv_reservedSMEM_offset_0_alias, 0, 64
	.other		__nv_reservedSMEM_offset_0_alias,@"STO_CUDA_RESERVED_SHARED STV_DEFAULT"
__nv_reservedSMEM_offset_0_alias:
	.zero		0
	.zero		64


//--------------------- .nv.shared._Z25cuda_get_soap_der_two_onePdS_S_S_S_S_S_S_Piiiiiii --------------------------
	.section	.nv.shared._Z25cuda_get_soap_der_two_onePdS_S_S_S_S_S_S_Piiiiiii,"aw",@nobits
	.sectionflags	@""
	.align	8
.nv.shared._Z25cuda_get_soap_der_two_onePdS_S_S_S_S_S_S_Piiiiiii:
	.zero		4096


//--------------------- .nv.shared._Z27cuda_soap_forces_virial_twoiPdiPiS0_P7double3S2_S_iS_ --------------------------
	.section	.nv.shared._Z27cuda_soap_forces_virial_twoiPdiPiS0_P7double3S2_S_iS_,"aw",@nobits
	.sectionflags	@""
	.align	8
.nv.shared._Z27cuda_soap_forces_virial_twoiPdiPiS0_P7double3S2_S_iS_:
	.zero		4096


//--------------------- .nv.constant0._Z16cuda_get_cnk_oneP7double2PdS0_PiS2_iiii --------------------------
	.section	.nv.constant0._Z16cuda_get_cnk_oneP7double2PdS0_PiS2_iiii,"a",@progbits
	.sectionflags	@""
	.align	4
.nv.constant0._Z16cuda_get_cnk_oneP7double2PdS0_PiS2_iiii:
	.zero		952


//--------------------- .nv.constant0._Z20cuda_get_derivativesPdP7double2S_S1_S1_S1_S1_S1_S1_S_diiiii --------------------------
	.section	.nv.constant0._Z20cuda_get_derivativesPdP7double2S_S1_S1_S1_S1_S1_S1_S_diiiii,"a",@progbits
	.sectionflags	@""
	.align	4
.nv.constant0._Z20cuda_get_derivativesPdP7double2S_S1_S1_S1_S1_S1_S1_S_diiiii:
	.zero		1004


//--------------------- .nv.constant0._Z19cuda_soap_normalizePdS_ii --------------------------
	.section	.nv.constant0._Z19cuda_soap_normalizePdS_ii,"a",@progbits
	.sectionflags	@""
	.align	4
.nv.constant0._Z19cuda_soap_normalizePdS_ii:
	.zero		920


//--------------------- .nv.constant0._Z25cuda_get_soap_der_thr_twoP7double3PdS1_S1_S1_S1_S1_PiS2_S2_S2_iiiiiii --------------------------
	.section	.nv.constant0._Z25cuda_get_soap_der_thr_twoP7double3PdS1_S1_S1_S1_S1_PiS2_S2_S2_iiiiiii,"a",@progbits
	.sectionflags	@""
	.align	4
.nv.constant0._Z25cuda_get_soap_der_thr_twoP7double3PdS1_S1_S1_S1_S1_PiS2_S2_S2_iiiiiii:
	.zero		1012


//--------------------- .nv.constant0._Z25cuda_get_soap_der_thr_oneP7double3PdS1_S1_S1_S1_S1_Piiiiiii --------------------------
	.section	.nv.constant0._Z25cuda_get_soap_der_thr_oneP7double3PdS1_S1_S1_S1_S1_Piiiiiii,"a",@progbits
	.sectionflags	@""
	.align	4
.nv.constant0._Z25cuda_get_soap_der_thr_oneP7double3PdS1_S1_S1_S1_S1_Piiiiiii:
	.zero		984


//--------------------- .nv.constant0._Z25cuda_get_soap_der_two_twoPdS_S_S_S_S_S_S_Piiiiiii --------------------------
	.section	.nv.constant0._Z25cuda_get_soap_der_two_twoPdS_S_S_S_S_S_S_Piiiiiii,"a",@progbits
	.sectionflags	@""
	.align	4
.nv.constant0._Z25cuda_get_soap_der_two_twoPdS_S_S_S_S_S_S_Piiiiiii:
	.zero		992


//--------------------- .nv.constant0._Z25cuda_get_soap_der_two_onePdS_S_S_S_S_S_S_Piiiiiii --------------------------
	.section	.nv.constant0._Z25cuda_get_soap_der_two_onePdS_S_S_S_S_S_S_Piiiiiii,"a",@progbits
	.sectionflags	@""
	.align	4
.nv.constant0._Z25cuda_get_soap_der_two_onePdS_S_S_S_S_S_S_Piiiiiii:
	.zero		992


//--------------------- .nv.constant0._Z21cuda_get_soap_der_onePdS_S_S_P7double2S1_S1_S1_PiPbiiiiii --------------------------
	.section	.nv.constant0._Z21cuda_get_soap_der_onePdS_S_S_P7double2S1_S1_S1_PiPbiiiiii,"a",@progbits
	.sectionflags	@""
	.align	4
.nv.constant0._Z21cuda_get_soap_der_onePdS_S_S_P7double2S1_S1_S1_PiPbiiiiii:
	.zero		1000


//--------------------- .nv.constant0._Z15cuda_get_soap_pPdS_S_P7double2Pbiiii --------------------------
	.section	.nv.constant0._Z15cuda_get_soap_pPdS_S_P7double2Pbiiii,"a",@progbits
	.sectionflags	@""
	.align	4
.nv.constant0._Z15cuda_get_soap_pPdS_S_P7double2Pbiiii:
	.zero		952


//--------------------- .nv.constant0._Z27cuda_soap_forces_virial_twoiPdiPiS0_P7double3S2_S_iS_ --------------------------
	.section	.nv.constant0._Z27cuda_soap_forces_virial_twoiPdiPiS0_P7double3S2_S_iS_,"a",@progbits
	.sectionflags	@""
	.align	4
.nv.constant0._Z27cuda_soap_forces_virial_twoiPdiPiS0_P7double3S2_S_iS_:
	.zero		976


//--------------------- .nv.constant0._Z10matvect_qsPdS_S_ii --------------------------
	.section	.nv.constant0._Z10matvect_qsPdS_S_ii,"a",@progbits
	.sectionflags	@""
	.align	4
.nv.constant0._Z10matvect_qsPdS_S_ii:
	.zero		928


//--------------------- .nv.constant0._Z15matvect_kernelsPdS_ii --------------------------
	.section	.nv.constant0._Z15matvect_kernelsPdS_ii,"a",@progbits
	.sectionflags	@""
	.align	4
.nv.constant0._Z15matvect_kernelsPdS_ii:
	.zero		920


//--------------------- .nv.constant0._Z14gpu_simpleaxpcPdddi --------------------------
	.section	.nv.constant0._Z14gpu_simpleaxpcPdddi,"a",@progbits
	.sectionflags	@""
	.align	4
.nv.constant0._Z14gpu_simpleaxpcPdddi:
	.zero		924


//--------------------- .nv.constant0._Z7gpu_powPdS_di --------------------------
	.section	.nv.constant0._Z7gpu_powPdS_di,"a",@progbits
	.sectionflags	@""
	.align	4
.nv.constant0._Z7gpu_powPdS_di:
	.zero		924


//--------------------- .nv.constant0._Z9vect_dblePdi --------------------------
	.section	.nv.constant0._Z9vect_dblePdi,"a",@progbits
	.sectionflags	@""
	.align	4
.nv.constant0._Z9vect_dblePdi:
	.zero		908


//--------------------- SYMBOLS --------------------------

	.type		.nv.reservedSmem.offset0,@object
	.size		.nv.reservedSmem.offset0,0x4
	.type		.nv.reservedSmem.cap,@object
	.size		.nv.reservedSmem.cap,0x4
	.type		vprintf,@function
